def matmul_kernel(
    a_ptr,
    b_ptr,
    c_ptr,
    M,
    N,
    K,
    stride_am,
    stride_ak,
    stride_bk,
    stride_bn,
    stride_cm,
    stride_cn,
    BLOCK_M: tl.constexpr,
    BLOCK_N: tl.constexpr,
    BLOCK_K: tl.constexpr,
    GROUP_M: tl.constexpr,
):
    pid = tl.program_id(axis=0)
    num_pid_m = tl.cdiv(M, BLOCK_M)
    num_pid_n = tl.cdiv(N, BLOCK_N)
    num_pid_in_group = GROUP_M * num_pid_n
    group_id = pid // num_pid_in_group
    first_pid_m = group_id * GROUP_M
    group_size_m = min(num_pid_m - first_pid_m, GROUP_M)
    pid_m = first_pid_m + ((pid % num_pid_in_group) % group_size_m)
    pid_n = (pid % num_pid_in_group) // group_size_m

    offs_am = (pid_m * BLOCK_M + tl.arange(0, BLOCK_M)) % M
    offs_bn = (pid_n * BLOCK_N + tl.arange(0, BLOCK_N)) % N
    offs_k = tl.arange(0, BLOCK_K)
    a_ptrs = a_ptr + offs_am[:, None] * stride_am + offs_k[None, :] * stride_ak
    b_ptrs = b_ptr + offs_k[:, None] * stride_bk + offs_bn[None, :] * stride_bn

    acc = tl.zeros((BLOCK_M, BLOCK_N), dtype=tl.float32)
    for kk in range(0, tl.cdiv(K, BLOCK_K)):
        a = tl.load(a_ptrs, mask=offs_k[None, :] < K - kk * BLOCK_K, other=0.0)
        b = tl.load(b_ptrs, mask=offs_k[:, None] < K - kk * BLOCK_K, other=0.0)
        acc = tl.dot(a, b, acc)
        a_ptrs += BLOCK_K * stride_ak
        b_ptrs += BLOCK_K * stride_bk

    c = acc.to(c_ptr.dtype.element_ty)
    offs_cm = pid_m * BLOCK_M + tl.arange(0, BLOCK_M)
    offs_cn = pid_n * BLOCK_N + tl.arange(0, BLOCK_N)
    c_ptrs = c_ptr + offs_cm[:, None] * stride_cm + offs_cn[None, :] * stride_cn
    mask = (offs_cm[:, None] < M) & (offs_cn[None, :] < N)
    tl.store(c_ptrs, c, mask=mask)

# config = {"BLOCK_K": 64, "BLOCK_M": 128, "BLOCK_N": 512, "GROUP_M": 8, "arch": "sm_90", "dtype": "fp8e4m3", "num_ctas": 1, "num_stages": 2, "num_warps": 2}
# arch = sm_90


// ===== COMPILED SASS (sm_90a) =====

	.target	sm_90a

	.elftype	@"ET_EXEC"


//--------------------- .note.nv.tkinfo           --------------------------
	.section	.note.nv.tkinfo,"",@"SHT_NOTE"
	.sectionflags	@"SHF_NOTE_NV_TKINFO"
	.tkinfo
        /*0018*/ 	.word	0x00000002
        /*0030*/ 	.string	""
        /*0030*/ 	.string	"ptxas"
        /*0030*/ 	.string	"Cuda compilation tools, release 13.0, V13.0.88"
        /*0030*/ 	.string	"Build cuda_13.0.r13.0/compiler.36424714_0"
        /*0030*/ 	.string	"-v  -suppress-debug-info  -lineinfo  -arch sm_90a "



//--------------------- .note.nv.cuinfo           --------------------------
	.section	.note.nv.cuinfo,"",@"SHT_NOTE"
	.sectionflags	@"SHF_NOTE_NV_CUINFO"
        /*0018*/ 	.short	0x0002
        /*001a*/ 	.short	0x005a
        /*001c*/ 	.short	0x0082
	.zero		2


//--------------------- .nv.info                  --------------------------
	.section	.nv.info,"",@"SHT_CUDA_INFO"
	.align	4


	//----- nvinfo : EIATTR_REGCOUNT
	.align		4
        /*0000*/ 	.byte	0x04, 0x2f
        /*0002*/ 	.short	(.L_1 - .L_0)
	.align		4
.L_0:
        /*0004*/ 	.word	index@(matmul_kernel)
        /*0008*/ 	.word	0x00000020


	//----- nvinfo : EIATTR_FRAME_SIZE
	.align		4
.L_1:
        /*000c*/ 	.byte	0x04, 0x11
        /*000e*/ 	.short	(.L_3 - .L_2)
	.align		4
.L_2:
        /*0010*/ 	.word	index@(matmul_kernel)
        /*0014*/ 	.word	0x00006ae8


	//----- nvinfo : EIATTR_MIN_STACK_SIZE
	.align		4
.L_3:
        /*0018*/ 	.byte	0x04, 0x12
        /*001a*/ 	.short	(.L_5 - .L_4)
	.align		4
.L_4:
        /*001c*/ 	.word	index@(matmul_kernel)
        /*0020*/ 	.word	0x00006ae8
.L_5:


//--------------------- .nv.compat                --------------------------
	.section	.nv.compat,"",@"SHT_CUDA_COMPAT_INFO"
	.align	4
        /*0000*/ 	.byte	0x02, 0x09, 0x01, 0x00, 0x02, 0x02, 0x02, 0x00, 0x02, 0x05, 0x05, 0x00, 0x03, 0x07, 0x01, 0x01
        /*0010*/ 	.byte	0x02, 0x03, 0x00, 0x00, 0x02, 0x06, 0x01, 0x00, 0x04, 0x0b, 0x08, 0x00, 0x00, 0x00, 0x00, 0x00
        /*0020*/ 	.byte	0x00, 0x00, 0x00, 0x00


//--------------------- .nv.info.matmul_kernel    --------------------------
	.section	.nv.info.matmul_kernel,"",@"SHT_CUDA_INFO"
	.sectionflags	@""
	.align	4


	//----- nvinfo : EIATTR_CUDA_API_VERSION
	.align		4
        /*0000*/ 	.byte	0x04, 0x37
        /*0002*/ 	.short	(.L_7 - .L_6)
.L_6:
        /*0004*/ 	.word	0x00000082


	//----- nvinfo : EIATTR_KPARAM_INFO
	.align		4
.L_7:
        /*0008*/ 	.byte	0x04, 0x17
        /*000a*/ 	.short	(.L_9 - .L_8)
.L_8:
        /*000c*/ 	.word	0x00000000
        /*0010*/ 	.short	0x000d
        /*0012*/ 	.short	0x0048
        /*0014*/ 	.byte	0x00, 0xf4, 0x21, 0x00


	//----- nvinfo : EIATTR_KPARAM_INFO
	.align		4
.L_9:
        /*0018*/ 	.byte	0x04, 0x17
        /*001a*/ 	.short	(.L_11 - .L_10)
.L_10:
        /*001c*/ 	.word	0x00000000
        /*0020*/ 	.short	0x000c
        /*0022*/ 	.short	0x0040
        /*0024*/ 	.byte	0x00, 0xf4, 0x21, 0x00


	//----- nvinfo : EIATTR_KPARAM_INFO
	.align		4
.L_11:
        /*0028*/ 	.byte	0x04, 0x17
        /*002a*/ 	.short	(.L_13 - .L_12)
.L_12:
        /*002c*/ 	.word	0x00000000
        /*0030*/ 	.short	0x000b
        /*0032*/ 	.short	0x0038
        /*0034*/ 	.byte	0x00, 0xf0, 0x11, 0x00


	//----- nvinfo : EIATTR_KPARAM_INFO
	.align		4
.L_13:
        /*0038*/ 	.byte	0x04, 0x17
        /*003a*/ 	.short	(.L_15 - .L_14)
.L_14:
        /*003c*/ 	.word	0x00000000
        /*0040*/ 	.short	0x000a
        /*0042*/ 	.short	0x0034
        /*0044*/ 	.byte	0x00, 0xf0, 0x11, 0x00


	//----- nvinfo : EIATTR_KPARAM_INFO
	.align		4
.L_15:
        /*0048*/ 	.byte	0x04, 0x17
        /*004a*/ 	.short	(.L_17 - .L_16)
.L_16:
        /*004c*/ 	.word	0x00000000
        /*0050*/ 	.short	0x0009
        /*0052*/ 	.short	0x0030
        /*0054*/ 	.byte	0x00, 0xf0, 0x11, 0x00


	//----- nvinfo : EIATTR_KPARAM_INFO
	.align		4
.L_17:
        /*0058*/ 	.byte	0x04, 0x17
        /*005a*/ 	.short	(.L_19 - .L_18)
.L_18:
        /*005c*/ 	.word	0x00000000
        /*0060*/ 	.short	0x0008
        /*0062*/ 	.short	0x002c
        /*0064*/ 	.byte	0x00, 0xf0, 0x11, 0x00


	//----- nvinfo : EIATTR_KPARAM_INFO
	.align		4
.L_19:
        /*0068*/ 	.byte	0x04, 0x17
        /*006a*/ 	.short	(.L_21 - .L_20)
.L_20:
        /*006c*/ 	.word	0x00000000
        /*0070*/ 	.short	0x0007
        /*0072*/ 	.short	0x0028
        /*0074*/ 	.byte	0x00, 0xf0, 0x11, 0x00


	//----- nvinfo : EIATTR_KPARAM_INFO
	.align		4
.L_21:
        /*0078*/ 	.byte	0x04, 0x17
        /*007a*/ 	.short	(.L_23 - .L_22)
.L_22:
        /*007c*/ 	.word	0x00000000
        /*0080*/ 	.short	0x0006
        /*0082*/ 	.short	0x0024
        /*0084*/ 	.byte	0x00, 0xf0, 0x11, 0x00


	//----- nvinfo : EIATTR_KPARAM_INFO
	.align		4
.L_23:
        /*0088*/ 	.byte	0x04, 0x17
        /*008a*/ 	.short	(.L_25 - .L_24)
.L_24:
        /*008c*/ 	.word	0x00000000
        /*0090*/ 	.short	0x0005
        /*0092*/ 	.short	0x0020
        /*0094*/ 	.byte	0x00, 0xf0, 0x11, 0x00


	//----- nvinfo : EIATTR_KPARAM_INFO
	.align		4
.L_25:
        /*0098*/ 	.byte	0x04, 0x17
        /*009a*/ 	.short	(.L_27 - .L_26)
.L_26:
        /*009c*/ 	.word	0x00000000
        /*00a0*/ 	.short	0x0004
        /*00a2*/ 	.short	0x001c
        /*00a4*/ 	.byte	0x00, 0xf0, 0x11, 0x00


	//----- nvinfo : EIATTR_KPARAM_INFO
	.align		4
.L_27:
        /*00a8*/ 	.byte	0x04, 0x17
        /*00aa*/ 	.short	(.L_29 - .L_28)
.L_28:
        /*00ac*/ 	.word	0x00000000
        /*00b0*/ 	.short	0x0003
        /*00b2*/ 	.short	0x0018
        /*00b4*/ 	.byte	0x00, 0xf0, 0x11, 0x00


	//----- nvinfo : EIATTR_KPARAM_INFO
	.align		4
.L_29:
        /*00b8*/ 	.byte	0x04, 0x17
        /*00ba*/ 	.short	(.L_31 - .L_30)
.L_30:
        /*00bc*/ 	.word	0x00000000
        /*00c0*/ 	.short	0x0002
        /*00c2*/ 	.short	0x0010
        /*00c4*/ 	.byte	0x00, 0xf4, 0x21, 0x00


	//----- nvinfo : EIATTR_KPARAM_INFO
	.align		4
.L_31:
        /*00c8*/ 	.byte	0x04, 0x17
        /*00ca*/ 	.short	(.L_33 - .L_32)
.L_32:
        /*00cc*/ 	.word	0x00000000
        /*00d0*/ 	.short	0x0001
        /*00d2*/ 	.short	0x0008
        /*00d4*/ 	.byte	0x00, 0xf4, 0x21, 0x00


	//----- nvinfo : EIATTR_KPARAM_INFO
	.align		4
.L_33:
        /*00d8*/ 	.byte	0x04, 0x17
        /*00da*/ 	.short	(.L_35 - .L_34)
.L_34:
        /*00dc*/ 	.word	0x00000000
        /*00e0*/ 	.short	0x0000
        /*00e2*/ 	.short	0x0000
        /*00e4*/ 	.byte	0x00, 0xf4, 0x21, 0x00


	//----- nvinfo : EIATTR_SPARSE_MMA_MASK
	.align		4
.L_35:
        /*00e8*/ 	.byte	0x03, 0x50
        /*00ea*/ 	.short	0x0000


	//----- nvinfo : EIATTR_MAXREG_COUNT
	.align		4
        /*00ec*/ 	.byte	0x03, 0x1b
        /*00ee*/ 	.short	0x00ff


	//----- nvinfo : EIATTR_NUM_BARRIERS
	.align		4
        /*00f0*/ 	.byte	0x02, 0x4c
        /*00f2*/ 	.byte	0x01
	.zero		1


	//----- nvinfo : EIATTR_ANNOTATIONS
	.align		4
        /*00f4*/ 	.byte	0x04, 0x55
        /*00f6*/ 	.short	(.L_37 - .L_36)


	//   ....[0]....
.L_36:
        /*00f8*/ 	.word	0x00000001
        /*00fc*/ 	.byte	0x10, 0x05, 0x00, 0x00, 0x01, 0x00, 0x00, 0x00, 0x60, 0x05, 0x00, 0x00, 0x01, 0x00, 0x00, 0x00
        /* <DEDUP_REMOVED lines=2680> */
        /*a88c*/ 	.byte	0xb0, 0x1c, 0x03, 0x00, 0x01, 0x00, 0x00, 0x00, 0xc0, 0x1c, 0x03, 0x00


	//----- nvinfo : EIATTR_MERCURY_ISA_VERSION
	.align		4
.L_37:
        /*a898*/ 	.byte	0x03, 0x5f
        /*a89a*/ 	.short	0x0101


	//----- nvinfo : EIATTR_EXIT_INSTR_OFFSETS
	.align		4
        /*a89c*/ 	.byte	0x04, 0x1c
        /*a89e*/ 	.short	(.L_39 - .L_38)


	//   ....[0]....
.L_38:
        /*a8a0*/ 	.word	0x001143b0


	//   ....[1]....
        /*a8a4*/ 	.word	0x001143e0


	//----- nvinfo : EIATTR_REQNTID
	.align		4
.L_39:
        /*a8a8*/ 	.byte	0x04, 0x10
        /*a8aa*/ 	.short	(.L_41 - .L_40)
.L_40:
        /*a8ac*/ 	.word	0x00000040
        /*a8b0*/ 	.word	0x00000001
        /*a8b4*/ 	.word	0x00000001


	//----- nvinfo : EIATTR_CBANK_PARAM_SIZE
	.align		4
.L_41:
        /*a8b8*/ 	.byte	0x03, 0x19
        /*a8ba*/ 	.short	0x0050


	//----- nvinfo : EIATTR_PARAM_CBANK
	.align		4
        /*a8bc*/ 	.byte	0x04, 0x0a
        /*a8be*/ 	.short	(.L_43 - .L_42)
	.align		4
.L_42:
        /*a8c0*/ 	.word	index@(.nv.constant0.matmul_kernel)
        /*a8c4*/ 	.short	0x0210
        /*a8c6*/ 	.short	0x0050


	//----- nvinfo : EIATTR_SW_WAR
	.align		4
.L_43:
        /*a8c8*/ 	.byte	0x04, 0x36
        /*a8ca*/ 	.short	(.L_45 - .L_44)
.L_44:
        /*a8cc*/ 	.word	0x00000008
.L_45:


//--------------------- .nv.callgraph             --------------------------
	.section	.nv.callgraph,"",@"SHT_CUDA_CALLGRAPH"
	.align	4
	.sectionentsize	8
	.align		4
        /*0000*/ 	.word	0x00000000
	.align		4
        /*0004*/ 	.word	0xffffffff
	.align		4
        /*0008*/ 	.word	0x00000000
	.align		4
        /*000c*/ 	.word	0xfffffffe
	.align		4
        /*0010*/ 	.word	0x00000000
	.align		4
        /*0014*/ 	.word	0xfffffffd
	.align		4
        /*0018*/ 	.word	0x00000000
	.align		4
        /*001c*/ 	.word	0xfffffffc


//--------------------- .text.matmul_kernel       --------------------------
	.section	.text.matmul_kernel,"ax",@progbits
	.align	128
        .global         matmul_kernel
        .type           matmul_kernel,@function
        .size           matmul_kernel,(.L_x_4 - matmul_kernel)
        .other          matmul_kernel,@"STO_CUDA_ENTRY STV_DEFAULT"
matmul_kernel:
.text.matmul_kernel:
[----:B------:R-:W0:Y:S08]  /*0000*/  LDC R1, c[0x0][0x28] ;  /* 0x00000a00ff017b82 */ /* 0x000e300000000800 */
[----:B------:R-:W1:Y:S01]  /*0010*/  LDC.64 R2, c[0x0][0x228] ;  /* 0x00008a00ff027b82 */ /* 0x000e620000000a00 */
[----:B0-----:R-:W-:Y:S01]  /*0020*/  VIADD R1, R1, 0xffff9518 ;  /* 0xffff951801017836 */ /* 0x001fe20000000000 */
[----:B------:R-:W0:Y:S01]  /*0030*/  S2R R14, SR_TID.X ;  /* 0x00000000000e7919 */ /* 0x000e220000002100 */
[----:B------:R-:W-:Y:S01]  /*0040*/  UMOV UR4, 0x400 ;  /* 0x0000040000047882 */ /* 0x000fe20000000000 */
[----:B------:R-:W-:-:S04]  /*0050*/  ULDC.64 UR46, c[0x0][0x208] ;  /* 0x00008200002e7ab9 */ /* 0x000fc80000000a00 */
[----:B------:R-:W2:Y:S01]  /*0060*/  S2UR UR5, SR_CgaCtaId ;  /* 0x00000000000579c3 */ /* 0x000ea20000008800 */
[----:B-1----:R-:W-:-:S05]  /*0070*/  VIADD R0, R3, 0x1ff ;  /* 0x000001ff03007836 */ /* 0x002fca0000000000 */
[----:B------:R-:W-:Y:S01]  /*0080*/  SHF.R.S32.HI R5, RZ, 0x1f, R0 ;  /* 0x0000001fff057819 */ /* 0x000fe20000011400 */
[----:B--2---:R-:W-:-:S03]  /*0090*/  ULEA UR4, UR5, UR4, 0x18 ;  /* 0x0000000405047291 */ /* 0x004fc6000f8ec03f */
[----:B------:R-:W-:Y:S02]  /*00a0*/  LEA.HI R5, R5, R0, RZ, 0x9 ;  /* 0x0000000005057211 */ /* 0x000fe400078f48ff */
[----:B0-----:R-:W-:Y:S02]  /*00b0*/  LOP3.LUT R16, R14, 0x3f, RZ, 0xc0, !PT ;  /* 0x0000003f0e107812 */ /* 0x001fe400078ec0ff */
[----:B------:R-:W-:Y:S02]  /*00c0*/  SHF.R.S32.HI R0, RZ, 0x9, R5 ;  /* 0x00000009ff007819 */ /* 0x000fe40000011405 */
[----:B------:R-:W0:Y:S03]  /*00d0*/  S2R R5, SR_CTAID.X ;  /* 0x0000000000057919 */ /* 0x000e260000002500 */
[----:B------:R-:W-:-:S05]  /*00e0*/  IMAD.SHL.U32 R0, R0, 0x8, RZ ;  /* 0x0000000800007824 */ /* 0x000fca00078e00ff */
[-C--:B------:R-:W-:Y:S02]  /*00f0*/  IABS R9, R0.reuse ;  /* 0x0000000000097213 */ /* 0x080fe40000000000 */
[----:B------:R-:W-:Y:S02]  /*0100*/  IABS R12, R0 ;  /* 0x00000000000c7213 */ /* 0x000fe40000000000 */
[----:B------:R-:W1:Y:S08]  /*0110*/  I2F.RP R4, R9 ;  /* 0x0000000900047306 */ /* 0x000e700000209400 */
[----:B-1----:R-:W1:Y:S01]  /*0120*/  MUFU.RCP R4, R4 ;  /* 0x0000000400047308 */ /* 0x002e620000001000 */
[----:B0-----:R-:W-:Y:S01]  /*0130*/  IABS R10, R5 ;  /* 0x00000005000a7213 */ /* 0x001fe20000000000 */
[----:B-1----:R-:W-:-:S02]  /*0140*/  VIADD R6, R4, 0xffffffe ;  /* 0x0ffffffe04067836 */ /* 0x002fc40000000000 */
[----:B------:R-:W-:-:S04]  /*0150*/  IMAD.MOV R4, RZ, RZ, -R12 ;  /* 0x000000ffff047224 */ /* 0x000fc800078e0a0c */
[----:B------:R0:W1:Y:S02]  /*0160*/  F2I.FTZ.U32.TRUNC.NTZ R7, R6 ;  /* 0x0000000600077305 */ /* 0x000064000021f000 */
[----:B0-----:R-:W-:Y:S02]  /*0170*/  IMAD.MOV.U32 R6, RZ, RZ, RZ ;  /* 0x000000ffff067224 */ /* 0x001fe400078e00ff */
[----:B-1----:R-:W-:-:S04]  /*0180*/  IMAD.MOV R8, RZ, RZ, -R7 ;  /* 0x000000ffff087224 */ /* 0x002fc800078e0a07 */
[----:B------:R-:W-:Y:S02]  /*0190*/  IMAD R11, R8, R9, RZ ;  /* 0x00000009080b7224 */ /* 0x000fe400078e02ff */
[----:B------:R-:W-:Y:S02]  /*01a0*/  IMAD.MOV.U32 R8, RZ, RZ, R10 ;  /* 0x000000ffff087224 */ /* 0x000fe400078e000a */
[----:B------:R-:W-:-:S06]  /*01b0*/  IMAD.HI.U32 R7, R7, R11, R6 ;  /* 0x0000000b07077227 */ /* 0x000fcc00078e0006 */
[----:B------:R-:W-:-:S04]  /*01c0*/  IMAD.HI.U32 R7, R7, R8, RZ ;  /* 0x0000000807077227 */ /* 0x000fc800078e00ff */
[----:B------:R-:W-:-:S05]  /*01d0*/  IMAD R4, R7, R4, R8 ;  /* 0x0000000407047224 */ /* 0x000fca00078e0208 */
[----:B------:R-:W-:-:S13]  /*01e0*/  ISETP.GT.U32.AND P1, PT, R9, R4, PT ;  /* 0x000000040900720c */ /* 0x000fda0003f24070 */
[----:B------:R-:W-:Y:S02]  /*01f0*/  @!P1 IMAD.IADD R4, R4, 0x1, -R9 ;  /* 0x0000000104049824 */ /* 0x000fe400078e0a09 */
[----:B------:R-:W-:Y:S01]  /*0200*/  @!P1 VIADD R7, R7, 0x1 ;  /* 0x0000000107079836 */ /* 0x000fe20000000000 */
[----:B------:R-:W-:Y:S02]  /*0210*/  ISETP.NE.AND P1, PT, R0, RZ, PT ;  /* 0x000000ff0000720c */ /* 0x000fe40003f25270 */
[----:B------:R-:W-:Y:S02]  /*0220*/  ISETP.GE.U32.AND P0, PT, R4, R9, PT ;  /* 0x000000090400720c */ /* 0x000fe40003f06070 */
[----:B------:R-:W-:-:S04]  /*0230*/  LOP3.LUT R4, R5, R0, RZ, 0x3c, !PT ;  /* 0x0000000005047212 */ /* 0x000fc800078e3cff */
[----:B------:R-:W-:Y:S01]  /*0240*/  ISETP.GE.AND P2, PT, R4, RZ, PT ;  /* 0x000000ff0400720c */ /* 0x000fe20003f46270 */
[----:B------:R-:W-:-:S06]  /*0250*/  VIADD R4, R2, 0x7f ;  /* 0x0000007f02047836 */ /* 0x000fcc0000000000 */
[----:B------:R-:W-:-:S04]  /*0260*/  @P0 VIADD R7, R7, 0x1 ;  /* 0x0000000107070836 */ /* 0x000fc80000000000 */
[----:B------:R-:W-:Y:S01]  /*0270*/  IMAD.MOV.U32 R6, RZ, RZ, R7 ;  /* 0x000000ffff067224 */ /* 0x000fe200078e0007 */
[----:B------:R-:W-:-:S03]  /*0280*/  SHF.R.S32.HI R7, RZ, 0x1f, R4 ;  /* 0x0000001fff077819 */ /* 0x000fc60000011404 */
[----:B------:R-:W-:Y:S01]  /*0290*/  @!P2 IMAD.MOV R6, RZ, RZ, -R6 ;  /* 0x000000ffff06a224 */ /* 0x000fe200078e0a06 */
[----:B------:R-:W-:Y:S02]  /*02a0*/  @!P1 LOP3.LUT R6, RZ, R0, RZ, 0x33, !PT ;  /* 0x00000000ff069212 */ /* 0x000fe400078e33ff */
[----:B------:R-:W-:-:S03]  /*02b0*/  LEA.HI R7, R7, R4, RZ, 0x7 ;  /* 0x0000000407077211 */ /* 0x000fc600078f38ff */
[----:B------:R-:W-:Y:S02]  /*02c0*/  IMAD.SHL.U32 R4, R6, 0x8, RZ ;  /* 0x0000000806047824 */ /* 0x000fe400078e00ff */
[----:B------:R-:W-:-:S03]  /*02d0*/  IMAD.MOV R6, RZ, RZ, -R6 ;  /* 0x000000ffff067224 */ /* 0x000fc600078e0a06 */
[----:B------:R-:W-:Y:S01]  /*02e0*/  LEA.HI.SX32 R7, R7, -R4, 0x19 ;  /* 0x8000000407077211 */ /* 0x000fe200078fcaff */
[----:B------:R-:W-:Y:S02]  /*02f0*/  IMAD R15, R0, R6, R5 ;  /* 0x00000006000f7224 */ /* 0x000fe400078e0205 */
[----:B------:R-:W-:Y:S01]  /*0300*/  IMAD.MOV.U32 R6, RZ, RZ, RZ ;  /* 0x000000ffff067224 */ /* 0x000fe200078e00ff */
[----:B------:R-:W-:Y:S02]  /*0310*/  VIMNMX R8, R7, 0x8, PT ;  /* 0x0000000807087848 */ /* 0x000fe40003fe0100 */
[----:B------:R-:W-:Y:S02]  /*0320*/  IABS R13, R15 ;  /* 0x0000000f000d7213 */ /* 0x000fe40000000000 */
[----:B------:R-:W-:-:S04]  /*0330*/  IABS R11, R8 ;  /* 0x00000008000b7213 */ /* 0x000fc80000000000 */
[----:B------:R-:W0:Y:S08]  /*0340*/  I2F.RP R9, R11 ;  /* 0x0000000b00097306 */ /* 0x000e300000209400 */
[----:B0-----:R-:W0:Y:S02]  /*0350*/  MUFU.RCP R9, R9 ;  /* 0x0000000900097308 */ /* 0x001e240000001000 */
[----:B0-----:R-:W-:-:S06]  /*0360*/  VIADD R7, R9, 0xffffffe ;  /* 0x0ffffffe09077836 */ /* 0x001fcc0000000000 */
[----:B------:R-:W0:Y:S02]  /*0370*/  F2I.FTZ.U32.TRUNC.NTZ R7, R7 ;  /* 0x0000000700077305 */ /* 0x000e24000021f000 */
[----:B0-----:R-:W-:-:S04]  /*0380*/  IMAD.MOV R10, RZ, RZ, -R7 ;  /* 0x000000ffff0a7224 */ /* 0x001fc800078e0a07 */
[----:B------:R-:W-:-:S04]  /*0390*/  IMAD.MOV.U32 R0, RZ, RZ, R10 ;  /* 0x000000ffff007224 */ /* 0x000fc800078e000a */
[----:B------:R-:W-:Y:S01]  /*03a0*/  IMAD R5, R0, R11, RZ ;  /* 0x0000000b00057224 */ /* 0x000fe200078e02ff */
[----:B------:R-:W-:-:S03]  /*03b0*/  IABS R0, R8 ;  /* 0x0000000800007213 */ /* 0x000fc60000000000 */
[----:B------:R-:W-:Y:S02]  /*03c0*/  IMAD.HI.U32 R6, R7, R5, R6 ;  /* 0x0000000507067227 */ /* 0x000fe400078e0006 */
[----:B------:R-:W0:Y:S02]  /*03d0*/  LDC R7, c[0x0][0x230] ;  /* 0x00008c00ff077b82 */ /* 0x000e240000000800 */
[----:B------:R-:W-:Y:S02]  /*03e0*/  IMAD.MOV R0, RZ, RZ, -R0 ;  /* 0x000000ffff007224 */ /* 0x000fe400078e0a00 */
[----:B------:R-:W-:-:S04]  /*03f0*/  IMAD.HI.U32 R6, R6, R13, RZ ;  /* 0x0000000d06067227 */ /* 0x000fc800078e00ff */
[----:B------:R-:W-:-:S05]  /*0400*/  IMAD R0, R6, R0, R13 ;  /* 0x0000000006007224 */ /* 0x000fca00078e020d */
[----:B------:R-:W-:Y:S01]  /*0410*/  ISETP.GT.U32.AND P1, PT, R11, R0, PT ;  /* 0x000000000b00720c */ /* 0x000fe20003f24070 */
[----:B0-----:R-:W-:-:S12]  /*0420*/  VIADD R17, R7, 0x3f ;  /* 0x0000003f07117836 */ /* 0x001fd80000000000 */
[----:B------:R-:W-:Y:S02]  /*0430*/  @!P1 IMAD.IADD R0, R0, 0x1, -R11 ;  /* 0x0000000100009824 */ /* 0x000fe400078e0a0b */
[----:B------:R-:W-:Y:S01]  /*0440*/  @!P1 VIADD R6, R6, 0x1 ;  /* 0x0000000106069836 */ /* 0x000fe20000000000 */
[----:B------:R-:W-:Y:S02]  /*0450*/  ISETP.NE.AND P1, PT, R8, RZ, PT ;  /* 0x000000ff0800720c */ /* 0x000fe40003f25270 */
[----:B------:R-:W-:Y:S02]  /*0460*/  ISETP.GE.U32.AND P0, PT, R0, R11, PT ;  /* 0x0000000b0000720c */ /* 0x000fe40003f06070 */
[----:B------:R-:W-:-:S04]  /*0470*/  LOP3.LUT R0, R15, R8, RZ, 0x3c, !PT ;  /* 0x000000080f007212 */ /* 0x000fc800078e3cff */
[----:B------:R-:W-:-:S07]  /*0480*/  ISETP.GE.AND P2, PT, R0, RZ, PT ;  /* 0x000000ff0000720c */ /* 0x000fce0003f46270 */
[----:B------:R-:W-:Y:S01]  /*0490*/  @P0 VIADD R6, R6, 0x1 ;  /* 0x0000000106060836 */ /* 0x000fe20000000000 */
[----:B------:R-:W-:-:S05]  /*04a0*/  ISETP.GT.AND P0, PT, R17, 0x3f, PT ;  /* 0x0000003f1100780c */ /* 0x000fca0003f04270 */
[----:B------:R-:W-:Y:S01]  /*04b0*/  @!P2 IMAD.MOV R6, RZ, RZ, -R6 ;  /* 0x000000ffff06a224 */ /* 0x000fe200078e0a06 */
[----:B------:R-:W-:-:S05]  /*04c0*/  @!P1 LOP3.LUT R6, RZ, R8, RZ, 0x33, !PT ;  /* 0x00000008ff069212 */ /* 0x000fca00078e33ff */
[----:B------:R-:W-:Y:S02]  /*04d0*/  IMAD.MOV R5, RZ, RZ, -R6 ;  /* 0x000000ffff057224 */ /* 0x000fe400078e0a06 */
[----:B------:R-:W-:Y:S02]  /*04e0*/  IMAD.SHL.U32 R25, R6, 0x200, RZ ;  /* 0x0000020006197824 */ /* 0x000fe400078e00ff */
[----:B------:R-:W-:Y:S02]  /*04f0*/  IMAD R5, R8, R5, R15 ;  /* 0x0000000508057224 */ /* 0x000fe400078e020f */
[C---:B------:R-:W-:Y:S01]  /*0500*/  VIADD R6, R25.reuse, 0x3 ;  /* 0x0000000319067836 */ /* 0x040fe20000000000 */
[----:B------:R-:W-:Y:S01]  /*0510*/  STL [R1+0xb8], R25 ;  /* 0x0000b81901007387 */ /* 0x000fe20000100800 */
[----:B------:R-:W-:Y:S02]  /*0520*/  IMAD.IADD R0, R4, 0x1, R5 ;  /* 0x0000000104007824 */ /* 0x000fe400078e0205 */
[----:B------:R-:W-:-:S02]  /*0530*/  VIADD R5, R25, 0x1 ;  /* 0x0000000119057836 */ /* 0x000fc40000000000 */
[C---:B------:R-:W-:Y:S02]  /*0540*/  VIADD R4, R25.reuse, 0x2 ;  /* 0x0000000219047836 */ /* 0x040fe40000000000 */
[C---:B------:R-:W-:Y:S01]  /*0550*/  VIADD R13, R25.reuse, 0x9 ;  /* 0x00000009190d7836 */ /* 0x040fe20000000000 */
[----:B------:R0:W-:Y:S01]  /*0560*/  STL [R1+0xc6c], R5 ;  /* 0x000c6c0501007387 */ /* 0x0001e20000100800 */
[C---:B------:R-:W-:Y:S02]  /*0570*/  VIADD R7, R25.reuse, 0x19 ;  /* 0x0000001919077836 */ /* 0x040fe40000000000 */
[----:B------:R-:W-:Y:S01]  /*0580*/  IMAD R0, R0, 0x80, R16 ;  /* 0x0000008000007824 */ /* 0x000fe200078e0210 */
[----:B------:R1:W-:Y:S01]  /*0590*/  STL [R1+0xc68], R4 ;  /* 0x000c680401007387 */ /* 0x0003e20000100800 */
[C---:B------:R-:W-:Y:S02]  /*05a0*/  VIADD R11, R25.reuse, 0x11 ;  /* 0x00000011190b7836 */ /* 0x040fe40000000000 */
[C---:B------:R-:W-:Y:S01]  /*05b0*/  VIADD R28, R25.reuse, 0x1ee ;  /* 0x000001ee191c7836 */ /* 0x040fe20000000000 */
[----:B------:R2:W-:Y:S01]  /*05c0*/  STL [R1+0xc64], R6 ;  /* 0x000c640601007387 */ /* 0x0005e20000100800 */
[----:B------:R-:W-:-:S02]  /*05d0*/  VIADD R24, R25, 0x1ef ;  /* 0x000001ef19187836 */ /* 0x000fc40000000000 */
[C---:B0-----:R-:W-:Y:S02]  /*05e0*/  VIADD R5, R25.reuse, 0x4 ;  /* 0x0000000419057836 */ /* 0x041fe40000000000 */
[C---:B------:R-:W-:Y:S02]  /*05f0*/  VIADD R23, R25.reuse, 0x1f0 ;  /* 0x000001f019177836 */ /* 0x040fe40000000000 */
[C---:B-1----:R-:W-:Y:S01]  /*0600*/  VIADD R4, R25.reuse, 0x5 ;  /* 0x0000000519047836 */ /* 0x042fe20000000000 */
[----:B------:R0:W-:Y:S01]  /*0610*/  STL [R1+0xc60], R5 ;  /* 0x000c600501007387 */ /* 0x0001e20000100800 */
[C---:B------:R-:W-:Y:S02]  /*0620*/  VIADD R22, R25.reuse, 0x1f1 ;  /* 0x000001f119167836 */ /* 0x040fe40000000000 */
[C---:B--2---:R-:W-:Y:S01]  /*0630*/  VIADD R6, R25.reuse, 0x6 ;  /* 0x0000000619067836 */ /* 0x044fe20000000000 */
[----:B------:R1:W-:Y:S01]  /*0640*/  STL [R1+0xc5c], R4 ;  /* 0x000c5c0401007387 */ /* 0x0003e20000100800 */
[----:B------:R-:W-:-:S02]  /*0650*/  VIADD R21, R25, 0x1f2 ;  /* 0x000001f219157836 */ /* 0x000fc40000000000 */
[C---:B------:R-:W-:Y:S01]  /*0660*/  VIADD R20, R25.reuse, 0x1f3 ;  /* 0x000001f319147836 */ /* 0x040fe20000000000 */
[----:B------:R2:W-:Y:S01]  /*0670*/  STL [R1+0xc58], R6 ;  /* 0x000c580601007387 */ /* 0x0005e20000100800 */
[C---:B------:R-:W-:Y:S02]  /*0680*/  VIADD R19, R25.reuse, 0x1f4 ;  /* 0x000001f419137836 */ /* 0x040fe40000000000 */
[C---:B0-----:R-:W-:Y:S02]  /*0690*/  VIADD R5, R25.reuse, 0x7 ;  /* 0x0000000719057836 */ /* 0x041fe40000000000 */
[C---:B------:R-:W-:Y:S02]  /*06a0*/  VIADD R18, R25.reuse, 0x1f5 ;  /* 0x000001f519127836 */ /* 0x040fe40000000000 */
[C---:B-1----:R-:W-:Y:S01]  /*06b0*/  VIADD R4, R25.reuse, 0x8 ;  /* 0x0000000819047836 */ /* 0x042fe20000000000 */
[----:B------:R0:W-:Y:S01]  /*06c0*/  STL [R1+0xc54], R5 ;  /* 0x000c540501007387 */ /* 0x0001e20000100800 */
[----:B------:R-:W-:-:S02]  /*06d0*/  VIADD R17, R25, 0x1f6 ;  /* 0x000001f619117836 */ /* 0x000fc40000000000 */
[C---:B--2---:R-:W-:Y:S01]  /*06e0*/  VIADD R6, R25.reuse, 0xa ;  /* 0x0000000a19067836 */ /* 0x044fe20000000000 */
[----:B------:R1:W-:Y:S01]  /*06f0*/  STL [R1+0xc48], R4 ;  /* 0x000c480401007387 */ /* 0x0003e20000100800 */
[C---:B------:R-:W-:Y:S02]  /*0700*/  VIADD R16, R25.reuse, 0x1f7 ;  /* 0x000001f719107836 */ /* 0x040fe40000000000 */
[C---:B------:R-:W-:Y:S01]  /*0710*/  VIADD R10, R25.reuse, 0x1f8 ;  /* 0x000001f8190a7836 */ /* 0x040fe20000000000 */
[----:B------:R2:W-:Y:S01]  /*0720*/  STL [R1+0xc40], R6 ;  /* 0x000c400601007387 */ /* 0x0005e20000100800 */
[C---:B------:R-:W-:Y:S02]  /*0730*/  VIADD R29, R25.reuse, 0x1fa ;  /* 0x000001fa191d7836 */ /* 0x040fe40000000000 */
[C---:B0-----:R-:W-:Y:S01]  /*0740*/  VIADD R5, R25.reuse, 0xc ;  /* 0x0000000c19057836 */ /* 0x041fe20000000000 */
[----:B------:R-:W-:Y:S01]  /*0750*/  STL [R1+0xc44], R13 ;  /* 0x000c440d01007387 */ /* 0x000fe20000100800 */
[----:B------:R-:W-:-:S02]  /*0760*/  VIADD R9, R25, 0x1fb ;  /* 0x000001fb19097836 */ /* 0x000fc40000000000 */
[C---:B-1----:R-:W-:Y:S02]  /*0770*/  VIADD R4, R25.reuse, 0xb ;  /* 0x0000000b19047836 */ /* 0x042fe40000000000 */
[C---:B------:R-:W-:Y:S02]  /*0780*/  VIADD R8, R25.reuse, 0x1fc ;  /* 0x000001fc19087836 */ /* 0x040fe40000000000 */
[C---:B--2---:R-:W-:Y:S01]  /*0790*/  VIADD R6, R25.reuse, 0xe ;  /* 0x0000000e19067836 */ /* 0x044fe20000000000 */
[----:B------:R0:W-:Y:S04]  /*07a0*/  STL [R1+0xc3c], R4 ;  /* 0x000c3c0401007387 */ /* 0x0001e80000100800 */
[----:B------:R1:W-:Y:S01]  /*07b0*/  STL [R1+0xc30], R5 ;  /* 0x000c300501007387 */ /* 0x0003e20000100800 */
[----:B0-----:R-:W-:-:S02]  /*07c0*/  VIADD R4, R25, 0xd ;  /* 0x0000000d19047836 */ /* 0x001fc40000000000 */
[----:B-1----:R-:W-:-:S03]  /*07d0*/  VIADD R5, R25, 0xf ;  /* 0x0000000f19057836 */ /* 0x002fc60000000000 */
[----:B------:R0:W-:Y:S04]  /*07e0*/  STL [R1+0xc50], R4 ;  /* 0x000c500401007387 */ /* 0x0001e80000100800 */
[----:B------:R1:W-:Y:S04]  /*07f0*/  STL [R1+0xc4c], R6 ;  /* 0x000c4c0601007387 */ /* 0x0003e80000100800 */
[----:B------:R2:W-:Y:S01]  /*0800*/  STL [R1+0xc2c], R5 ;  /* 0x000c2c0501007387 */ /* 0x0005e20000100800 */
[C---:B0-----:R-:W-:Y:S02]  /*0810*/  VIADD R4, R25.reuse, 0x10 ;  /* 0x0000001019047836 */ /* 0x041fe40000000000 */
[----:B-1----:R-:W-:-:S03]  /*0820*/  VIADD R6, R25, 0x12 ;  /* 0x0000001219067836 */ /* 0x002fc60000000000 */
[----:B------:R0:W-:Y:S01]  /*0830*/  STL [R1+0xc28], R4 ;  /* 0x000c280401007387 */ /* 0x0001e20000100800 */
[----:B--2---:R-:W-:-:S03]  /*0840*/  VIADD R5, R25, 0x14 ;  /* 0x0000001419057836 */ /* 0x004fc60000000000 */
[----:B------:R1:W-:Y:S01]  /*0850*/  STL [R1+0xc20], R6 ;  /* 0x000c200601007387 */ /* 0x0003e20000100800 */
[C---:B0-----:R-:W-:Y:S02]  /*0860*/  VIADD R4, R25.reuse, 0x13 ;  /* 0x0000001319047836 */ /* 0x041fe40000000000 */
[----:B-1----:R-:W-:-:S03]  /*0870*/  VIADD R6, R25, 0x16 ;  /* 0x0000001619067836 */ /* 0x002fc60000000000 */
[----:B------:R0:W-:Y:S04]  /*0880*/  STL [R1+0xc1c], R4 ;  /* 0x000c1c0401007387 */ /* 0x0001e80000100800 */
[----:B------:R1:W-:Y:S01]  /*0890*/  STL [R1+0xc18], R5 ;  /* 0x000c180501007387 */ /* 0x0003e20000100800 */
[C---:B0-----:R-:W-:Y:S02]  /*08a0*/  VIADD R4, R25.reuse, 0x15 ;  /* 0x0000001519047836 */ /* 0x041fe40000000000 */
[----:B-1----:R-:W-:-:S03]  /*08b0*/  VIADD R5, R25, 0x17 ;  /* 0x0000001719057836 */ /* 0x002fc60000000000 */
[----:B------:R0:W-:Y:S04]  /*08c0*/  STL [R1+0xc14], R4 ;  /* 0x000c140401007387 */ /* 0x0001e80000100800 */
[----:B------:R1:W-:Y:S04]  /*08d0*/  STL [R1+0xc10], R6 ;  /* 0x000c100601007387 */ /* 0x0003e80000100800 */
[----:B------:R2:W-:Y:S01]  /*08e0*/  STL [R1+0xc0c], R5 ;  /* 0x000c0c0501007387 */ /* 0x0005e20000100800 */
[----:B0-----:R-:W-:-:S03]  /*08f0*/  VIADD R4, R25, 0x18 ;  /* 0x0000001819047836 */ /* 0x001fc60000000000 */
[----:B------:R0:W-:Y:S01]  /*0900*/  STL [R1+0xc34], R7 ;  /* 0x000c340701007387 */ /* 0x0001e20000100800 */
[C---:B-1----:R-:W-:Y:S02]  /*0910*/  VIADD R6, R25.reuse, 0x1a ;  /* 0x0000001a19067836 */ /* 0x042fe40000000000 */
[----:B--2---:R-:W-:-:S03]  /*0920*/  VIADD R5, R25, 0x1b ;  /* 0x0000001b19057836 */ /* 0x004fc60000000000 */
[----:B------:R1:W-:Y:S01]  /*0930*/  STL [R1+0xc04], R6 ;  /* 0x000c040601007387 */ /* 0x0003e20000100800 */
[----:B0-----:R-:W-:-:S03]  /*0940*/  VIADD R7, R25, 0x1c ;  /* 0x0000001c19077836 */ /* 0x001fc60000000000 */
[----:B------:R0:W-:Y:S04]  /*0950*/  STL [R1+0xc00], R5 ;  /* 0x000c000501007387 */ /* 0x0001e80000100800 */
[----:B------:R2:W-:Y:S01]  /*0960*/  STL [R1+0xbf8], R7 ;  /* 0x000bf80701007387 */ /* 0x0005e20000100800 */
[C---:B-1----:R-:W-:Y:S02]  /*0970*/  VIADD R6, R25.reuse, 0x1d ;  /* 0x0000001d19067836 */ /* 0x042fe40000000000 */
[----:B0-----:R-:W-:-:S03]  /*0980*/  VIADD R5, R25, 0x1e ;  /* 0x0000001e19057836 */ /* 0x001fc60000000000 */
[----:B------:R0:W-:Y:S01]  /*0990*/  STL [R1+0xbf4], R6 ;  /* 0x000bf40601007387 */ /* 0x0001e20000100800 */
[----:B--2---:R-:W-:-:S03]  /*09a0*/  VIADD R7, R25, 0x1f ;  /* 0x0000001f19077836 */ /* 0x004fc60000000000 */
[----:B------:R1:W-:Y:S04]  /*09b0*/  STL [R1+0xbf0], R5 ;  /* 0x000bf00501007387 */ /* 0x0003e80000100800 */
[----:B------:R2:W-:Y:S01]  /*09c0*/  STL [R1+0xbec], R7 ;  /* 0x000bec0701007387 */ /* 0x0005e20000100800 */
[C---:B0-----:R-:W-:Y:S02]  /*09d0*/  VIADD R6, R25.reuse, 0x20 ;  /* 0x0000002019067836 */ /* 0x041fe40000000000 */
[----:B-1----:R-:W-:-:S03]  /*09e0*/  VIADD R5, R25, 0x21 ;  /* 0x0000002119057836 */ /* 0x002fc60000000000 */
        /* <DEDUP_REMOVED lines=904> */
[----:B------:R0:W-:Y:S01]  /*4270*/  STL [R1+0x24], R6 ;  /* 0x0000240601007387 */ /* 0x0001e20000100800 */
[C---:B-1----:R-:W-:Y:S02]  /*4280*/  VIADD R5, R25.reuse, 0x1e4 ;  /* 0x000001e419057836 */ /* 0x042fe40000000000 */
[----:B0-----:R-:W-:-:S03]  /*4290*/  VIADD R6, R25, 0x1e6 ;  /* 0x000001e619067836 */ /* 0x001fc60000000000 */
[----:B------:R0:W-:Y:S04]  /*42a0*/  STL [R1+0x20], R5 ;  /* 0x0000200501007387 */ /* 0x0001e80000100800 */
        /* <DEDUP_REMOVED lines=17> */
[C---:B--2---:R-:W-:Y:S02]  /*43c0*/  VIADD R6, R25.reuse, 0x1fe ;  /* 0x000001fe19067836 */ /* 0x044fe40000000000 */
[----:B0-----:R-:W-:-:S05]  /*43d0*/  VIADD R5, R25, 0x1f9 ;  /* 0x000001f919057836 */ /* 0x001fca0000000000 */
[----:B------:R0:W-:Y:S04]  /*43e0*/  STL [R1], R5 ;  /* 0x0000000501007387 */ /* 0x0001e80000100800 */
[----:B------:R1:W-:Y:S01]  /*43f0*/  STL [R1+0x184], R0 ;  /* 0x0001840001007387 */ /* 0x0003e20000100800 */
[----:B0-----:R-:W-:Y:S01]  /*4400*/  VIADD R5, R25, 0x1ff ;  /* 0x000001ff19057836 */ /* 0x001fe20000000000 */
[----:B------:R-:W-:Y:S06]  /*4410*/  @P0 BRA `(.L_x_0) ;  /* 0x00000040000c0947 */ /* 0x000fec0003800000 */
[----:B-1----:R-:W-:Y:S01]  /*4420*/  IMAD.SHL.U32 R0, R14, 0x10, RZ ;  /* 0x000000100e007824 */ /* 0x002fe200078e00ff */
[----:B------:R0:W-:Y:S04]  /*4430*/  STL [R1+0xc0], RZ ;  /* 0x0000c0ff01007387 */ /* 0x0001e80000100800 */
[----:B------:R0:W-:Y:S04]  /*4440*/  STL [R1+0x35ec], R0 ;  /* 0x0035ec0001007387 */ /* 0x0001e80000100800 */
[----:B------:R0:W-:Y:S04]  /*4450*/  STL [R1+0xc4], RZ ;  /* 0x0000c4ff01007387 */ /* 0x0001e80000100800 */
        /* <DEDUP_REMOVED lines=1021> */
[----:B------:R0:W-:Y:S01]  /*8430*/  STL [R1+0x2ac], RZ ;  /* 0x0002acff01007387 */ /* 0x0001e20000100800 */
[----:B------:R-:W-:Y:S05]  /*8440*/  BRA `(.L_x_1) ;  /* 0x00000a0400807947 */ /* 0x000fea0003800000 */
.L_x_0:
[----:B------:R0:W-:Y:S01]  /*8450*/  STL [R1+0x38a4], R22 ;  /* 0x0038a41601007387 */ /* 0x0001e20000100800 */
[----:B------:R-:W-:Y:S01]  /*8460*/  IMAD.MOV.U32 R12, RZ, RZ, RZ ;  /* 0x000000ffff0c7224 */ /* 0x000fe200078e00ff */
[----:B------:R-:W-:Y:S01]  /*8470*/  IABS R26, R5 ;  /* 0x00000005001a7213 */ /* 0x000fe20000000000 */
[----:B------:R-:W-:Y:S01]  /*8480*/  ULDC UR5, c[0x0][0x23c] ;  /* 0x00008f0000057ab9 */ /* 0x000fe20000000800 */
[----:B------:R-:W-:Y:S01]  /*8490*/  ISETP.GE.AND P6, PT, R6, RZ, PT ;  /* 0x000000ff0600720c */ /* 0x000fe20003fc6270 */
[----:B------:R-:W-:Y:S01]  /*84a0*/  ULDC.64 UR6, c[0x0][0x218] ;  /* 0x0000860000067ab9 */ /* 0x000fe20000000a00 */
[----:B------:R-:W-:Y:S01]  /*84b0*/  ULDC.64 UR8, c[0x0][0x210] ;  /* 0x0000840000087ab9 */ /* 0x000fe20000000a00 */
[----:B0-----:R-:W2:Y:S04]  /*84c0*/  LDL R22, [R1+0xbc] ;  /* 0x0000bc0001167983 */ /* 0x001ea80000100800 */
[----:B------:R0:W-:Y:S04]  /*84d0*/  STL [R1+0x38a0], R23 ;  /* 0x0038a01701007387 */ /* 0x0001e80000100800 */
[----:B0-----:R-:W3:Y:S04]  /*84e0*/  LDL R23, [R1+0x184] ;  /* 0x0001840001177983 */ /* 0x001ee80000100800 */
[----:B------:R0:W-:Y:S04]  /*84f0*/  STL [R1+0x389c], R24 ;  /* 0x00389c1801007387 */ /* 0x0001e80000100800 */
[----:B------:R4:W-:Y:S04]  /*8500*/  STL [R1+0x3898], R28 ;  /* 0x0038981c01007387 */ /* 0x0009e80000100800 */
[----:B------:R5:W-:Y:S01]  /*8510*/  STL [R1+0x3778], R3 ;  /* 0x0037780301007387 */ /* 0x000be20000100800 */
[----:B0-----:R-:W-:Y:S01]  /*8520*/  IMAD.MOV.U32 R24, RZ, RZ, R11 ;  /* 0x000000ffff187224 */ /* 0x001fe200078e000b */
[----:B------:R-:W-:Y:S01]  /*8530*/  IABS R11, R3 ;  /* 0x00000003000b7213 */ /* 0x000fe20000000000 */
[----:B----4-:R-:W-:Y:S01]  /*8540*/  IMAD.MOV.U32 R28, RZ, RZ, R4 ;  /* 0x000000ffff1c7224 */ /* 0x010fe200078e0004 */
[----:B------:R-:W-:-:S02]  /*8550*/  IABS R4, R2 ;  /* 0x0000000200047213 */ /* 0x000fc40000000000 */
[----:B------:R-:W0:Y:S01]  /*8560*/  I2F.RP R14, R11 ;  /* 0x0000000b000e7306 */ /* 0x000e220000209400 */
[----:B-----5:R-:W-:-:S07]  /*8570*/  IMAD.MOV.U32 R3, RZ, RZ, R13 ;  /* 0x000000ffff037224 */ /* 0x020fce00078e000d */
[----:B-1----:R-:W1:Y:S08]  /*8580*/  I2F.RP R0, R4 ;  /* 0x0000000400007306 */ /* 0x002e700000209400 */
[----:B0-----:R-:W0:Y:S08]  /*8590*/  MUFU.RCP R14, R14 ;  /* 0x0000000e000e7308 */ /* 0x001e300000001000 */
[----:B-1----:R-:W1:Y:S01]  /*85a0*/  MUFU.RCP R0, R0 ;  /* 0x0000000000007308 */ /* 0x002e620000001000 */
[----:B0-----:R-:W-:-:S07]  /*85b0*/  VIADD R14, R14, 0xffffffe ;  /* 0x0ffffffe0e0e7836 */ /* 0x001fce0000000000 */
[----:B------:R-:W-:Y:S01]  /*85c0*/  F2I.FTZ.U32.TRUNC.NTZ R15, R14 ;  /* 0x0000000e000f7305 */ /* 0x000fe2000021f000 */
[----:B-1----:R-:W-:-:S07]  /*85d0*/  VIADD R0, R0, 0xffffffe ;  /* 0x0ffffffe00007836 */ /* 0x002fce0000000000 */
[----:B------:R-:W0:Y:S02]  /*85e0*/  F2I.FTZ.U32.TRUNC.NTZ R13, R0 ;  /* 0x00000000000d7305 */ /* 0x000e24000021f000 */
[----:B0-----:R-:W-:-:S04]  /*85f0*/  IMAD.MOV R25, RZ, RZ, -R13 ;  /* 0x000000ffff197224 */ /* 0x001fc800078e0a0d */
[----:B------:R-:W-:-:S04]  /*8600*/  IMAD R25, R25, R4, RZ ;  /* 0x0000000419197224 */ /* 0x000fc800078e02ff */
[----:B------:R-:W-:Y:S01]  /*8610*/  IMAD.HI.U32 R25, R13, R25, R12 ;  /* 0x000000190d197227 */ /* 0x000fe200078e000c */
[----:B--2---:R-:W-:-:S05]  /*8620*/  IABS R14, R22 ;  /* 0x00000016000e7213 */ /* 0x004fca0000000000 */
[----:B------:R-:W-:Y:S02]  /*8630*/  IMAD.MOV.U32 R13, RZ, RZ, R14 ;  /* 0x000000ffff0d7224 */ /* 0x000fe400078e000e */
[----:B------:R-:W-:Y:S01]  /*8640*/  IMAD.MOV R14, RZ, RZ, -R15 ;  /* 0x000000ffff0e7224 */ /* 0x000fe200078e0a0f */
[----:B---3--:R-:W-:-:S05]  /*8650*/  IABS R0, R23 ;  /* 0x0000001700007213 */ /* 0x008fca0000000000 */
[----:B------:R-:W-:Y:S02]  /*8660*/  IMAD.MOV.U32 R12, RZ, RZ, R0 ;  /* 0x000000ffff0c7224 */ /* 0x000fe400078e0000 */
[----:B------:R-:W-:-:S04]  /*8670*/  IMAD.HI.U32 R0, R25, R13, RZ ;  /* 0x0000000d19007227 */ /* 0x000fc800078e00ff */
[----:B------:R-:W-:-:S04]  /*8680*/  IMAD.HI.U32 R25, R25, R12, RZ ;  /* 0x0000000c19197227 */ /* 0x000fc800078e00ff */
[----:B------:R-:W-:Y:S02]  /*8690*/  IMAD.MOV R0, RZ, RZ, -R0 ;  /* 0x000000ffff007224 */ /* 0x000fe400078e0a00 */
[----:B------:R-:W-:Y:S02]  /*86a0*/  IMAD.MOV R25, RZ, RZ, -R25 ;  /* 0x000000ffff197224 */ /* 0x000fe400078e0a19 */
[----:B------:R-:W-:Y:S02]  /*86b0*/  IMAD R13, R4, R0, R13 ;  /* 0x00000000040d7224 */ /* 0x000fe400078e020d */
[----:B------:R-:W-:Y:S02]  /*86c0*/  IMAD R0, R14, R11, RZ ;  /* 0x0000000b0e007224 */ /* 0x000fe400078e02ff */
[----:B------:R-:W-:Y:S01]  /*86d0*/  IMAD.MOV.U32 R14, RZ, RZ, RZ ;  /* 0x000000ffff0e7224 */ /* 0x000fe200078e00ff */
[C---:B------:R-:W-:Y:S01]  /*86e0*/  ISETP.GT.U32.AND P0, PT, R4.reuse, R13, PT ;  /* 0x0000000d0400720c */ /* 0x040fe20003f04070 */
[----:B------:R-:W-:-:S02]  /*86f0*/  IMAD R12, R4, R25, R12 ;  /* 0x00000019040c7224 */ /* 0x000fc400078e020c */
[----:B------:R-:W-:Y:S01]  /*8700*/  IMAD.HI.U32 R0, R15, R0, R14 ;  /* 0x000000000f007227 */ /* 0x000fe200078e000e */
[----:B------:R-:W-:Y:S02]  /*8710*/  IABS R14, R6 ;  /* 0x00000006000e7213 */ /* 0x000fe40000000000 */
[----:B------:R-:W-:Y:S02]  /*8720*/  ISETP.GT.U32.AND P1, PT, R4, R12, PT ;  /* 0x0000000c0400720c */ /* 0x000fe40003f24070 */
[----:B------:R-:W-:Y:S01]  /*8730*/  IABS R15, R7 ;  /* 0x00000007000f7213 */ /* 0x000fe20000000000 */
[----:B------:R-:W-:-:S04]  /*8740*/  IMAD.HI.U32 R27, R0, R14, RZ ;  /* 0x0000000e001b7227 */ /* 0x000fc800078e00ff */
[----:B------:R-:W-:Y:S02]  /*8750*/  IMAD.MOV R27, RZ, RZ, -R27 ;  /* 0x000000ffff1b7224 */ /* 0x000fe400078e0a1b */
[----:B------:R-:W-:-:S04]  /*8760*/  IMAD.HI.U32 R25, R0, R26, RZ ;  /* 0x0000001a00197227 */ /* 0x000fc800078e00ff */
[----:B------:R-:W-:Y:S01]  /*8770*/  @!P1 IMAD.IADD R12, R12, 0x1, -R4 ;  /* 0x000000010c0c9824 */ /* 0x000fe200078e0a04 */
[----:B------:R-:W-:Y:S01]  /*8780*/  ISETP.GE.AND P1, PT, R5, RZ, PT ;  /* 0x000000ff0500720c */ /* 0x000fe20003f26270 */
[----:B------:R-:W-:Y:S02]  /*8790*/  IMAD R14, R11, R27, R14 ;  /* 0x0000001b0b0e7224 */ /* 0x000fe400078e020e */
[----:B------:R-:W2:Y:S01]  /*87a0*/  LDL.LU R27, [R1+0xc1c] ;  /* 0x000c1c00011b7983 */ /* 0x000ea20000300800 */
[----:B------:R-:W-:Y:S01]  /*87b0*/  @!P0 IMAD.IADD R13, R13, 0x1, -R4 ;  /* 0x000000010d0d8824 */ /* 0x000fe200078e0a04 */
[C---:B------:R-:W-:Y:S01]  /*87c0*/  ISETP.GT.U32.AND P2, PT, R4.reuse, R12, PT ;  /* 0x0000000c0400720c */ /* 0x040fe20003f44070 */
[----:B------:R-:W-:Y:S01]  /*87d0*/  IMAD.MOV R25, RZ, RZ, -R25 ;  /* 0x000000ffff197224 */ /* 0x000fe200078e0a19 */
[----:B------:R-:W3:Y:S02]  /*87e0*/  LDL R5, [R1+0xc40] ;  /* 0x000c400001057983 */ /* 0x000ee40000100800 */
[----:B------:R-:W-:Y:S01]  /*87f0*/  ISETP.GT.U32.AND P3, PT, R4, R13, PT ;  /* 0x0000000d0400720c */ /* 0x000fe20003f64070 */
[C---:B------:R-:W-:Y:S01]  /*8800*/  IMAD R25, R11.reuse, R25, R26 ;  /* 0x000000190b197224 */ /* 0x040fe200078e021a */
[----:B------:R-:W-:Y:S01]  /*8810*/  ISETP.GE.AND P0, PT, R22, RZ, PT ;  /* 0x000000ff1600720c */ /* 0x000fe20003f06270 */
[----:B------:R-:W-:Y:S01]  /*8820*/  IMAD.HI.U32 R26, R0, R15, RZ ;  /* 0x0000000f001a7227 */ /* 0x000fe200078e00ff */
[----:B------:R-:W4:Y:S02]  /*8830*/  LDL.LU R22, [R1+0x38a4] ;  /* 0x0038a40001167983 */ /* 0x000f240000300800 */
[----:B------:R-:W-:-:S07]  /*8840*/  ISETP.GT.U32.AND P4, PT, R11, R25, PT ;  /* 0x000000190b00720c */ /* 0x000fce0003f84070 */
[--C-:B------:R-:W-:Y:S01]  /*8850*/  @!P3 IMAD.IADD R13, R13, 0x1, -R4.reuse ;  /* 0x000000010d0db824 */ /* 0x100fe200078e0a04 */
[----:B------:R-:W-:Y:S02]  /*8860*/  ISETP.GE.AND P3, PT, R7, RZ, PT ;  /* 0x000000ff0700720c */ /* 0x000fe40003f66270 */
[----:B------:R-:W-:Y:S01]  /*8870*/  LOP3.LUT R7, RZ, R2, RZ, 0x33, !PT ;  /* 0x00000002ff077212 */ /* 0x000fe200078e33ff */
[----:B------:R-:W-:Y:S02]  /*8880*/  @!P0 IMAD.MOV R13, RZ, RZ, -R13 ;  /* 0x000000ffff0d8224 */ /* 0x000fe400078e0a0d */
[----:B------:R-:W-:Y:S01]  /*8890*/  @!P4 IMAD.IADD R25, R25, 0x1, -R11 ;  /* 0x000000011919c824 */ /* 0x000fe200078e0a0b */
[----:B------:R-:W-:Y:S01]  /*88a0*/  ISETP.NE.AND P4, PT, R2, RZ, PT ;  /* 0x000000ff0200720c */ /* 0x000fe20003f85270 */
[----:B------:R-:W-:-:S03]  /*88b0*/  @!P2 IMAD.IADD R12, R12, 0x1, -R4 ;  /* 0x000000010c0ca824 */ /* 0x000fc600078e0a04 */
[----:B------:R-:W-:Y:S02]  /*88c0*/  SEL R13, R7, R13, !P4 ;  /* 0x0000000d070d7207 */ /* 0x000fe40006000000 */
[----:B------:R-:W-:Y:S02]  /*88d0*/  ISETP.GE.AND P2, PT, R23, RZ, PT ;  /* 0x000000ff1700720c */ /* 0x000fe40003f46270 */
[----:B------:R-:W5:Y:S04]  /*88e0*/  LDL.LU R23, [R1+0x38a0] ;  /* 0x0038a00001177983 */ /* 0x000f680000300800 */
[----:B------:R0:W-:Y:S04]  /*88f0*/  STL [R1+0xc74], R13 ;  /* 0x000c740d01007387 */ /* 0x0001e80000100800 */
[----:B0-----:R-:W2:Y:S01]  /*8900*/  LDL.LU R13, [R1] ;  /* 0x00000000010d7983 */ /* 0x001ea20000300800 */
[----:B------:R-:W-:Y:S01]  /*8910*/  ISETP.GT.U32.AND P5, PT, R11, R14, PT ;  /* 0x0000000e0b00720c */ /* 0x000fe20003fa4070 */
[----:B------:R-:W-:-:S04]  /*8920*/  IMAD.MOV R26, RZ, RZ, -R26 ;  /* 0x000000ffff1a7224 */ /* 0x000fc800078e0a1a */
[----:B------:R-:W-:Y:S02]  /*8930*/  IMAD R15, R11, R26, R15 ;  /* 0x0000001a0b0f7224 */ /* 0x000fe400078e020f */
[----:B------:R-:W-:-:S06]  /*8940*/  @!P2 IMAD.MOV R12, RZ, RZ, -R12 ;  /* 0x000000ffff0ca224 */ /* 0x000fcc00078e0a0c */
[----:B------:R-:W-:Y:S01]  /*8950*/  @!P5 IMAD.IADD R14, R14, 0x1, -R11 ;  /* 0x000000010e0ed824 */ /* 0x000fe200078e0a0b */
[C---:B------:R-:W-:Y:S02]  /*8960*/  ISETP.GT.U32.AND P5, PT, R11.reuse, R25, PT ;  /* 0x000000190b00720c */ /* 0x040fe40003fa4070 */
[C---:B------:R-:W-:Y:S02]  /*8970*/  ISETP.GT.U32.AND P2, PT, R11.reuse, R15, PT ;  /* 0x0000000f0b00720c */ /* 0x040fe40003f44070 */
[----:B------:R-:W-:Y:S02]  /*8980*/  ISETP.GT.U32.AND P0, PT, R11, R14, PT ;  /* 0x0000000e0b00720c */ /* 0x000fe40003f04070 */
[----:B------:R-:W-:Y:S02]  /*8990*/  SEL R7, R7, R12, !P4 ;  /* 0x0000000c07077207 */ /* 0x000fe40006000000 */
[----:B------:R-:W-:-:S05]  /*89a0*/  IABS R4, R9 ;  /* 0x0000000900047213 */ /* 0x000fca0000000000 */
[--C-:B------:R-:W-:Y:S02]  /*89b0*/  @!P5 IMAD.IADD R25, R25, 0x1, -R11.reuse ;  /* 0x000000011919d824 */ /* 0x100fe400078e0a0b */
[----:B------:R-:W-:Y:S02]  /*89c0*/  @!P2 IMAD.IADD R15, R15, 0x1, -R11 ;  /* 0x000000010f0fa824 */ /* 0x000fe400078e0a0b */
[----:B------:R-:W-:Y:S02]  /*89d0*/  IMAD.MOV.U32 R12, RZ, RZ, R25 ;  /* 0x000000ffff0c7224 */ /* 0x000fe400078e0019 */
[----:B------:R-:W-:-:S04]  /*89e0*/  IMAD.HI.U32 R6, R0, R4, RZ ;  /* 0x0000000400067227 */ /* 0x000fc800078e00ff */
[----:B------:R-:W-:Y:S01]  /*89f0*/  @!P1 IMAD.MOV R12, RZ, RZ, -R12 ;  /* 0x000000ffff0c9224 */ /* 0x000fe200078e0a0c */
[C---:B------:R-:W-:Y:S01]  /*8a00*/  ISETP.GT.U32.AND P1, PT, R11.reuse, R15, PT ;  /* 0x0000000f0b00720c */ /* 0x040fe20003f24070 */
[----:B------:R-:W-:Y:S02]  /*8a10*/  IMAD.MOV R6, RZ, RZ, -R6 ;  /* 0x000000ffff067224 */ /* 0x000fe400078e0a06 */
[----:B------:R-:W-:Y:S02]  /*8a20*/  @!P0 IMAD.IADD R14, R14, 0x1, -R11 ;  /* 0x000000010e0e8824 */ /* 0x000fe400078e0a0b */
[----:B------:R-:W-:Y:S02]  /*8a30*/  IMAD R4, R11, R6, R4 ;  /* 0x000000060b047224 */ /* 0x000fe400078e0204 */
[----:B------:R-:W-:-:S06]  /*8a40*/  @!P6 IMAD.MOV R14, RZ, RZ, -R14 ;  /* 0x000000ffff0ee224 */ /* 0x000fcc00078e0a0e */
[--C-:B------:R-:W-:Y:S01]  /*8a50*/  @!P1 IMAD.IADD R15, R15, 0x1, -R11.reuse ;  /* 0x000000010f0f9824 */ /* 0x100fe200078e0a0b */
[----:B------:R-:W-:Y:S02]  /*8a60*/  ISETP.GT.U32.AND P1, PT, R11, R4, PT ;  /* 0x000000040b00720c */ /* 0x000fe40003f24070 */
[----:B------:R-:W-:Y:S01]  /*8a70*/  ISETP.GE.AND P4, PT, R8, RZ, PT ;  /* 0x000000ff0800720c */ /* 0x000fe20003f86270 */
[----:B------:R0:W-:Y:S04]  /*8a80*/  STL [R1+0xc70], R7 ;  /* 0x000c700701007387 */ /* 0x0001e80000100800 */
[----:B------:R-:W-:Y:S06]  /*8a90*/  STL [R1+0xa34], R12 ;  /* 0x000a340c01007387 */ /* 0x000fec0000100800 */
[----:B------:R-:W-:Y:S01]  /*8aa0*/  @!P1 IMAD.IADD R4, R4, 0x1, -R11 ;  /* 0x0000000104049824 */ /* 0x000fe200078e0a0b */
[----:B0-----:R-:W-:-:S02]  /*8ab0*/  IABS R7, R10 ;  /* 0x0000000a00077213 */ /* 0x001fc40000000000 */
[----:B------:R-:W-:Y:S01]  /*8ac0*/  ISETP.GE.AND P5, PT, R9, RZ, PT ;  /* 0x000000ff0900720c */ /* 0x000fe20003fa6270 */
[----:B------:R0:W-:Y:S01]  /*8ad0*/  STL [R1+0xa30], R14 ;  /* 0x000a300e01007387 */ /* 0x0001e20000100800 */
[----:B------:R-:W-:Y:S02]  /*8ae0*/  ISETP.GE.AND P0, PT, R29, RZ, PT ;  /* 0x000000ff1d00720c */ /* 0x000fe40003f06270 */
[----:B------:R-:W-:Y:S01]  /*8af0*/  IABS R9, R29 ;  /* 0x0000001d00097213 */ /* 0x000fe20000000000 */
[----:B------:R-:W-:Y:S02]  /*8b00*/  IMAD.MOV.U32 R25, RZ, RZ, R15 ;  /* 0x000000ffff197224 */ /* 0x000fe400078e000f */
[----:B0-----:R-:W-:-:S04]  /*8b10*/  IMAD.HI.U32 R14, R0, R7, RZ ;  /* 0x00000007000e7227 */ /* 0x001fc800078e00ff */
[----:B------:R-:W-:Y:S02]  /*8b20*/  IMAD.MOV R14, RZ, RZ, -R14 ;  /* 0x000000ffff0e7224 */ /* 0x000fe400078e0a0e */
[----:B------:R-:W-:Y:S02]  /*8b30*/  @!P3 IMAD.MOV R25, RZ, RZ, -R25 ;  /* 0x000000ffff19b224 */ /* 0x000fe400078e0a19 */
[----:B------:R-:W-:Y:S01]  /*8b40*/  IMAD R7, R11, R14, R7 ;  /* 0x0000000e0b077224 */ /* 0x000fe200078e0207 */
[----:B------:R-:W-:Y:S02]  /*8b50*/  IABS R14, R18 ;  /* 0x00000012000e7213 */ /* 0x000fe40000000000 */
[----:B------:R-:W-:Y:S01]  /*8b60*/  STL [R1+0xa24], R25 ;  /* 0x000a241901007387 */ /* 0x000fe20000100800 */
[----:B---3--:R-:W-:Y:S01]  /*8b70*/  IMAD.MOV.U32 R26, RZ, RZ, R5 ;  /* 0x000000ffff1a7224 */ /* 0x008fe200078e0005 */
[----:B------:R-:W-:-:S05]  /*8b80*/  IABS R5, R8 ;  /* 0x0000000800057213 */ /* 0x000fca0000000000 */
[----:B------:R-:W-:-:S04]  /*8b90*/  IMAD.HI.U32 R2, R0, R5, RZ ;  /* 0x0000000500027227 */ /* 0x000fc800078e00ff */
[----:B------:R-:W-:-:S04]  /*8ba0*/  IMAD.MOV R2, RZ, RZ, -R2 ;  /* 0x000000ffff027224 */ /* 0x000fc800078e0a02 */
[----:B------:R-:W-:-:S05]  /*8bb0*/  IMAD R5, R11, R2, R5 ;  /* 0x000000020b057224 */ /* 0x000fca00078e0205 */
[----:B------:R-:W-:-:S13]  /*8bc0*/  ISETP.GT.U32.AND P6, PT, R11, R5, PT ;  /* 0x000000050b00720c */ /* 0x000fda0003fc4070 */
[----:B------:R-:W-:-:S05]  /*8bd0*/  @!P6 IMAD.IADD R5, R5, 0x1, -R11 ;  /* 0x000000010505e824 */ /* 0x000fca00078e0a0b */
[----:B------:R-:W-:Y:S02]  /*8be0*/  ISETP.GT.U32.AND P1, PT, R11, R5, PT ;  /* 0x000000050b00720c */ /* 0x000fe40003f24070 */
[----:B--2---:R-:W-:-:S05]  /*8bf0*/  IABS R8, R13 ;  /* 0x0000000d00087213 */ /* 0x004fca0000000000 */
[----:B------:R-:W-:-:S04]  /*8c00*/  IMAD.HI.U32 R12, R0, R8, RZ ;  /* 0x00000008000c7227 */ /* 0x000fc800078e00ff */
[----:B------:R-:W-:-:S04]  /*8c10*/  IMAD.MOV R12, RZ, RZ, -R12 ;  /* 0x000000ffff0c7224 */ /* 0x000fc800078e0a0c */
[----:B------:R-:W-:Y:S02]  /*8c20*/  IMAD R8, R11, R12, R8 ;  /* 0x0000000c0b087224 */ /* 0x000fe400078e0208 */
[----:B------:R-:W-:Y:S02]  /*8c30*/  @!P1 IMAD.IADD R5, R5, 0x1, -R11 ;  /* 0x0000000105059824 */ /* 0x000fe400078e0a0b */
[----:B------:R-:W-:Y:S01]  /*8c40*/  IMAD.MOV.U32 R29, RZ, RZ, R26 ;  /* 0x000000ffff1d7224 */ /* 0x000fe200078e001a */
[----:B------:R-:W-:Y:S01]  /*8c50*/  ISETP.GT.U32.AND P1, PT, R11, R8, PT ;  /* 0x000000080b00720c */ /* 0x000fe20003f24070 */
[----:B------:R-:W-:Y:S02]  /*8c60*/  IMAD.MOV.U32 R26, RZ, RZ, R28 ;  /* 0x000000ffff1a7224 */ /* 0x000fe400078e001c */
[----:B------:R-:W-:Y:S02]  /*8c70*/  IMAD.MOV.U32 R28, RZ, RZ, R24 ;  /* 0x000000ffff1c7224 */ /* 0x000fe400078e0018 */
[----:B------:R-:W-:-:S04]  /*8c80*/  IMAD.MOV.U32 R24, RZ, RZ, R5 ;  /* 0x000000ffff187224 */ /* 0x000fc800078e0005 */
[----:B------:R-:W-:-:S04]  /*8c90*/  @!P4 IMAD.MOV R24, RZ, RZ, -R24 ;  /* 0x000000ffff18c224 */ /* 0x000fc800078e0a18 */
[----:B------:R-:W-:Y:S01]  /*8ca0*/  @!P1 IMAD.IADD R8, R8, 0x1, -R11 ;  /* 0x0000000108089824 */ /* 0x000fe200078e0a0b */
[----:B------:R0:W-:Y:S01]  /*8cb0*/  STL [R1+0xa20], R24 ;  /* 0x000a201801007387 */ /* 0x0001e20000100800 */
[----:B------:R-:W-:Y:S01]  /*8cc0*/  ISETP.GE.AND P1, PT, R10, RZ, PT ;  /* 0x000000ff0a00720c */ /* 0x000fe20003f26270 */
[----:B------:R-:W-:Y:S02]  /*8cd0*/  IMAD.HI.U32 R5, R0, R14, RZ ;  /* 0x0000000e00057227 */ /* 0x000fe400078e00ff */
[----:B0-----:R-:W2:Y:S04]  /*8ce0*/  LDL.LU R24, [R1+0x389c] ;  /* 0x00389c0001187983 */ /* 0x001ea80000300800 */
[----:B------:R-:W3:Y:S01]  /*8cf0*/  LDL.LU R10, [R1+0xc34] ;  /* 0x000c3400010a7983 */ /* 0x000ee20000300800 */
[----:B------:R-:W-:-:S04]  /*8d00*/  IMAD.MOV R5, RZ, RZ, -R5 ;  /* 0x000000ffff057224 */ /* 0x000fc800078e0a05 */
[----:B------:R-:W-:Y:S02]  /*8d10*/  IMAD R5, R11, R5, R14 ;  /* 0x000000050b057224 */ /* 0x000fe400078e020e */
[----:B------:R-:W5:Y:S01]  /*8d20*/  LDL.LU R14, [R1+0xba0] ;  /* 0x000ba000010e7983 */ /* 0x000f620000300800 */
[----:B------:R-:W-:Y:S01]  /*8d30*/  ISETP.GE.AND P2, PT, R13, RZ, PT ;  /* 0x000000ff0d00720c */ /* 0x000fe20003f46270 */
[----:B------:R-:W-:-:S04]  /*8d40*/  IMAD.HI.U32 R13, R0, R9, RZ ;  /* 0x00000009000d7227 */ /* 0x000fc800078e00ff */
[----:B------:R-:W-:-:S04]  /*8d50*/  IMAD.MOV R13, RZ, RZ, -R13 ;  /* 0x000000ffff0d7224 */ /* 0x000fc800078e0a0d */
[----:B------:R-:W-:-:S05]  /*8d60*/  IMAD R9, R11, R13, R9 ;  /* 0x0000000d0b097224 */ /* 0x000fca00078e0209 */
[----:B------:R-:W-:Y:S02]  /*8d70*/  ISETP.GT.U32.AND P6, PT, R11, R9, PT ;  /* 0x000000090b00720c */ /* 0x000fe40003fc4070 */
[----:B------:R-:W-:-:S05]  /*8d80*/  IABS R2, R17 ;  /* 0x0000001100027213 */ /* 0x000fca0000000000 */
[----:B------:R-:W-:Y:S01]  /*8d90*/  IMAD.HI.U32 R12, R0, R2, RZ ;  /* 0x00000002000c7227 */ /* 0x000fe200078e00ff */
[----:B------:R-:W-:-:S03]  /*8da0*/  IABS R6, R16 ;  /* 0x0000001000067213 */ /* 0x000fc60000000000 */
[----:B------:R-:W-:Y:S02]  /*8db0*/  IMAD.MOV R12, RZ, RZ, -R12 ;  /* 0x000000ffff0c7224 */ /* 0x000fe400078e0a0c */
[----:B------:R-:W-:Y:S01]  /*8dc0*/  @!P6 IMAD.IADD R9, R9, 0x1, -R11 ;  /* 0x000000010909e824 */ /* 0x000fe200078e0a0b */
[C---:B------:R-:W-:Y:S01]  /*8dd0*/  ISETP.GT.U32.AND P3, PT, R11.reuse, R4, PT ;  /* 0x000000040b00720c */ /* 0x040fe20003f64070 */
[C---:B------:R-:W-:Y:S01]  /*8de0*/  IMAD R2, R11.reuse, R12, R2 ;  /* 0x0000000c0b027224 */ /* 0x040fe200078e0202 */
[----:B------:R-:W-:Y:S02]  /*8df0*/  IABS R12, R20 ;  /* 0x00000014000c7213 */ /* 0x000fe40000000000 */
[C---:B------:R-:W-:Y:S01]  /*8e00*/  ISETP.GT.U32.AND P6, PT, R11.reuse, R9, PT ;  /* 0x000000090b00720c */ /* 0x040fe20003fc4070 */
[----:B------:R-:W-:Y:S01]  /*8e10*/  IMAD.HI.U32 R13, R0, R6, RZ ;  /* 0x00000006000d7227 */ /* 0x000fe200078e00ff */
[----:B------:R-:W-:-:S03]  /*8e20*/  ISETP.GT.U32.AND P4, PT, R11, R7, PT ;  /* 0x000000070b00720c */ /* 0x000fc60003f84070 */
[----:B------:R-:W-:Y:S02]  /*8e30*/  IMAD.MOV R13, RZ, RZ, -R13 ;  /* 0x000000ffff0d7224 */ /* 0x000fe400078e0a0d */
[----:B------:R-:W-:-:S04]  /*8e40*/  IMAD.HI.U32 R15, R0, R12, RZ ;  /* 0x0000000c000f7227 */ /* 0x000fc800078e00ff */
[----:B------:R-:W-:Y:S01]  /*8e50*/  IMAD R6, R11, R13, R6 ;  /* 0x0000000d0b067224 */ /* 0x000fe200078e0206 */
[----:B------:R-:W-:Y:S01]  /*8e60*/  IABS R13, R19 ;  /* 0x00000013000d7213 */ /* 0x000fe20000000000 */
[----:B------:R-:W-:Y:S02]  /*8e70*/  IMAD.MOV R15, RZ, RZ, -R15 ;  /* 0x000000ffff0f7224 */ /* 0x000fe400078e0a0f */
[--C-:B------:R-:W-:Y:S01]  /*8e80*/  @!P6 IMAD.IADD R9, R9, 0x1, -R11.reuse ;  /* 0x000000010909e824 */ /* 0x100fe200078e0a0b */
[C---:B------:R-:W-:Y:S01]  /*8e90*/  ISETP.GT.U32.AND P6, PT, R11.reuse, R2, PT ;  /* 0x000000020b00720c */ /* 0x040fe20003fc4070 */
[--C-:B------:R-:W-:Y:S01]  /*8ea0*/  @!P3 IMAD.IADD R4, R4, 0x1, -R11.reuse ;  /* 0x000000010404b824 */ /* 0x100fe200078e0a0b */
[C---:B------:R-:W-:Y:S01]  /*8eb0*/  ISETP.GT.U32.AND P3, PT, R11.reuse, R6, PT ;  /* 0x000000060b00720c */ /* 0x040fe20003f64070 */
[----:B------:R-:W-:Y:S02]  /*8ec0*/  IMAD R12, R11, R15, R12 ;  /* 0x0000000f0b0c7224 */ /* 0x000fe400078e020c */
[----:B------:R-:W-:Y:S01]  /*8ed0*/  @!P4 IMAD.IADD R7, R7, 0x1, -R11 ;  /* 0x000000010707c824 */ /* 0x000fe200078e0a0b */
[----:B------:R-:W-:Y:S01]  /*8ee0*/  ISETP.GT.U32.AND P4, PT, R11, R8, PT ;  /* 0x000000080b00720c */ /* 0x000fe20003f84070 */
[----:B------:R-:W-:-:S02]  /*8ef0*/  IMAD.MOV.U32 R15, RZ, RZ, R28 ;  /* 0x000000ffff0f7224 */ /* 0x000fc400078e001c */
[----:B------:R-:W-:-:S04]  /*8f00*/  IMAD.HI.U32 R25, R0, R13, RZ ;  /* 0x0000000d00197227 */ /* 0x000fc800078e00ff */
[----:B------:R-:W-:Y:S02]  /*8f10*/  IMAD.MOV.U32 R28, RZ, RZ, R9 ;  /* 0x000000ffff1c7224 */ /* 0x000fe400078e0009 */
[----:B------:R-:W-:Y:S02]  /*8f20*/  IMAD.MOV R25, RZ, RZ, -R25 ;  /* 0x000000ffff197224 */ /* 0x000fe400078e0a19 */
[----:B------:R-:W-:Y:S01]  /*8f30*/  @!P0 IMAD.MOV R28, RZ, RZ, -R28 ;  /* 0x000000ffff1c8224 */ /* 0x000fe200078e0a1c */
[C---:B------:R-:W-:Y:S01]  /*8f40*/  ISETP.GT.U32.AND P0, PT, R11.reuse, R5, PT ;  /* 0x000000050b00720c */ /* 0x040fe20003f04070 */
[C---:B------:R-:W-:Y:S02]  /*8f50*/  IMAD R13, R11.reuse, R25, R13 ;  /* 0x000000190b0d7224 */ /* 0x040fe400078e020d */
[--C-:B------:R-:W-:Y:S01]  /*8f60*/  @!P6 IMAD.IADD R2, R2, 0x1, -R11.reuse ;  /* 0x000000010202e824 */ /* 0x100fe200078e0a0b */
[----:B------:R-:W2:Y:S01]  /*8f70*/  LDL.LU R25, [R1+0xc28] ;  /* 0x000c280001197983 */ /* 0x000ea20000300800 */
[--C-:B------:R-:W-:Y:S01]  /*8f80*/  @!P3 IMAD.IADD R6, R6, 0x1, -R11.reuse ;  /* 0x000000010606b824 */ /* 0x100fe200078e0a0b */
[C---:B------:R-:W-:Y:S01]  /*8f90*/  ISETP.GT.U32.AND P3, PT, R11.reuse, R7, PT ;  /* 0x000000070b00720c */ /* 0x040fe20003f64070 */
[----:B------:R-:W-:Y:S01]  /*8fa0*/  @!P4 IMAD.IADD R8, R8, 0x1, -R11 ;  /* 0x000000010808c824 */ /* 0x000fe200078e0a0b */
[C---:B------:R-:W-:Y:S01]  /*8fb0*/  ISETP.GT.U32.AND P4, PT, R11.reuse, R13, PT ;  /* 0x0000000d0b00720c */ /* 0x040fe20003f84070 */
[----:B------:R-:W-:Y:S01]  /*8fc0*/  @!P5 IMAD.MOV R4, RZ, RZ, -R4 ;  /* 0x000000ffff04d224 */ /* 0x000fe200078e0a04 */
[----:B------:R-:W-:-:S03]  /*8fd0*/  ISETP.GT.U32.AND P5, PT, R11, R2, PT ;  /* 0x000000020b00720c */ /* 0x000fc60003fa4070 */
[--C-:B------:R-:W-:Y:S01]  /*8fe0*/  @!P0 IMAD.IADD R5, R5, 0x1, -R11.reuse ;  /* 0x0000000105058824 */ /* 0x100fe200078e0a0b */
[----:B------:R-:W-:Y:S01]  /*8ff0*/  STL [R1+0xa10], R4 ;  /* 0x000a100401007387 */ /* 0x000fe20000100800 */
[C---:B------:R-:W-:Y:S01]  /*9000*/  ISETP.GT.U32.AND P6, PT, R11.reuse, R6, PT ;  /* 0x000000060b00720c */ /* 0x040fe20003fc4070 */
[----:B------:R-:W-:Y:S02]  /*9010*/  @!P2 IMAD.MOV R8, RZ, RZ, -R8 ;  /* 0x000000ffff08a224 */ /* 0x000fe400078e0a08 */
[----:B------:R0:W-:Y:S01]  /*9020*/  STL [R1+0xa0c], R28 ;  /* 0x000a0c1c01007387 */ /* 0x0001e20000100800 */
[----:B------:R-:W-:Y:S01]  /*9030*/  ISETP.GT.U32.AND P2, PT, R11, R5, PT ;  /* 0x000000050b00720c */ /* 0x000fe20003f44070 */
[--C-:B------:R-:W-:Y:S01]  /*9040*/  @!P3 IMAD.IADD R7, R7, 0x1, -R11.reuse ;  /* 0x000000010707b824 */ /* 0x100fe200078e0a0b */
[----:B------:R-:W-:Y:S01]  /*9050*/  IABS R9, R21 ;  /* 0x0000001500097213 */ /* 0x000fe20000000000 */
[--C-:B------:R-:W-:Y:S01]  /*9060*/  @!P4 IMAD.IADD R13, R13, 0x1, -R11.reuse ;  /* 0x000000010d0dc824 */ /* 0x100fe200078e0a0b */
[----:B0-----:R-:W2:Y:S01]  /*9070*/  LDL.LU R28, [R1+0x3898] ;  /* 0x00389800011c7983 */ /* 0x001ea20000300800 */
[----:B------:R-:W-:Y:S01]  /*9080*/  ISETP.GE.AND P3, PT, R16, RZ, PT ;  /* 0x000000ff1000720c */ /* 0x000fe20003f66270 */
[----:B------:R-:W-:Y:S01]  /*9090*/  @!P5 IMAD.IADD R2, R2, 0x1, -R11 ;  /* 0x000000010202d824 */ /* 0x000fe200078e0a0b */
[----:B------:R-:W-:Y:S01]  /*90a0*/  ISETP.GE.AND P5, PT, R17, RZ, PT ;  /* 0x000000ff1100720c */ /* 0x000fe20003fa6270 */
[----:B------:R-:W-:Y:S01]  /*90b0*/  @!P1 IMAD.MOV R7, RZ, RZ, -R7 ;  /* 0x000000ffff079224 */ /* 0x000fe200078e0a07 */
[----:B------:R-:W-:Y:S01]  /*90c0*/  ISETP.GE.AND P0, PT, R18, RZ, PT ;  /* 0x000000ff1200720c */ /* 0x000fe20003f06270 */
[--C-:B------:R-:W-:Y:S01]  /*90d0*/  @!P6 IMAD.IADD R6, R6, 0x1, -R11.reuse ;  /* 0x000000010606e824 */ /* 0x100fe200078e0a0b */
[----:B------:R-:W-:Y:S01]  /*90e0*/  ISETP.GT.U32.AND P1, PT, R11, R13, PT ;  /* 0x0000000d0b00720c */ /* 0x000fe20003f24070 */
[----:B------:R-:W2:Y:S01]  /*90f0*/  LDL.LU R17, [R1+0xc04] ;  /* 0x000c040001117983 */ /* 0x000ea20000300800 */
[----:B------:R-:W-:Y:S01]  /*9100*/  ISETP.GE.AND P4, PT, R19, RZ, PT ;  /* 0x000000ff1300720c */ /* 0x000fe20003f86270 */
[----:B------:R-:W-:Y:S01]  /*9110*/  @!P2 IMAD.IADD R5, R5, 0x1, -R11 ;  /* 0x000000010505a824 */ /* 0x000fe200078e0a0b */
[----:B----4-:R-:W-:Y:S01]  /*9120*/  IABS R4, R22 ;  /* 0x0000001600047213 */ /* 0x010fe20000000000 */
[----:B------:R-:W-:Y:S04]  /*9130*/  STL [R1+0x9fc], R8 ;  /* 0x0009fc0801007387 */ /* 0x000fe80000100800 */
[----:B------:R0:W-:Y:S01]  /*9140*/  STL [R1+0x9f8], R7 ;  /* 0x0009f80701007387 */ /* 0x0001e20000100800 */
[----:B------:R-:W-:-:S02]  /*9150*/  @!P5 IMAD.MOV R2, RZ, RZ, -R2 ;  /* 0x000000ffff02d224 */ /* 0x000fc400078e0a02 */
[----:B0-----:R-:W-:-:S04]  /*9160*/  IMAD.MOV.U32 R7, RZ, RZ, R6 ;  /* 0x000000ffff077224 */ /* 0x001fc800078e0006 */
[----:B------:R-:W-:Y:S02]  /*9170*/  @!P3 IMAD.MOV R7, RZ, RZ, -R7 ;  /* 0x000000ffff07b224 */ /* 0x000fe400078e0a07 */
[----:B------:R-:W-:Y:S01]  /*9180*/  @!P1 IMAD.IADD R13, R13, 0x1, -R11 ;  /* 0x000000010d0d9824 */ /* 0x000fe200078e0a0b */
[----:B------:R-:W-:Y:S02]  /*9190*/  ISETP.GE.AND P5, PT, R20, RZ, PT ;  /* 0x000000ff1400720c */ /* 0x000fe40003fa6270 */
[----:B------:R-:W-:Y:S01]  /*91a0*/  STL [R1+0x9f4], R7 ;  /* 0x0009f40701007387 */ /* 0x000fe20000100800 */
[----:B------:R-:W-:-:S03]  /*91b0*/  @!P4 IMAD.MOV R13, RZ, RZ, -R13 ;  /* 0x000000ffff0dc224 */ /* 0x000fc600078e0a0d */
[----:B------:R-:W-:Y:S01]  /*91c0*/  STL [R1+0x9f0], R2 ;  /* 0x0009f00201007387 */ /* 0x000fe20000100800 */
[----:B------:R-:W-:-:S03]  /*91d0*/  ISETP.GE.AND P1, PT, R21, RZ, PT ;  /* 0x000000ff1500720c */ /* 0x000fc60003f26270 */
[----:B------:R-:W4:Y:S01]  /*91e0*/  LDL.LU R20, [R1+0x4] ;  /* 0x0000040001147983 */ /* 0x000f220000300800 */
[----:B---3--:R-:W-:Y:S02]  /*91f0*/  IMAD.MOV.U32 R16, RZ, RZ, R10 ;  /* 0x000000ffff107224 */ /* 0x008fe400078e000a */
[----:B------:R-:W-:-:S04]  /*9200*/  IMAD.HI.U32 R10, R0, R9, RZ ;  /* 0x00000009000a7227 */ /* 0x000fc800078e00ff */
[----:B------:R-:W-:Y:S02]  /*9210*/  IMAD.MOV R10, RZ, RZ, -R10 ;  /* 0x000000ffff0a7224 */ /* 0x000fe400078e0a0a */
[----:B-----5:R-:W-:Y:S02]  /*9220*/  IMAD.MOV.U32 R18, RZ, RZ, R14 ;  /* 0x000000ffff127224 */ /* 0x020fe400078e000e */
[----:B------:R-:W-:Y:S02]  /*9230*/  IMAD R9, R11, R10, R9 ;  /* 0x0000000a0b097224 */ /* 0x000fe400078e0209 */
[----:B------:R-:W-:Y:S02]  /*9240*/  IMAD.MOV.U32 R10, RZ, RZ, R5 ;  /* 0x000000ffff0a7224 */ /* 0x000fe400078e0005 */
[----:B------:R-:W-:-:S04]  /*9250*/  IMAD.HI.U32 R14, R0, R4, RZ ;  /* 0x00000004000e7227 */ /* 0x000fc800078e00ff */
[----:B------:R-:W-:Y:S02]  /*9260*/  @!P0 IMAD.MOV R10, RZ, RZ, -R10 ;  /* 0x000000ffff0a8224 */ /* 0x000fe400078e0a0a */
[----:B------:R-:W-:-:S03]  /*9270*/  IMAD.MOV R14, RZ, RZ, -R14 ;  /* 0x000000ffff0e7224 */ /* 0x000fc600078e0a0e */
[----:B------:R0:W-:Y:S01]  /*9280*/  STL [R1+0x9e4], R10 ;  /* 0x0009e40a01007387 */ /* 0x0001e20000100800 */
[----:B------:R-:W-:-:S03]  /*9290*/  IMAD R4, R11, R14, R4 ;  /* 0x0000000e0b047224 */ /* 0x000fc600078e0204 */
[----:B0-----:R-:W3:Y:S04]  /*92a0*/  LDL.LU R10, [R1+0x2c] ;  /* 0x00002c00010a7983 */ /* 0x001ee80000300800 */
[----:B------:R-:W5:Y:S04]  /*92b0*/  LDL.LU R14, [R1+0x30] ;  /* 0x00003000010e7983 */ /* 0x000f680000300800 */
[----:B------:R-:W3:Y:S04]  /*92c0*/  LDL.LU R21, [R1+0x8] ;  /* 0x0000080001157983 */ /* 0x000ee80000300800 */
[----:B------:R-:W-:Y:S04]  /*92d0*/  STL [R1+0x9d8], R13 ;  /* 0x0009d80d01007387 */ /* 0x000fe80000100800 */
[----:B------:R-:W3:Y:S01]  /*92e0*/  LDL R19, [R1+0xc] ;  /* 0x00000c0001137983 */ /* 0x000ee20000100800 */
[----:B------:R-:W-:-:S02]  /*92f0*/  ISETP.GT.U32.AND P6, PT, R11, R12, PT ;  /* 0x0000000c0b00720c */ /* 0x000fc40003fc4070 */
[C---:B------:R-:W-:Y:S02]  /*9300*/  ISETP.GT.U32.AND P3, PT, R11.reuse, R9, PT ;  /* 0x000000090b00720c */ /* 0x040fe40003f64070 */
[----:B------:R-:W-:Y:S02]  /*9310*/  IABS R6, R23 ;  /* 0x0000001700067213 */ /* 0x000fe40000000000 */
[----:B------:R-:W-:-:S03]  /*9320*/  ISETP.GT.U32.AND P2, PT, R11, R4, PT ;  /* 0x000000040b00720c */ /* 0x000fc60003f44070 */
[----:B------:R-:W-:-:S04]  /*9330*/  IMAD.HI.U32 R2, R0, R6, RZ ;  /* 0x0000000600027227 */ /* 0x000fc800078e00ff */
[--C-:B------:R-:W-:Y:S02]  /*9340*/  @!P6 IMAD.IADD R12, R12, 0x1, -R11.reuse ;  /* 0x000000010c0ce824 */ /* 0x100fe400078e0a0b */
[--C-:B------:R-:W-:Y:S02]  /*9350*/  @!P3 IMAD.IADD R9, R9, 0x1, -R11.reuse ;  /* 0x000000010909b824 */ /* 0x100fe400078e0a0b */
[----:B------:R-:W-:Y:S01]  /*9360*/  IMAD.MOV R2, RZ, RZ, -R2 ;  /* 0x000000ffff027224 */ /* 0x000fe200078e0a02 */
[C---:B------:R-:W-:Y:S01]  /*9370*/  ISETP.GT.U32.AND P6, PT, R11.reuse, R12, PT ;  /* 0x0000000c0b00720c */ /* 0x040fe20003fc4070 */
[----:B------:R-:W-:Y:S01]  /*9380*/  @!P2 IMAD.IADD R4, R4, 0x1, -R11 ;  /* 0x000000010404a824 */ /* 0x000fe200078e0a0b */
[C---:B------:R-:W-:Y:S01]  /*9390*/  ISETP.GT.U32.AND P2, PT, R11.reuse, R9, PT ;  /* 0x000000090b00720c */ /* 0x040fe20003f44070 */
[----:B------:R-:W-:-:S05]  /*93a0*/  IMAD R6, R11, R2, R6 ;  /* 0x000000020b067224 */ /* 0x000fca00078e0206 */
[----:B------:R-:W-:-:S05]  /*93b0*/  ISETP.GT.U32.AND P4, PT, R11, R6, PT ;  /* 0x000000060b00720c */ /* 0x000fca0003f84070 */
[--C-:B------:R-:W-:Y:S01]  /*93c0*/  @!P6 IMAD.IADD R12, R12, 0x1, -R11.reuse ;  /* 0x000000010c0ce824 */ /* 0x100fe200078e0a0b */
[----:B--2---:R-:W-:Y:S01]  /*93d0*/  IABS R7, R24 ;  /* 0x0000001800077213 */ /* 0x004fe20000000000 */
[--C-:B------:R-:W-:Y:S02]  /*93e0*/  @!P2 IMAD.IADD R9, R9, 0x1, -R11.reuse ;  /* 0x000000010909a824 */ /* 0x100fe400078e0a0b */
[----:B------:R-:W-:Y:S01]  /*93f0*/  @!P5 IMAD.MOV R12, RZ, RZ, -R12 ;  /* 0x000000ffff0cd224 */ /* 0x000fe200078e0a0c */
[----:B------:R-:W-:Y:S01]  /*9400*/  ISETP.GT.U32.AND P0, PT, R11, R4, PT ;  /* 0x000000040b00720c */ /* 0x000fe20003f04070 */
[----:B------:R-:W-:Y:S01]  /*9410*/  IMAD.HI.U32 R2, R0, R7, RZ ;  /* 0x0000000700027227 */ /* 0x000fe200078e00ff */
[----:B------:R-:W-:Y:S02]  /*9420*/  ISETP.GE.AND P6, PT, R22, RZ, PT ;  /* 0x000000ff1600720c */ /* 0x000fe40003fc6270 */
[----:B------:R0:W-:Y:S01]  /*9430*/  STL [R1+0x9d4], R12 ;  /* 0x0009d40c01007387 */ /* 0x0001e20000100800 */
[----:B------:R-:W-:-:S02]  /*9440*/  @!P4 IMAD.IADD R6, R6, 0x1, -R11 ;  /* 0x000000010606c824 */ /* 0x000fc400078e0a0b */
[----:B------:R-:W-:Y:S02]  /*9450*/  IMAD.MOV R2, RZ, RZ, -R2 ;  /* 0x000000ffff027224 */ /* 0x000fe400078e0a02 */
[----:B0-----:R-:W-:Y:S01]  /*9460*/  IMAD.MOV.U32 R12, RZ, RZ, R9 ;  /* 0x000000ffff0c7224 */ /* 0x001fe200078e0009 */
[----:B------:R-:W-:-:S03]  /*9470*/  IABS R8, R28 ;  /* 0x0000001c00087213 */ /* 0x000fc60000000000 */
[----:B------:R-:W-:Y:S01]  /*9480*/  @!P1 IMAD.MOV R12, RZ, RZ, -R12 ;  /* 0x000000ffff0c9224 */ /* 0x000fe200078e0a0c */
[----:B------:R-:W-:Y:S01]  /*9490*/  ISETP.GT.U32.AND P1, PT, R11, R6, PT ;  /* 0x000000060b00720c */ /* 0x000fe20003f24070 */
[----:B------:R-:W-:-:S04]  /*94a0*/  IMAD.HI.U32 R5, R0, R8, RZ ;  /* 0x0000000800057227 */ /* 0x000fc800078e00ff */
[----:B------:R-:W-:Y:S02]  /*94b0*/  IMAD.MOV R5, RZ, RZ, -R5 ;  /* 0x000000ffff057224 */ /* 0x000fe400078e0a05 */
[C---:B------:R-:W-:Y:S02]  /*94c0*/  IMAD R7, R11.reuse, R2, R7 ;  /* 0x000000020b077224 */ /* 0x040fe400078e0207 */
[--C-:B------:R-:W-:Y:S02]  /*94d0*/  @!P0 IMAD.IADD R4, R4, 0x1, -R11.reuse ;  /* 0x0000000104048824 */ /* 0x100fe400078e0a0b */
[C---:B------:R-:W-:Y:S02]  /*94e0*/  IMAD R8, R11.reuse, R5, R8 ;  /* 0x000000050b087224 */ /* 0x040fe400078e0208 */
[----:B------:R-:W-:Y:S01]  /*94f0*/  @!P6 IMAD.MOV R4, RZ, RZ, -R4 ;  /* 0x000000ffff04e224 */ /* 0x000fe200078e0a04 */
[C---:B------:R-:W-:Y:S01]  /*9500*/  ISETP.GT.U32.AND P6, PT, R11.reuse, R7, PT ;  /* 0x000000070b00720c */ /* 0x040fe20003fc4070 */
[----:B------:R-:W-:Y:S01]  /*9510*/  @!P1 IMAD.IADD R6, R6, 0x1, -R11 ;  /* 0x0000000106069824 */ /* 0x000fe200078e0a0b */
[----:B------:R-:W-:-:S02]  /*9520*/  ISETP.GT.U32.AND P1, PT, R11, R8, PT ;  /* 0x000000080b00720c */ /* 0x000fc40003f24070 */
[----:B------:R-:W-:Y:S02]  /*9530*/  ISETP.GE.AND P2, PT, R28, RZ, PT ;  /* 0x000000ff1c00720c */ /* 0x000fe40003f46270 */
[----:B------:R-:W2:Y:S01]  /*9540*/  LDL.LU R28, [R1+0x14] ;  /* 0x00001400011c7983 */ /* 0x000ea20000300800 */
[----:B------:R-:W-:-:S06]  /*9550*/  ISETP.GE.AND P5, PT, R24, RZ, PT ;  /* 0x000000ff1800720c */ /* 0x000fcc0003fa6270 */
[--C-:B------:R-:W-:Y:S01]  /*9560*/  @!P6 IMAD.IADD R7, R7, 0x1, -R11.reuse ;  /* 0x000000010707e824 */ /* 0x100fe200078e0a0b */
[----:B------:R-:W-:Y:S01]  /*9570*/  STL [R1+0x9d0], R12 ;  /* 0x0009d00c01007387 */ /* 0x000fe20000100800 */
[----:B------:R-:W-:-:S03]  /*9580*/  @!P1 IMAD.IADD R8, R8, 0x1, -R11 ;  /* 0x0000000108089824 */ /* 0x000fc600078e0a0b */
[----:B------:R-:W2:Y:S01]  /*9590*/  LDL.LU R24, [R1+0x18] ;  /* 0x0000180001187983 */ /* 0x000ea20000300800 */
[----:B------:R-:W-:Y:S02]  /*95a0*/  ISETP.GT.U32.AND P1, PT, R11, R7, PT ;  /* 0x000000070b00720c */ /* 0x000fe40003f24070 */
[----:B----4-:R-:W-:Y:S01]  /*95b0*/  IABS R5, R20 ;  /* 0x0000001400057213 */ /* 0x010fe20000000000 */
[----:B------:R0:W-:Y:S01]  /*95c0*/  STL [R1+0x3894], R20 ;  /* 0x0038941401007387 */ /* 0x0001e20000100800 */
[----:B------:R-:W-:-:S09]  /*95d0*/  ISETP.GE.AND P3, PT, R23, RZ, PT ;  /* 0x000000ff1700720c */ /* 0x000fd20003f66270 */
[----:B------:R-:W-:-:S04]  /*95e0*/  @!P1 IMAD.IADD R7, R7, 0x1, -R11 ;  /* 0x0000000107079824 */ /* 0x000fc800078e0a0b */
[----:B0-----:R-:W-:-:S04]  /*95f0*/  IMAD.MOV.U32 R20, RZ, RZ, R7 ;  /* 0x000000ffff147224 */ /* 0x001fc800078e0007 */
[----:B------:R-:W-:Y:S01]  /*9600*/  @!P5 IMAD.MOV R20, RZ, RZ, -R20 ;  /* 0x000000ffff14d224 */ /* 0x000fe200078e0a14 */
[----:B-----5:R-:W-:Y:S02]  /*9610*/  ISETP.GE.AND P4, PT, R14, RZ, PT ;  /* 0x000000ff0e00720c */ /* 0x020fe40003f86270 */
[----:B------:R-:W-:Y:S02]  /*9620*/  IABS R9, R14 ;  /* 0x0000000e00097213 */ /* 0x000fe40000000000 */
[----:B---3--:R-:W-:Y:S02]  /*9630*/  IABS R14, R21 ;  /* 0x00000015000e7213 */ /* 0x008fe40000000000 */
[----:B------:R-:W-:Y:S02]  /*9640*/  IABS R2, R19 ;  /* 0x0000001300027213 */ /* 0x000fe40000000000 */
[----:B------:R-:W3:Y:S04]  /*9650*/  LDL R19, [R1+0x10] ;  /* 0x0000100001137983 */ /* 0x000ee80000100800 */
[----:B------:R0:W-:Y:S02]  /*9660*/  STL [R1+0x9c8], R4 ;  /* 0x0009c80401007387 */ /* 0x0001e40000100800 */
[----:B0-----:R-:W-:-:S02]  /*9670*/  IMAD.MOV.U32 R4, RZ, RZ, R14 ;  /* 0x000000ffff047224 */ /* 0x001fc400078e000e */
[----:B------:R-:W-:-:S04]  /*9680*/  IMAD.HI.U32 R14, R0, R5, RZ ;  /* 0x00000005000e7227 */ /* 0x000fc800078e00ff */
[----:B------:R-:W-:-:S04]  /*9690*/  IMAD.MOV R14, RZ, RZ, -R14 ;  /* 0x000000ffff0e7224 */ /* 0x000fc800078e0a0e */
[----:B------:R-:W-:Y:S02]  /*96a0*/  IMAD R5, R11, R14, R5 ;  /* 0x0000000e0b057224 */ /* 0x000fe400078e0205 */
[----:B------:R-:W-:-:S04]  /*96b0*/  IMAD.MOV.U32 R14, RZ, RZ, R6 ;  /* 0x000000ffff0e7224 */ /* 0x000fc800078e0006 */
[----:B------:R-:W-:-:S05]  /*96c0*/  @!P3 IMAD.MOV R14, RZ, RZ, -R14 ;  /* 0x000000ffff0eb224 */ /* 0x000fca00078e0a0e */
[----:B------:R-:W-:Y:S04]  /*96d0*/  STL [R1+0x9c4], R14 ;  /* 0x0009c40e01007387 */ /* 0x000fe80000100800 */
[----:B------:R-:W4:Y:S04]  /*96e0*/  LDL.LU R23, [R1+0x1c] ;  /* 0x00001c0001177983 */ /* 0x000f280000300800 */
[----:B------:R-:W5:Y:S04]  /*96f0*/  LDL.LU R22, [R1+0x20] ;  /* 0x0000200001167983 */ /* 0x000f680000300800 */
[----:B------:R0:W-:Y:S04]  /*9700*/  STL [R1+0x9c0], R20 ;  /* 0x0009c01401007387 */ /* 0x0001e80000100800 */
[----:B0-----:R-:W4:Y:S01]  /*9710*/  LDL.LU R20, [R1+0x3894] ;  /* 0x0038940001147983 */ /* 0x001f220000300800 */
[----:B------:R-:W-:-:S02]  /*9720*/  ISETP.GE.AND P0, PT, R10, RZ, PT ;  /* 0x000000ff0a00720c */ /* 0x000fc40003f06270 */
[----:B------:R-:W-:Y:S01]  /*9730*/  IABS R10, R10 ;  /* 0x0000000a000a7213 */ /* 0x000fe20000000000 */
[----:B------:R-:W-:-:S04]  /*9740*/  IMAD.HI.U32 R12, R0, R9, RZ ;  /* 0x00000009000c7227 */ /* 0x000fc800078e00ff */
[----:B------:R-:W-:-:S04]  /*9750*/  IMAD.HI.U32 R13, R0, R10, RZ ;  /* 0x0000000a000d7227 */ /* 0x000fc800078e00ff */
[----:B------:R-:W-:Y:S02]  /*9760*/  IMAD.MOV R13, RZ, RZ, -R13 ;  /* 0x000000ffff0d7224 */ /* 0x000fe400078e0a0d */
[----:B------:R-:W-:Y:S02]  /*9770*/  IMAD.MOV R12, RZ, RZ, -R12 ;  /* 0x000000ffff0c7224 */ /* 0x000fe400078e0a0c */
[C---:B------:R-:W-:Y:S02]  /*9780*/  IMAD R10, R11.reuse, R13, R10 ;  /* 0x0000000d0b0a7224 */ /* 0x040fe400078e020a */
[C---:B------:R-:W-:Y:S02]  /*9790*/  IMAD R9, R11.reuse, R12, R9 ;  /* 0x0000000c0b097224 */ /* 0x040fe400078e0209 */
[----:B------:R-:W-:Y:S01]  /*97a0*/  IMAD.HI.U32 R12, R0, R2, RZ ;  /* 0x00000002000c7227 */ /* 0x000fe200078e00ff */
[----:B------:R-:W-:-:S03]  /*97b0*/  ISETP.GT.U32.AND P6, PT, R11, R10, PT ;  /* 0x0000000a0b00720c */ /* 0x000fc60003fc4070 */
[----:B------:R-:W-:Y:S01]  /*97c0*/  IMAD.HI.U32 R13, R0, R4, RZ ;  /* 0x00000004000d7227 */ /* 0x000fe200078e00ff */
[----:B------:R-:W-:-:S03]  /*97d0*/  ISETP.GT.U32.AND P3, PT, R11, R8, PT ;  /* 0x000000080b00720c */ /* 0x000fc60003f64070 */
[----:B------:R-:W-:Y:S02]  /*97e0*/  IMAD.MOV R12, RZ, RZ, -R12 ;  /* 0x000000ffff0c7224 */ /* 0x000fe400078e0a0c */
[----:B------:R-:W-:Y:S02]  /*97f0*/  IMAD.MOV R13, RZ, RZ, -R13 ;  /* 0x000000ffff0d7224 */ /* 0x000fe400078e0a0d */
[C---:B------:R-:W-:Y:S01]  /*9800*/  IMAD R2, R11.reuse, R12, R2 ;  /* 0x0000000c0b027224 */ /* 0x040fe200078e0202 */
[----:B--2---:R-:W-:Y:S01]  /*9810*/  IABS R12, R28 ;  /* 0x0000001c000c7213 */ /* 0x004fe20000000000 */
[C---:B------:R-:W-:Y:S01]  /*9820*/  IMAD R4, R11.reuse, R13, R4 ;  /* 0x0000000d0b047224 */ /* 0x040fe200078e0204 */
[----:B------:R-:W-:Y:S01]  /*9830*/  IABS R6, R24 ;  /* 0x0000001800067213 */ /* 0x000fe20000000000 */
[--C-:B------:R-:W-:Y:S01]  /*9840*/  @!P6 IMAD.IADD R10, R10, 0x1, -R11.reuse ;  /* 0x000000010a0ae824 */ /* 0x100fe200078e0a0b */
[----:B------:R-:W-:Y:S01]  /*9850*/  ISETP.GT.U32.AND P5, PT, R11, R5, PT ;  /* 0x000000050b00720c */ /* 0x000fe20003fa4070 */
[----:B------:R-:W-:-:S02]  /*9860*/  @!P3 IMAD.IADD R8, R8, 0x1, -R11 ;  /* 0x000000010808b824 */ /* 0x000fc400078e0a0b */
[----:B------:R-:W-:Y:S01]  /*9870*/  IMAD.HI.U32 R14, R0, R6, RZ ;  /* 0x00000006000e7227 */ /* 0x000fe200078e00ff */
[C---:B------:R-:W-:Y:S02]  /*9880*/  ISETP.GT.U32.AND P1, PT, R11.reuse, R9, PT ;  /* 0x000000090b00720c */ /* 0x040fe40003f24070 */
[C---:B------:R-:W-:Y:S01]  /*9890*/  ISETP.GT.U32.AND P3, PT, R11.reuse, R4, PT ;  /* 0x000000040b00720c */ /* 0x040fe20003f64070 */
[----:B------:R-:W-:Y:S01]  /*98a0*/  IMAD.MOV R14, RZ, RZ, -R14 ;  /* 0x000000ffff0e7224 */ /* 0x000fe200078e0a0e */
[----:B------:R-:W-:-:S03]  /*98b0*/  ISETP.GT.U32.AND P6, PT, R11, R10, PT ;  /* 0x0000000a0b00720c */ /* 0x000fc60003fc4070 */
[----:B------:R-:W-:Y:S02]  /*98c0*/  IMAD R6, R11, R14, R6 ;  /* 0x0000000e0b067224 */ /* 0x000fe400078e0206 */
[----:B------:R-:W-:-:S04]  /*98d0*/  @!P5 IMAD.IADD R5, R5, 0x1, -R11 ;  /* 0x000000010505d824 */ /* 0x000fc800078e0a0b */
[--C-:B------:R-:W-:Y:S02]  /*98e0*/  @!P1 IMAD.IADD R9, R9, 0x1, -R11.reuse ;  /* 0x0000000109099824 */ /* 0x100fe400078e0a0b */
[--C-:B------:R-:W-:Y:S01]  /*98f0*/  @!P3 IMAD.IADD R4, R4, 0x1, -R11.reuse ;  /* 0x000000010404b824 */ /* 0x100fe200078e0a0b */
[----:B------:R-:W-:Y:S01]  /*9900*/  ISETP.GT.U32.AND P3, PT, R11, R5, PT ;  /* 0x000000050b00720c */ /* 0x000fe20003f64070 */
[----:B------:R-:W-:-:S12]  /*9910*/  @!P6 IMAD.IADD R10, R10, 0x1, -R11 ;  /* 0x000000010a0ae824 */ /* 0x000fd800078e0a0b */
[----:B------:R-:W-:Y:S01]  /*9920*/  @!P3 IMAD.IADD R5, R5, 0x1, -R11 ;  /* 0x000000010505b824 */ /* 0x000fe200078e0a0b */
[----:B------:R-:W-:Y:S02]  /*9930*/  ISETP.GE.AND P3, PT, R21, RZ, PT ;  /* 0x000000ff1500720c */ /* 0x000fe40003f66270 */
[----:B---3--:R-:W-:Y:S01]  /*9940*/  IABS R13, R19 ;  /* 0x00000013000d7213 */ /* 0x008fe20000000000 */
[----:B------:R-:W-:Y:S02]  /*9950*/  IMAD.MOV.U32 R19, RZ, RZ, R18 ;  /* 0x000000ffff137224 */ /* 0x000fe400078e0012 */
[----:B------:R-:W-:Y:S02]  /*9960*/  IMAD.MOV.U32 R18, RZ, RZ, R15 ;  /* 0x000000ffff127224 */ /* 0x000fe400078e000f */
[----:B------:R-:W-:-:S04]  /*9970*/  IMAD.HI.U32 R15, R0, R12, RZ ;  /* 0x0000000c000f7227 */ /* 0x000fc800078e00ff */
[----:B------:R-:W-:-:S04]  /*9980*/  IMAD.MOV R15, RZ, RZ, -R15 ;  /* 0x000000ffff0f7224 */ /* 0x000fc800078e0a0f */
[----:B------:R-:W-:Y:S02]  /*9990*/  IMAD R12, R11, R15, R12 ;  /* 0x0000000f0b0c7224 */ /* 0x000fe400078e020c */
[----:B------:R-:W2:Y:S01]  /*99a0*/  LDL.LU R15, [R1+0x10] ;  /* 0x00001000010f7983 */ /* 0x000ea20000300800 */
[----:B------:R-:W-:-:S03]  /*99b0*/  IMAD.HI.U32 R7, R0, R13, RZ ;  /* 0x0000000d00077227 */ /* 0x000fc600078e00ff */
[----:B------:R-:W3:Y:S01]  /*99c0*/  LDL.LU R14, [R1+0xc] ;  /* 0x00000c00010e7983 */ /* 0x000ee20000300800 */
[----:B------:R-:W-:-:S04]  /*99d0*/  IMAD.MOV R7, RZ, RZ, -R7 ;  /* 0x000000ffff077224 */ /* 0x000fc800078e0a07 */
[----:B------:R-:W-:Y:S02]  /*99e0*/  IMAD R7, R11, R7, R13 ;  /* 0x000000070b077224 */ /* 0x000fe400078e020d */
[----:B------:R-:W-:-:S04]  /*99f0*/  IMAD.MOV.U32 R13, RZ, RZ, R10 ;  /* 0x000000ffff0d7224 */ /* 0x000fc800078e000a */
[----:B------:R-:W-:Y:S01]  /*9a00*/  @!P0 IMAD.MOV R13, RZ, RZ, -R13 ;  /* 0x000000ffff0d8224 */ /* 0x000fe200078e0a0d */
[----:B----4-:R-:W-:Y:S01]  /*9a10*/  ISETP.GE.AND P1, PT, R20, RZ, PT ;  /* 0x000000ff1400720c */ /* 0x010fe20003f26270 */
[----:B------:R-:W-:Y:S02]  /*9a20*/  IMAD.MOV.U32 R20, RZ, RZ, R19 ;  /* 0x000000ffff147224 */ /* 0x000fe400078e0013 */
[----:B------:R-:W-:Y:S02]  /*9a30*/  IMAD.MOV.U32 R19, RZ, RZ, R18 ;  /* 0x000000ffff137224 */ /* 0x000fe400078e0012 */
[----:B------:R-:W-:Y:S02]  /*9a40*/  IMAD.MOV.U32 R18, RZ, RZ, R25 ;  /* 0x000000ffff127224 */ /* 0x000fe400078e0019 */
[----:B------:R-:W-:Y:S02]  /*9a50*/  IMAD.MOV.U32 R25, RZ, RZ, R29 ;  /* 0x000000ffff197224 */ /* 0x000fe400078e001d */
[----:B------:R-:W-:-:S04]  /*9a60*/  IMAD.MOV.U32 R29, RZ, RZ, R8 ;  /* 0x000000ffff1d7224 */ /* 0x000fc800078e0008 */
[----:B------:R-:W-:-:S05]  /*9a70*/  @!P2 IMAD.MOV R29, RZ, RZ, -R29 ;  /* 0x000000ffff1da224 */ /* 0x000fca00078e0a1d */
[----:B------:R0:W-:Y:S04]  /*9a80*/  STL [R1+0x377c], R29 ;  /* 0x00377c1d01007387 */ /* 0x0001e80000100800 */
[----:B------:R1:W-:Y:S04]  /*9a90*/  STL [R1+0x9bc], R13 ;  /* 0x0009bc0d01007387 */ /* 0x0003e80000100800 */
[----:B------:R-:W4:Y:S01]  /*9aa0*/  LDL.LU R21, [R1+0x24] ;  /* 0x0000240001157983 */ /* 0x000f220000300800 */
[C---:B------:R-:W-:Y:S02]  /*9ab0*/  ISETP.GT.U32.AND P6, PT, R11.reuse, R2, PT ;  /* 0x000000020b00720c */ /* 0x040fe40003fc4070 */
[----:B------:R-:W-:-:S02]  /*9ac0*/  ISETP.GT.U32.AND P5, PT, R11, R9, PT ;  /* 0x000000090b00720c */ /* 0x000fc40003fa4070 */
[C---:B------:R-:W-:Y:S02]  /*9ad0*/  ISETP.GT.U32.AND P0, PT, R11.reuse, R7, PT ;  /* 0x000000070b00720c */ /* 0x040fe40003f04070 */
[----:B------:R-:W-:Y:S01]  /*9ae0*/  IABS R10, R23 ;  /* 0x00000017000a7213 */ /* 0x000fe20000000000 */
[----:B------:R-:W-:Y:S01]  /*9af0*/  @!P1 IMAD.MOV R5, RZ, RZ, -R5 ;  /* 0x000000ffff059224 */ /* 0x000fe200078e0a05 */
[----:B0-----:R-:W4:Y:S05]  /*9b00*/  LDL.LU R29, [R1+0x28] ;  /* 0x00002800011d7983 */ /* 0x001f2a0000300800 */
[--C-:B------:R-:W-:Y:S01]  /*9b10*/  @!P6 IMAD.IADD R2, R2, 0x1, -R11.reuse ;  /* 0x000000010202e824 */ /* 0x100fe200078e0a0b */
[----:B------:R-:W-:Y:S01]  /*9b20*/  ISETP.GT.U32.AND P6, PT, R11, R4, PT ;  /* 0x000000040b00720c */ /* 0x000fe20003fc4070 */
[----:B------:R-:W-:Y:S01]  /*9b30*/  @!P5 IMAD.IADD R9, R9, 0x1, -R11 ;  /* 0x000000010909d824 */ /* 0x000fe200078e0a0b */
[----:B------:R-:W-:-:S02]  /*9b40*/  ISETP.GT.U32.AND P5, PT, R11, R12, PT ;  /* 0x0000000c0b00720c */ /* 0x000fc40003fa4070 */
[----:B------:R-:W-:Y:S01]  /*9b50*/  ISETP.GT.U32.AND P2, PT, R11, R2, PT ;  /* 0x000000020b00720c */ /* 0x000fe20003f44070 */
[----:B-1----:R-:W-:-:S08]  /*9b60*/  IMAD.HI.U32 R13, R0, R10, RZ ;  /* 0x0000000a000d7227 */ /* 0x002fd000078e00ff */
[--C-:B------:R-:W-:Y:S01]  /*9b70*/  @!P6 IMAD.IADD R4, R4, 0x1, -R11.reuse ;  /* 0x000000010404e824 */ /* 0x100fe200078e0a0b */
[----:B------:R-:W-:Y:S01]  /*9b80*/  ISETP.GT.U32.AND P6, PT, R11, R6, PT ;  /* 0x000000060b00720c */ /* 0x000fe20003fc4070 */
[----:B------:R-:W-:Y:S02]  /*9b90*/  @!P0 IMAD.IADD R7, R7, 0x1, -R11 ;  /* 0x0000000107078824 */ /* 0x000fe400078e0a0b */
[----:B------:R-:W-:Y:S02]  /*9ba0*/  @!P4 IMAD.MOV R9, RZ, RZ, -R9 ;  /* 0x000000ffff09c224 */ /* 0x000fe400078e0a09 */
[----:B------:R-:W-:Y:S01]  /*9bb0*/  @!P2 IMAD.IADD R2, R2, 0x1, -R11 ;  /* 0x000000010202a824 */ /* 0x000fe200078e0a0b */
[----:B------:R-:W-:Y:S01]  /*9bc0*/  ISETP.GT.U32.AND P4, PT, R11, R7, PT ;  /* 0x000000070b00720c */ /* 0x000fe20003f84070 */
[----:B------:R-:W-:Y:S01]  /*9bd0*/  IMAD.MOV R13, RZ, RZ, -R13 ;  /* 0x000000ffff0d7224 */ /* 0x000fe200078e0a0d */
[----:B------:R-:W-:Y:S01]  /*9be0*/  STL [R1+0x9b8], R9 ;  /* 0x0009b80901007387 */ /* 0x000fe20000100800 */
[----:B------:R-:W-:-:S02]  /*9bf0*/  @!P5 IMAD.IADD R12, R12, 0x1, -R11 ;  /* 0x000000010c0cd824 */ /* 0x000fc400078e0a0b */
[C---:B------:R-:W-:Y:S01]  /*9c00*/  IMAD R10, R11.reuse, R13, R10 ;  /* 0x0000000d0b0a7224 */ /* 0x040fe200078e020a */
[----:B------:R0:W-:Y:S01]  /*9c10*/  STL [R1+0x9b4], R5 ;  /* 0x0009b40501007387 */ /* 0x0001e20000100800 */
[----:B------:R-:W-:Y:S01]  /*9c20*/  @!P6 IMAD.IADD R6, R6, 0x1, -R11 ;  /* 0x000000010606e824 */ /* 0x000fe200078e0a0b */
[----:B------:R-:W-:Y:S01]  /*9c30*/  ISETP.GT.U32.AND P1, PT, R11, R12, PT ;  /* 0x0000000c0b00720c */ /* 0x000fe20003f24070 */
[----:B0-----:R-:W-:-:S03]  /*9c40*/  IMAD.MOV.U32 R5, RZ, RZ, R4 ;  /* 0x000000ffff057224 */ /* 0x001fc600078e0004 */
[C---:B------:R-:W-:Y:S01]  /*9c50*/  ISETP.GT.U32.AND P6, PT, R11.reuse, R6, PT ;  /* 0x000000060b00720c */ /* 0x040fe20003fc4070 */
[----:B------:R-:W-:Y:S01]  /*9c60*/  @!P3 IMAD.MOV R5, RZ, RZ, -R5 ;  /* 0x000000ffff05b224 */ /* 0x000fe200078e0a05 */
[----:B------:R-:W-:Y:S01]  /*9c70*/  ISETP.GT.U32.AND P3, PT, R11, R10, PT ;  /* 0x0000000a0b00720c */ /* 0x000fe20003f64070 */
[----:B------:R-:W-:Y:S01]  /*9c80*/  @!P4 IMAD.IADD R7, R7, 0x1, -R11 ;  /* 0x000000010707c824 */ /* 0x000fe200078e0a0b */
[----:B------:R-:W-:-:S05]  /*9c90*/  ISETP.GE.AND P5, PT, R28, RZ, PT ;  /* 0x000000ff1c00720c */ /* 0x000fca0003fa6270 */
[--C-:B------:R-:W-:Y:S01]  /*9ca0*/  @!P1 IMAD.IADD R12, R12, 0x1, -R11.reuse ;  /* 0x000000010c0c9824 */ /* 0x100fe200078e0a0b */
[----:B------:R-:W-:Y:S02]  /*9cb0*/  ISETP.GE.AND P1, PT, R23, RZ, PT ;  /* 0x000000ff1700720c */ /* 0x000fe40003f26270 */
[----:B-----5:R-:W-:Y:S01]  /*9cc0*/  IABS R8, R22 ;  /* 0x0000001600087213 */ /* 0x020fe20000000000 */
[--C-:B------:R-:W-:Y:S01]  /*9cd0*/  @!P6 IMAD.IADD R6, R6, 0x1, -R11.reuse ;  /* 0x000000010606e824 */ /* 0x100fe200078e0a0b */
[----:B------:R-:W-:Y:S01]  /*9ce0*/  ISETP.GE.AND P6, PT, R22, RZ, PT ;  /* 0x000000ff1600720c */ /* 0x000fe20003fc6270 */
[----:B------:R-:W-:Y:S01]  /*9cf0*/  @!P3 IMAD.IADD R10, R10, 0x1, -R11 ;  /* 0x000000010a0ab824 */ /* 0x000fe200078e0a0b */
[----:B--2---:R-:W-:Y:S02]  /*9d00*/  ISETP.GE.AND P0, PT, R15, RZ, PT ;  /* 0x000000ff0f00720c */ /* 0x004fe40003f06270 */
[----:B------:R-:W2:Y:S01]  /*9d10*/  LDL.LU R15, [R1+0x34] ;  /* 0x00003400010f7983 */ /* 0x000ea20000300800 */
[----:B---3--:R-:W-:-:S03]  /*9d20*/  ISETP.GE.AND P2, PT, R14, RZ, PT ;  /* 0x000000ff0e00720c */ /* 0x008fc60003f46270 */
[----:B------:R-:W-:Y:S07]  /*9d30*/  STL [R1+0x9b0], R5 ;  /* 0x0009b00501007387 */ /* 0x000fee0000100800 */
[----:B------:R-:W-:-:S03]  /*9d40*/  @!P0 IMAD.MOV R7, RZ, RZ, -R7 ;  /* 0x000000ffff078224 */ /* 0x000fc600078e0a07 */
[----:B------:R-:W-:Y:S01]  /*9d50*/  @!P2 IMAD.MOV R2, RZ, RZ, -R2 ;  /* 0x000000ffff02a224 */ /* 0x000fe200078e0a02 */
[----:B------:R-:W-:-:S04]  /*9d60*/  ISETP.GE.AND P2, PT, R24, RZ, PT ;  /* 0x000000ff1800720c */ /* 0x000fc80003f46270 */
[----:B------:R-:W-:Y:S04]  /*9d70*/  STL [R1+0x9ac], R2 ;  /* 0x0009ac0201007387 */ /* 0x000fe80000100800 */
[----:B------:R-:W3:Y:S04]  /*9d80*/  LDL.LU R28, [R1+0x60] ;  /* 0x00006000011c7983 */ /* 0x000ee80000300800 */
[----:B------:R-:W5:Y:S04]  /*9d90*/  LDL.LU R24, [R1+0x64] ;  /* 0x0000640001187983 */ /* 0x000f680000300800 */
[----:B------:R-:W5:Y:S04]  /*9da0*/  LDL R23, [R1+0x38] ;  /* 0x0000380001177983 */ /* 0x000f680000100800 */
[----:B------:R-:W-:Y:S01]  /*9db0*/  STL [R1+0x9a8], R7 ;  /* 0x0009a80701007387 */ /* 0x000fe20000100800 */
[----:B----4-:R-:W-:-:S02]  /*9dc0*/  IABS R4, R21 ;  /* 0x0000001500047213 */ /* 0x010fc40000000000 */
[----:B------:R-:W-:Y:S02]  /*9dd0*/  ISETP.GE.AND P3, PT, R21, RZ, PT ;  /* 0x000000ff1500720c */ /* 0x000fe40003f66270 */
[----:B------:R-:W4:Y:S04]  /*9de0*/  LDL.LU R21, [R1+0x3c] ;  /* 0x00003c0001157983 */ /* 0x000f280000300800 */
[----:B------:R-:W4:Y:S01]  /*9df0*/  LDL.LU R22, [R1+0x40] ;  /* 0x0000400001167983 */ /* 0x000f220000300800 */
[----:B------:R-:W-:-:S04]  /*9e00*/  IMAD.HI.U32 R14, R0, R8, RZ ;  /* 0x00000008000e7227 */ /* 0x000fc800078e00ff */
[----:B------:R-:W-:-:S04]  /*9e10*/  IMAD.MOV R14, RZ, RZ, -R14 ;  /* 0x000000ffff0e7224 */ /* 0x000fc800078e0a0e */
[----:B------:R-:W-:-:S05]  /*9e20*/  IMAD R8, R11, R14, R8 ;  /* 0x0000000e0b087224 */ /* 0x000fca00078e0208 */
[----:B------:R-:W-:Y:S01]  /*9e30*/  ISETP.GT.U32.AND P4, PT, R11, R8, PT ;  /* 0x000000080b00720c */ /* 0x000fe20003f84070 */
[----:B------:R-:W-:-:S12]  /*9e40*/  @!P5 IMAD.MOV R12, RZ, RZ, -R12 ;  /* 0x000000ffff0cd224 */ /* 0x000fd800078e0a0c */
[----:B------:R-:W-:Y:S01]  /*9e50*/  @!P4 IMAD.IADD R8, R8, 0x1, -R11 ;  /* 0x000000010808c824 */ /* 0x000fe200078e0a0b */
[----:B------:R-:W-:-:S04]  /*9e60*/  ISETP.GT.U32.AND P4, PT, R11, R10, PT ;  /* 0x0000000a0b00720c */ /* 0x000fc80003f84070 */
[----:B------:R-:W-:Y:S01]  /*9e70*/  ISETP.GT.U32.AND P0, PT, R11, R8, PT ;  /* 0x000000080b00720c */ /* 0x000fe20003f04070 */
[----:B------:R-:W-:Y:S01]  /*9e80*/  @!P2 IMAD.MOV R6, RZ, RZ, -R6 ;  /* 0x000000ffff06a224 */ /* 0x000fe200078e0a06 */
[----:B------:R-:W-:Y:S04]  /*9e90*/  STL [R1+0x9a4], R12 ;  /* 0x0009a40c01007387 */ /* 0x000fe80000100800 */
[----:B------:R0:W-:Y:S03]  /*9ea0*/  STL [R1+0x9a0], R6 ;  /* 0x0009a00601007387 */ /* 0x0001e60000100800 */
[----:B------:R-:W-:-:S04]  /*9eb0*/  @!P4 IMAD.IADD R10, R10, 0x1, -R11 ;  /* 0x000000010a0ac824 */ /* 0x000fc800078e0a0b */
[----:B------:R-:W-:Y:S02]  /*9ec0*/  @!P0 IMAD.IADD R8, R8, 0x1, -R11 ;  /* 0x0000000108088824 */ /* 0x000fe400078e0a0b */
[----:B0-----:R-:W-:Y:S01]  /*9ed0*/  IMAD.MOV.U32 R6, RZ, RZ, R10 ;  /* 0x000000ffff067224 */ /* 0x001fe200078e000a */
[----:B------:R-:W-:Y:S01]  /*9ee0*/  IABS R5, R29 ;  /* 0x0000001d00057213 */ /* 0x000fe20000000000 */
[----:B------:R-:W-:Y:S02]  /*9ef0*/  IMAD.MOV.U32 R14, RZ, RZ, R8 ;  /* 0x000000ffff0e7224 */ /* 0x000fe400078e0008 */
[----:B------:R-:W-:Y:S01]  /*9f00*/  @!P1 IMAD.MOV R6, RZ, RZ, -R6 ;  /* 0x000000ffff069224 */ /* 0x000fe200078e0a06 */
[----:B------:R-:W-:Y:S02]  /*9f10*/  ISETP.GE.AND P2, PT, R29, RZ, PT ;  /* 0x000000ff1d00720c */ /* 0x000fe40003f46270 */
[----:B------:R-:W4:Y:S01]  /*9f20*/  LDL.LU R29, [R1+0x48] ;  /* 0x00004800011d7983 */ /* 0x000f220000300800 */
[----:B------:R-:W-:-:S03]  /*9f30*/  @!P6 IMAD.MOV R14, RZ, RZ, -R14 ;  /* 0x000000ffff0ee224 */ /* 0x000fc600078e0a0e */
[----:B------:R0:W-:Y:S01]  /*9f40*/  STL [R1+0x994], R6 ;  /* 0x0009940601007387 */ /* 0x0001e20000100800 */
[----:B--2---:R-:W-:-:S05]  /*9f50*/  IABS R9, R15 ;  /* 0x0000000f00097213 */ /* 0x004fca0000000000 */
[----:B------:R-:W-:-:S04]  /*9f60*/  IMAD.HI.U32 R7, R0, R9, RZ ;  /* 0x0000000900077227 */ /* 0x000fc800078e00ff */
[----:B------:R-:W-:-:S04]  /*9f70*/  IMAD.MOV R7, RZ, RZ, -R7 ;  /* 0x000000ffff077224 */ /* 0x000fc800078e0a07 */
[----:B------:R-:W-:Y:S01]  /*9f80*/  IMAD R9, R11, R7, R9 ;  /* 0x000000070b097224 */ /* 0x000fe200078e0209 */
[----:B---3--:R-:W-:Y:S02]  /*9f90*/  ISETP.GE.AND P0, PT, R28, RZ, PT ;  /* 0x000000ff1c00720c */ /* 0x008fe40003f06270 */
[----:B------:R-:W-:Y:S02]  /*9fa0*/  IABS R10, R28 ;  /* 0x0000001c000a7213 */ /* 0x000fe40000000000 */
[----:B------:R-:W2:Y:S01]  /*9fb0*/  LDL.LU R28, [R1+0x4c] ;  /* 0x00004c00011c7983 */ /* 0x000ea20000300800 */
[----:B-----5:R-:W-:-:S03]  /*9fc0*/  IABS R7, R23 ;  /* 0x0000001700077213 */ /* 0x020fc60000000000 */
[----:B----4-:R1:W-:Y:S01]  /*9fd0*/  STL [R1+0x388c], R21 ;  /* 0x00388c1501007387 */ /* 0x0103e20000100800 */
[----:B0-----:R-:W-:-:S03]  /*9fe0*/  IABS R6, R21 ;  /* 0x0000001500067213 */ /* 0x001fc60000000000 */
[----:B------:R-:W-:Y:S04]  /*9ff0*/  STL [R1+0x3890], R22 ;  /* 0x0038901601007387 */ /* 0x000fe80000100800 */
[----:B------:R-:W3:Y:S04]  /*a000*/  LDL R23, [R1+0x44] ;  /* 0x0000440001177983 */ /* 0x000ee80000100800 */
[----:B------:R0:W-:Y:S04]  /*a010*/  STL [R1+0x990], R14 ;  /* 0x0009900e01007387 */ /* 0x0001e80000100800 */
[----:B-1----:R-:W4:Y:S01]  /*a020*/  LDL.LU R21, [R1+0x38] ;  /* 0x0000380001157983 */ /* 0x002f220000300800 */
[----:B------:R-:W-:-:S04]  /*a030*/  IMAD.HI.U32 R2, R0, R4, RZ ;  /* 0x0000000400027227 */ /* 0x000fc800078e00ff */
[----:B------:R-:W-:-:S04]  /*a040*/  IMAD.MOV R2, RZ, RZ, -R2 ;  /* 0x000000ffff027224 */ /* 0x000fc800078e0a02 */
[----:B------:R-:W-:-:S05]  /*a050*/  IMAD R4, R11, R2, R4 ;  /* 0x000000020b047224 */ /* 0x000fca00078e0204 */
[----:B------:R-:W-:Y:S01]  /*a060*/  ISETP.GT.U32.AND P5, PT, R11, R4, PT ;  /* 0x000000040b00720c */ /* 0x000fe20003fa4070 */
[----:B------:R-:W-:-:S04]  /*a070*/  IMAD.HI.U32 R2, R0, R5, RZ ;  /* 0x0000000500027227 */ /* 0x000fc800078e00ff */
[----:B------:R-:W-:-:S08]  /*a080*/  IMAD.MOV R2, RZ, RZ, -R2 ;  /* 0x000000ffff027224 */ /* 0x000fd000078e0a02 */
[----:B------:R-:W-:-:S05]  /*a090*/  @!P5 IMAD.IADD R4, R4, 0x1, -R11 ;  /* 0x000000010404d824 */ /* 0x000fca00078e0a0b */
[C---:B------:R-:W-:Y:S01]  /*a0a0*/  ISETP.GT.U32.AND P1, PT, R11.reuse, R4, PT ;  /* 0x000000040b00720c */ /* 0x040fe20003f24070 */
[----:B------:R-:W-:-:S05]  /*a0b0*/  IMAD R5, R11, R2, R5 ;  /* 0x000000020b057224 */ /* 0x000fca00078e0205 */
[----:B------:R-:W-:-:S07]  /*a0c0*/  ISETP.GT.U32.AND P6, PT, R11, R5, PT ;  /* 0x000000050b00720c */ /* 0x000fce0003fc4070 */
[----:B------:R-:W-:Y:S01]  /*a0d0*/  @!P1 IMAD.IADD R4, R4, 0x1, -R11 ;  /* 0x0000000104049824 */ /* 0x000fe200078e0a0b */
[----:B------:R-:W-:Y:S02]  /*a0e0*/  ISETP.GT.U32.AND P1, PT, R11, R9, PT ;  /* 0x000000090b00720c */ /* 0x000fe40003f24070 */
[----:B------:R-:W-:-:S03]  /*a0f0*/  IABS R12, R24 ;  /* 0x00000018000c7213 */ /* 0x000fc60000000000 */
[----:B------:R-:W-:Y:S02]  /*a100*/  @!P6 IMAD.IADD R5, R5, 0x1, -R11 ;  /* 0x000000010505e824 */ /* 0x000fe400078e0a0b */
[----:B------:R-:W-:-:S06]  /*a110*/  IMAD.HI.U32 R8, R0, R12, RZ ;  /* 0x0000000c00087227 */ /* 0x000fcc00078e00ff */
[----:B------:R-:W-:Y:S01]  /*a120*/  @!P1 IMAD.IADD R9, R9, 0x1, -R11 ;  /* 0x0000000109099824 */ /* 0x000fe200078e0a0b */
[----:B------:R-:W-:Y:S01]  /*a130*/  ISETP.GT.U32.AND P1, PT, R11, R5, PT ;  /* 0x000000050b00720c */ /* 0x000fe20003f24070 */
[----:B------:R-:W-:Y:S02]  /*a140*/  IMAD.MOV R8, RZ, RZ, -R8 ;  /* 0x000000ffff087224 */ /* 0x000fe400078e0a08 */
[----:B0-----:R-:W-:-:S04]  /*a150*/  IMAD.HI.U32 R14, R0, R7, RZ ;  /* 0x00000007000e7227 */ /* 0x001fc800078e00ff */
[----:B------:R-:W-:-:S04]  /*a160*/  IMAD.HI.U32 R13, R0, R10, RZ ;  /* 0x0000000a000d7227 */ /* 0x000fc800078e00ff */
[----:B------:R-:W-:Y:S02]  /*a170*/  IMAD R8, R11, R8, R12 ;  /* 0x000000080b087224 */ /* 0x000fe400078e020c */
[----:B------:R-:W-:Y:S02]  /*a180*/  IMAD.MOV R14, RZ, RZ, -R14 ;  /* 0x000000ffff0e7224 */ /* 0x000fe400078e0a0e */
[----:B------:R-:W-:Y:S02]  /*a190*/  IMAD.MOV R13, RZ, RZ, -R13 ;  /* 0x000000ffff0d7224 */ /* 0x000fe400078e0a0d */
[----:B------:R-:W-:Y:S01]  /*a1a0*/  @!P1 IMAD.IADD R5, R5, 0x1, -R11 ;  /* 0x0000000105059824 */ /* 0x000fe200078e0a0b */
[C---:B------:R-:W-:Y:S01]  /*a1b0*/  ISETP.GT.U32.AND P1, PT, R11.reuse, R8, PT ;  /* 0x000000080b00720c */ /* 0x040fe20003f24070 */
[C---:B------:R-:W-:Y:S02]  /*a1c0*/  IMAD R7, R11.reuse, R14, R7 ;  /* 0x0000000e0b077224 */ /* 0x040fe400078e0207 */
[----:B------:R-:W-:-:S02]  /*a1d0*/  IMAD R10, R11, R13, R10 ;  /* 0x0000000d0b0a7224 */ /* 0x000fc400078e020a */
[----:B------:R-:W-:Y:S01]  /*a1e0*/  IMAD.MOV.U32 R14, RZ, RZ, R4 ;  /* 0x000000ffff0e7224 */ /* 0x000fe200078e0004 */
[----:B------:R-:W-:Y:S01]  /*a1f0*/  IABS R2, R22 ;  /* 0x0000001600027213 */ /* 0x000fe20000000000 */
[----:B------:R-:W-:-:S04]  /*a200*/  IMAD.HI.U32 R13, R0, R6, RZ ;  /* 0x00000006000d7227 */ /* 0x000fc800078e00ff */
[----:B------:R-:W-:Y:S02]  /*a210*/  IMAD.MOV.U32 R22, RZ, RZ, R5 ;  /* 0x000000ffff167224 */ /* 0x000fe400078e0005 */
[----:B------:R-:W-:Y:S02]  /*a220*/  @!P3 IMAD.MOV R14, RZ, RZ, -R14 ;  /* 0x000000ffff0eb224 */ /* 0x000fe400078e0a0e */
[----:B------:R-:W-:Y:S02]  /*a230*/  IMAD.MOV R13, RZ, RZ, -R13 ;  /* 0x000000ffff0d7224 */ /* 0x000fe400078e0a0d */
[----:B------:R-:W-:Y:S01]  /*a240*/  @!P2 IMAD.MOV R22, RZ, RZ, -R22 ;  /* 0x000000ffff16a224 */ /* 0x000fe200078e0a16 */
[----:B------:R-:W-:Y:S01]  /*a250*/  ISETP.GE.AND P5, PT, R24, RZ, PT ;  /* 0x000000ff1800720c */ /* 0x000fe20003fa6270 */
[----:B------:R-:W-:Y:S01]  /*a260*/  IMAD R6, R11, R13, R6 ;  /* 0x0000000d0b067224 */ /* 0x000fe200078e0206 */
[----:B------:R-:W-:Y:S01]  /*a270*/  STL [R1+0x97c], R14 ;  /* 0x00097c0e01007387 */ /* 0x000fe20000100800 */
[----:B------:R-:W-:-:S03]  /*a280*/  @!P1 IMAD.IADD R8, R8, 0x1, -R11 ;  /* 0x0000000108089824 */ /* 0x000fc600078e0a0b */
[----:B------:R-:W5:Y:S01]  /*a290*/  LDL.LU R24, [R1+0x50] ;  /* 0x0000500001187983 */ /* 0x000f620000300800 */
[----:B---3--:R-:W-:-:S03]  /*a2a0*/  IABS R13, R23 ;  /* 0x00000017000d7213 */ /* 0x008fc60000000000 */
[----:B------:R-:W3:Y:S04]  /*a2b0*/  LDL.LU R23, [R1+0x54] ;  /* 0x0000540001177983 */ /* 0x000ee80000300800 */
[----:B------:R0:W-:Y:S01]  /*a2c0*/  STL [R1+0x978], R22 ;  /* 0x0009781601007387 */ /* 0x0001e20000100800 */
[----:B----4-:R-:W-:-:S03]  /*a2d0*/  ISETP.GE.AND P1, PT, R21, RZ, PT ;  /* 0x000000ff1500720c */ /* 0x010fc60003f26270 */
[----:B0-----:R-:W4:Y:S04]  /*a2e0*/  LDL.LU R22, [R1+0x3890] ;  /* 0x0038900001167983 */ /* 0x001f280000300800 */
[----:B------:R-:W2:Y:S01]  /*a2f0*/  LDL.LU R21, [R1+0x388c] ;  /* 0x00388c0001157983 */ /* 0x000ea20000300800 */
[C---:B------:R-:W-:Y:S02]  /*a300*/  ISETP.GT.U32.AND P6, PT, R11.reuse, R10, PT ;  /* 0x0000000a0b00720c */ /* 0x040fe40003fc4070 */
[C---:B------:R-:W-:Y:S01]  /*a310*/  ISETP.GT.U32.AND P3, PT, R11.reuse, R9, PT ;  /* 0x000000090b00720c */ /* 0x040fe20003f64070 */
[----:B------:R-:W-:Y:S01]  /*a320*/  IMAD.HI.U32 R12, R0, R2, RZ ;  /* 0x00000002000c7227 */ /* 0x000fe200078e00ff */
[----:B------:R-:W-:-:S03]  /*a330*/  ISETP.GT.U32.AND P2, PT, R11, R7, PT ;  /* 0x000000070b00720c */ /* 0x000fc60003f44070 */
[----:B------:R-:W-:-:S04]  /*a340*/  IMAD.MOV R12, RZ, RZ, -R12 ;  /* 0x000000ffff0c7224 */ /* 0x000fc800078e0a0c */
[----:B------:R-:W-:Y:S01]  /*a350*/  IMAD R2, R11, R12, R2 ;  /* 0x0000000c0b027224 */ /* 0x000fe200078e0202 */
[----:B------:R-:W-:Y:S01]  /*a360*/  IABS R12, R29 ;  /* 0x0000001d000c7213 */ /* 0x000fe20000000000 */
[--C-:B------:R-:W-:Y:S02]  /*a370*/  @!P6 IMAD.IADD R10, R10, 0x1, -R11.reuse ;  /* 0x000000010a0ae824 */ /* 0x100fe400078e0a0b */
[----:B------:R-:W-:Y:S01]  /*a380*/  @!P3 IMAD.IADD R9, R9, 0x1, -R11 ;  /* 0x000000010909b824 */ /* 0x000fe200078e0a0b */
[----:B------:R-:W-:Y:S02]  /*a390*/  ISETP.GT.U32.AND P3, PT, R11, R6, PT ;  /* 0x000000060b00720c */ /* 0x000fe40003f64070 */
[----:B------:R-:W-:Y:S01]  /*a3a0*/  ISETP.GE.AND P4, PT, R15, RZ, PT ;  /* 0x000000ff0f00720c */ /* 0x000fe20003f86270 */
[----:B------:R-:W-:Y:S01]  /*a3b0*/  IMAD.HI.U32 R15, R0, R12, RZ ;  /* 0x0000000c000f7227 */ /* 0x000fe200078e00ff */
[----:B------:R-:W-:-:S03]  /*a3c0*/  ISETP.GT.U32.AND P6, PT, R11, R10, PT ;  /* 0x0000000a0b00720c */ /* 0x000fc60003fc4070 */
[----:B------:R-:W-:Y:S02]  /*a3d0*/  IMAD.MOV R15, RZ, RZ, -R15 ;  /* 0x000000ffff0f7224 */ /* 0x000fe400078e0a0f */
[----:B------:R-:W-:Y:S02]  /*a3e0*/  @!P2 IMAD.IADD R7, R7, 0x1, -R11 ;  /* 0x000000010707a824 */ /* 0x000fe400078e0a0b */
[----:B------:R-:W-:-:S04]  /*a3f0*/  IMAD.HI.U32 R5, R0, R13, RZ ;  /* 0x0000000d00057227 */ /* 0x000fc800078e00ff */
[C---:B------:R-:W-:Y:S02]  /*a400*/  IMAD R12, R11.reuse, R15, R12 ;  /* 0x0000000f0b0c7224 */ /* 0x040fe400078e020c */
[----:B------:R-:W-:Y:S01]  /*a410*/  @!P3 IMAD.IADD R6, R6, 0x1, -R11 ;  /* 0x000000010606b824 */ /* 0x000fe200078e0a0b */
[----:B------:R-:W3:Y:S01]  /*a420*/  LDL.LU R15, [R1+0x44] ;  /* 0x00004400010f7983 */ /* 0x000ee20000300800 */
[----:B------:R-:W-:Y:S01]  /*a430*/  IMAD.MOV R5, RZ, RZ, -R5 ;  /* 0x000000ffff057224 */ /* 0x000fe200078e0a05 */
[C---:B------:R-:W-:Y:S01]  /*a440*/  ISETP.GT.U32.AND P3, PT, R11.reuse, R7, PT ;  /* 0x000000070b00720c */ /* 0x040fe20003f64070 */
[----:B------:R-:W-:Y:S02]  /*a450*/  @!P6 IMAD.IADD R10, R10, 0x1, -R11 ;  /* 0x000000010a0ae824 */ /* 0x000fe400078e0a0b */
[----:B------:R-:W-:Y:S02]  /*a460*/  IMAD R5, R11, R5, R13 ;  /* 0x000000050b057224 */ /* 0x000fe400078e020d */
[----:B------:R-:W-:-:S02]  /*a470*/  IMAD.MOV.U32 R13, RZ, RZ, R10 ;  /* 0x000000ffff0d7224 */ /* 0x000fc400078e000a */
[----:B------:R-:W-:Y:S02]  /*a480*/  @!P4 IMAD.MOV R9, RZ, RZ, -R9 ;  /* 0x000000ffff09c224 */ /* 0x000fe400078e0a09 */
[----:B------:R-:W-:-:S03]  /*a490*/  @!P0 IMAD.MOV R13, RZ, RZ, -R13 ;  /* 0x000000ffff0d8224 */ /* 0x000fc600078e0a0d */
[----:B------:R-:W-:Y:S01]  /*a4a0*/  STL [R1+0x960], R9 ;  /* 0x0009600901007387 */ /* 0x000fe20000100800 */
[----:B------:R-:W-:-:S03]  /*a4b0*/  @!P3 IMAD.IADD R7, R7, 0x1, -R11 ;  /* 0x000000010707b824 */ /* 0x000fc600078e0a0b */
[----:B------:R0:W-:Y:S01]  /*a4c0*/  STL [R1+0x95c], R13 ;  /* 0x00095c0d01007387 */ /* 0x0001e20000100800 */
[----:B------:R-:W-:Y:S02]  /*a4d0*/  ISETP.GT.U32.AND P6, PT, R11, R2, PT ;  /* 0x000000020b00720c */ /* 0x000fe40003fc4070 */
[----:B--2---:R-:W-:Y:S02]  /*a4e0*/  ISETP.GE.AND P3, PT, R21, RZ, PT ;  /* 0x000000ff1500720c */ /* 0x004fe40003f66270 */
[----:B------:R-:W2:Y:S01]  /*a4f0*/  LDL.LU R21, [R1+0x58] ;  /* 0x0000580001157983 */ /* 0x000ea20000300800 */
[----:B------:R-:W-:Y:S02]  /*a500*/  IABS R4, R28 ;  /* 0x0000001c00047213 */ /* 0x000fe40000000000 */
[----:B------:R-:W-:-:S06]  /*a510*/  ISETP.GT.U32.AND P2, PT, R11, R8, PT ;  /* 0x000000080b00720c */ /* 0x000fcc0003f44070 */
[----:B------:R-:W-:Y:S01]  /*a520*/  @!P6 IMAD.IADD R2, R2, 0x1, -R11 ;  /* 0x000000010202e824 */ /* 0x000fe200078e0a0b */
[C---:B------:R-:W-:Y:S01]  /*a530*/  ISETP.GT.U32.AND P6, PT, R11.reuse, R6, PT ;  /* 0x000000060b00720c */ /* 0x040fe20003fc4070 */
[----:B------:R-:W-:Y:S01]  /*a540*/  IMAD.HI.U32 R14, R0, R4, RZ ;  /* 0x00000004000e7227 */ /* 0x000fe200078e00ff */
[----:B------:R-:W-:-:S03]  /*a550*/  ISETP.GT.U32.AND P0, PT, R11, R5, PT ;  /* 0x000000050b00720c */ /* 0x000fc60003f04070 */
[----:B------:R-:W-:Y:S01]  /*a560*/  IMAD.MOV R14, RZ, RZ, -R14 ;  /* 0x000000ffff0e7224 */ /* 0x000fe200078e0a0e */
[----:B------:R-:W-:-:S03]  /*a570*/  ISETP.GT.U32.AND P4, PT, R11, R2, PT ;  /* 0x000000020b00720c */ /* 0x000fc60003f84070 */
[C---:B------:R-:W-:Y:S02]  /*a580*/  IMAD R4, R11.reuse, R14, R4 ;  /* 0x0000000e0b047224 */ /* 0x040fe400078e0204 */
[--C-:B------:R-:W-:Y:S01]  /*a590*/  @!P2 IMAD.IADD R8, R8, 0x1, -R11.reuse ;  /* 0x000000010808a824 */ /* 0x100fe200078e0a0b */
[C---:B------:R-:W-:Y:S01]  /*a5a0*/  ISETP.GT.U32.AND P2, PT, R11.reuse, R12, PT ;  /* 0x0000000c0b00720c */ /* 0x040fe20003f44070 */
[----:B------:R-:W-:Y:S01]  /*a5b0*/  @!P6 IMAD.IADD R6, R6, 0x1, -R11 ;  /* 0x000000010606e824 */ /* 0x000fe200078e0a0b */
[----:B-----5:R-:W-:Y:S02]  /*a5c0*/  IABS R10, R24 ;  /* 0x00000018000a7213 */ /* 0x020fe40000000000 */
[----:B------:R-:W-:Y:S01]  /*a5d0*/  ISETP.GT.U32.AND P6, PT, R11, R4, PT ;  /* 0x000000040b00720c */ /* 0x000fe20003fc4070 */
[----:B------:R-:W-:Y:S02]  /*a5e0*/  @!P5 IMAD.MOV R8, RZ, RZ, -R8 ;  /* 0x000000ffff08d224 */ /* 0x000fe400078e0a08 */
[----:B0-----:R-:W-:-:S04]  /*a5f0*/  IMAD.HI.U32 R13, R0, R10, RZ ;  /* 0x0000000a000d7227 */ /* 0x001fc800078e00ff */
[----:B------:R-:W-:Y:S02]  /*a600*/  @!P0 IMAD.IADD R5, R5, 0x1, -R11 ;  /* 0x0000000105058824 */ /* 0x000fe400078e0a0b */
[----:B------:R-:W-:Y:S02]  /*a610*/  @!P1 IMAD.MOV R7, RZ, RZ, -R7 ;  /* 0x000000ffff079224 */ /* 0x000fe400078e0a07 */
[----:B------:R-:W-:Y:S01]  /*a620*/  @!P4 IMAD.IADD R2, R2, 0x1, -R11 ;  /* 0x000000010202c824 */ /* 0x000fe200078e0a0b */
[----:B----4-:R-:W-:Y:S01]  /*a630*/  ISETP.GE.AND P4, PT, R22, RZ, PT ;  /* 0x000000ff1600720c */ /* 0x010fe20003f86270 */
[----:B------:R-:W-:Y:S01]  /*a640*/  IMAD.MOV R13, RZ, RZ, -R13 ;  /* 0x000000ffff0d7224 */ /* 0x000fe200078e0a0d */
[----:B------:R-:W4:Y:S01]  /*a650*/  LDL.LU R22, [R1+0x5c] ;  /* 0x00005c0001167983 */ /* 0x000f220000300800 */
[----:B------:R-:W-:Y:S01]  /*a660*/  @!P2 IMAD.IADD R12, R12, 0x1, -R11 ;  /* 0x000000010c0ca824 */ /* 0x000fe200078e0a0b */
[C---:B------:R-:W-:Y:S02]  /*a670*/  ISETP.GT.U32.AND P5, PT, R11.reuse, R5, PT ;  /* 0x000000050b00720c */ /* 0x040fe40003fa4070 */
[----:B------:R-:W-:Y:S01]  /*a680*/  STL [R1+0x954], R8 ;  /* 0x0009540801007387 */ /* 0x000fe20000100800 */
[----:B------:R-:W-:-:S03]  /*a690*/  IMAD R10, R11, R13, R10 ;  /* 0x0000000d0b0a7224 */ /* 0x000fc600078e020a */
[----:B------:R0:W-:Y:S01]  /*a6a0*/  STL [R1+0x950], R7 ;  /* 0x0009500701007387 */ /* 0x0001e20000100800 */
[----:B------:R-:W-:Y:S01]  /*a6b0*/  @!P6 IMAD.IADD R4, R4, 0x1, -R11 ;  /* 0x000000010404e824 */ /* 0x000fe200078e0a0b */
[----:B---3--:R-:W-:Y:S02]  /*a6c0*/  ISETP.GE.AND P0, PT, R15, RZ, PT ;  /* 0x000000ff0f00720c */ /* 0x008fe40003f06270 */
[----:B------:R-:W-:Y:S01]  /*a6d0*/  ISETP.GT.U32.AND P1, PT, R11, R12, PT ;  /* 0x0000000c0b00720c */ /* 0x000fe20003f24070 */
[----:B0-----:R-:W-:Y:S01]  /*a6e0*/  IMAD.MOV.U32 R7, RZ, RZ, R6 ;  /* 0x000000ffff077224 */ /* 0x001fe200078e0006 */
[----:B------:R-:W-:Y:S02]  /*a6f0*/  ISETP.GE.AND P2, PT, R29, RZ, PT ;  /* 0x000000ff1d00720c */ /* 0x000fe40003f46270 */
[C---:B------:R-:W-:Y:S01]  /*a700*/  ISETP.GT.U32.AND P6, PT, R11.reuse, R4, PT ;  /* 0x000000040b00720c */ /* 0x040fe20003fc4070 */
[----:B------:R-:W-:Y:S01]  /*a710*/  @!P3 IMAD.MOV R7, RZ, RZ, -R7 ;  /* 0x000000ffff07b224 */ /* 0x000fe200078e0a07 */
[----:B------:R-:W-:Y:S01]  /*a720*/  ISETP.GT.U32.AND P3, PT, R11, R10, PT ;  /* 0x0000000a0b00720c */ /* 0x000fe20003f64070 */
[----:B------:R-:W3:Y:S01]  /*a730*/  LDL.LU R29, [R1+0x68] ;  /* 0x00006800011d7983 */ /* 0x000ee20000300800 */
[----:B------:R-:W-:-:S02]  /*a740*/  @!P4 IMAD.MOV R2, RZ, RZ, -R2 ;  /* 0x000000ffff02c224 */ /* 0x000fc400078e0a02 */
[--C-:B------:R-:W-:Y:S01]  /*a750*/  @!P5 IMAD.IADD R5, R5, 0x1, -R11.reuse ;  /* 0x000000010505d824 */ /* 0x100fe200078e0a0b */
[----:B------:R-:W-:Y:S01]  /*a760*/  STL [R1+0x94c], R7 ;  /* 0x00094c0701007387 */ /* 0x000fe20000100800 */
[----:B------:R-:W-:Y:S01]  /*a770*/  ISETP.GE.AND P4, PT, R28, RZ, PT ;  /* 0x000000ff1c00720c */ /* 0x000fe20003f86270 */
[----:B------:R-:W-:Y:S02]  /*a780*/  @!P1 IMAD.IADD R12, R12, 0x1, -R11 ;  /* 0x000000010c0c9824 */ /* 0x000fe400078e0a0b */
[----:B------:R-:W-:Y:S01]  /*a790*/  @!P0 IMAD.MOV R5, RZ, RZ, -R5 ;  /* 0x000000ffff058224 */ /* 0x000fe200078e0a05 */
[----:B------:R0:W-:Y:S01]  /*a7a0*/  STL [R1+0x948], R2 ;  /* 0x0009480201007387 */ /* 0x0001e20000100800 */
[----:B------:R-:W-:Y:S02]  /*a7b0*/  ISETP.GE.AND P1, PT, R24, RZ, PT ;  /* 0x000000ff1800720c */ /* 0x000fe40003f26270 */
[--C-:B------:R-:W-:Y:S01]  /*a7c0*/  @!P3 IMAD.IADD R10, R10, 0x1, -R11.reuse ;  /* 0x000000010a0ab824 */ /* 0x100fe200078e0a0b */
[----:B------:R-:W5:Y:S01]  /*a7d0*/  LDL.LU R28, [R1+0x94] ;  /* 0x00009400011c7983 */ /* 0x000f620000300800 */
[----:B------:R-:W-:Y:S01]  /*a7e0*/  @!P6 IMAD.IADD R4, R4, 0x1, -R11 ;  /* 0x000000010404e824 */ /* 0x000fe200078e0a0b */
[----:B------:R-:W-:-:S02]  /*a7f0*/  IABS R9, R23 ;  /* 0x0000001700097213 */ /* 0x000fc40000000000 */
[----:B------:R-:W5:Y:S01]  /*a800*/  LDL.LU R24, [R1+0x98] ;  /* 0x0000980001187983 */ /* 0x000f620000300800 */
[----:B------:R-:W-:Y:S02]  /*a810*/  ISETP.GE.AND P6, PT, R23, RZ, PT ;  /* 0x000000ff1700720c */ /* 0x000fe40003fc6270 */
[----:B--2---:R-:W-:Y:S02]  /*a820*/  IABS R6, R21 ;  /* 0x0000001500067213 */ /* 0x004fe40000000000 */
[----:B------:R-:W-:Y:S02]  /*a830*/  ISETP.GE.AND P3, PT, R21, RZ, PT ;  /* 0x000000ff1500720c */ /* 0x000fe40003f66270 */
[----:B------:R-:W2:Y:S04]  /*a840*/  LDL.LU R21, [R1+0x70] ;  /* 0x0000700001157983 */ /* 0x000ea80000300800 */
[----:B------:R1:W-:Y:S04]  /*a850*/  STL [R1+0x940], R5 ;  /* 0x0009400501007387 */ /* 0x0003e80000100800 */
[----:B------:R-:W2:Y:S01]  /*a860*/  LDL R23, [R1+0x6c] ;  /* 0x00006c0001177983 */ /* 0x000ea20000100800 */
[----:B------:R-:W-:-:S04]  /*a870*/  IMAD.HI.U32 R14, R0, R9, RZ ;  /* 0x00000009000e7227 */ /* 0x000fc800078e00ff */
[----:B------:R-:W-:-:S04]  /*a880*/  IMAD.MOV R14, RZ, RZ, -R14 ;  /* 0x000000ffff0e7224 */ /* 0x000fc800078e0a0e */
[----:B------:R-:W-:-:S05]  /*a890*/  IMAD R9, R11, R14, R9 ;  /* 0x0000000e0b097224 */ /* 0x000fca00078e0209 */
[----:B------:R-:W-:Y:S01]  /*a8a0*/  ISETP.GT.U32.AND P5, PT, R11, R9, PT ;  /* 0x000000090b00720c */ /* 0x000fe20003fa4070 */
[----:B0-----:R-:W-:-:S04]  /*a8b0*/  IMAD.HI.U32 R2, R0, R6, RZ ;  /* 0x0000000600027227 */ /* 0x001fc800078e00ff */
[----:B------:R-:W-:Y:S02]  /*a8c0*/  IMAD.MOV R2, RZ, RZ, -R2 ;  /* 0x000000ffff027224 */ /* 0x000fe400078e0a02 */
[----:B------:R-:W-:-:S06]  /*a8d0*/  @!P2 IMAD.MOV R12, RZ, RZ, -R12 ;  /* 0x000000ffff0ca224 */ /* 0x000fcc00078e0a0c */
[----:B------:R-:W-:Y:S01]  /*a8e0*/  @!P5 IMAD.IADD R9, R9, 0x1, -R11 ;  /* 0x000000010909d824 */ /* 0x000fe200078e0a0b */
[----:B------:R-:W-:-:S04]  /*a8f0*/  ISETP.GT.U32.AND P5, PT, R11, R10, PT ;  /* 0x0000000a0b00720c */ /* 0x000fc80003fa4070 */
[C---:B------:R-:W-:Y:S01]  /*a900*/  ISETP.GT.U32.AND P0, PT, R11.reuse, R9, PT ;  /* 0x000000090b00720c */ /* 0x040fe20003f04070 */
[----:B------:R-:W-:Y:S01]  /*a910*/  IMAD R6, R11, R2, R6 ;  /* 0x000000020b067224 */ /* 0x000fe200078e0206 */
[----:B----4-:R-:W-:Y:S01]  /*a920*/  IABS R7, R22 ;  /* 0x0000001600077213 */ /* 0x010fe20000000000 */
[----:B------:R-:W-:Y:S01]  /*a930*/  @!P4 IMAD.MOV R4, RZ, RZ, -R4 ;  /* 0x000000ffff04c224 */ /* 0x000fe200078e0a04 */
[----:B------:R-:W-:Y:S01]  /*a940*/  STL [R1+0x93c], R12 ;  /* 0x00093c0c01007387 */ /* 0x000fe20000100800 */
[----:B------:R-:W-:-:S03]  /*a950*/  ISETP.GE.AND P4, PT, R22, RZ, PT ;  /* 0x000000ff1600720c */ /* 0x000fc60003f86270 */
[----:B------:R-:W4:Y:S01]  /*a960*/  LDL R22, [R1+0x74] ;  /* 0x0000740001167983 */ /* 0x000f220000100800 */
[----:B------:R-:W-:Y:S01]  /*a970*/  ISETP.GT.U32.AND P2, PT, R11, R6, PT ;  /* 0x000000060b00720c */ /* 0x000fe20003f44070 */
[--C-:B------:R-:W-:Y:S01]  /*a980*/  @!P5 IMAD.IADD R10, R10, 0x1, -R11.reuse ;  /* 0x000000010a0ad824 */ /* 0x100fe200078e0a0b */
[----:B---3--:R-:W-:Y:S01]  /*a990*/  IABS R8, R29 ;  /* 0x0000001d00087213 */ /* 0x008fe20000000000 */
[----:B------:R0:W-:Y:S01]  /*a9a0*/  STL [R1+0x938], R4 ;  /* 0x0009380401007387 */ /* 0x0001e20000100800 */
[----:B------:R-:W-:-:S03]  /*a9b0*/  @!P0 IMAD.IADD R9, R9, 0x1, -R11 ;  /* 0x0000000109098824 */ /* 0x000fc600078e0a0b */
[----:B-1----:R-:W-:-:S04]  /*a9c0*/  IMAD.HI.U32 R5, R0, R8, RZ ;  /* 0x0000000800057227 */ /* 0x002fc800078e00ff */
[----:B0-----:R-:W-:Y:S02]  /*a9d0*/  IMAD.MOV.U32 R4, RZ, RZ, R10 ;  /* 0x000000ffff047224 */ /* 0x001fe400078e000a */
[----:B------:R-:W-:Y:S02]  /*a9e0*/  IMAD.MOV R5, RZ, RZ, -R5 ;  /* 0x000000ffff057224 */ /* 0x000fe400078e0a05 */
[----:B------:R-:W-:Y:S02]  /*a9f0*/  @!P1 IMAD.MOV R4, RZ, RZ, -R4 ;  /* 0x000000ffff049224 */ /* 0x000fe400078e0a04 */
[----:B------:R-:W-:Y:S01]  /*aa00*/  IMAD.MOV.U32 R14, RZ, RZ, R9 ;  /* 0x000000ffff0e7224 */ /* 0x000fe200078e0009 */
[----:B------:R-:W-:Y:S01]  /*aa10*/  ISETP.GE.AND P5, PT, R29, RZ, PT ;  /* 0x000000ff1d00720c */ /* 0x000fe20003fa6270 */
[----:B------:R-:W-:Y:S01]  /*aa20*/  IMAD R8, R11, R5, R8 ;  /* 0x000000050b087224 */ /* 0x000fe200078e0208 */
[----:B------:R-:W3:Y:S01]  /*aa30*/  LDL.LU R29, [R1+0x78] ;  /* 0x00007800011d7983 */ /* 0x000ee20000300800 */
[----:B------:R-:W-:Y:S01]  /*aa40*/  @!P6 IMAD.MOV R14, RZ, RZ, -R14 ;  /* 0x000000ffff0ee224 */ /* 0x000fe200078e0a0e */
[----:B-----5:R-:W-:Y:S01]  /*aa50*/  ISETP.GE.AND P0, PT, R28, RZ, PT ;  /* 0x000000ff1c00720c */ /* 0x020fe20003f06270 */
[----:B------:R-:W-:Y:S01]  /*aa60*/  @!P2 IMAD.IADD R6, R6, 0x1, -R11 ;  /* 0x000000010606a824 */ /* 0x000fe200078e0a0b */
[----:B------:R-:W-:Y:S01]  /*aa70*/  IABS R10, R28 ;  /* 0x0000001c000a7213 */ /* 0x000fe20000000000 */
[----:B------:R-:W-:Y:S01]  /*aa80*/  STL [R1+0x934], R4 ;  /* 0x0009340401007387 */ /* 0x000fe20000100800 */
[----:B------:R-:W-:-:S02]  /*aa90*/  ISETP.GE.AND P2, PT, R24, RZ, PT ;  /* 0x000000ff1800720c */ /* 0x000fc40003f46270 */
[----:B------:R-:W-:Y:S01]  /*aaa0*/  IABS R12, R24 ;  /* 0x00000018000c7213 */ /* 0x000fe20000000000 */
[----:B------:R-:W5:Y:S04]  /*aab0*/  LDL.LU R28, [R1+0x7c] ;  /* 0x00007c00011c7983 */ /* 0x000f680000300800 */
[----:B------:R-:W3:Y:S04]  /*aac0*/  LDL.LU R24, [R1+0x80] ;  /* 0x0000800001187983 */ /* 0x000ee80000300800 */
[----:B--2---:R-:W-:Y:S04]  /*aad0*/  STL [R1+0x3884], R21 ;  /* 0x0038841501007387 */ /* 0x004fe80000100800 */
[----:B------:R0:W-:Y:S01]  /*aae0*/  STL [R1+0x930], R14 ;  /* 0x0009300e01007387 */ /* 0x0001e20000100800 */
[----:B------:R-:W-:-:S05]  /*aaf0*/  IABS R5, R23 ;  /* 0x0000001700057213 */ /* 0x000fca0000000000 */
[----:B0-----:R-:W-:-:S04]  /*ab00*/  IMAD.HI.U32 R14, R0, R5, RZ ;  /* 0x00000005000e7227 */ /* 0x001fc800078e00ff */
[----:B------:R-:W-:-:S04]  /*ab10*/  IMAD.MOV R14, RZ, RZ, -R14 ;  /* 0x000000ffff0e7224 */ /* 0x000fc800078e0a0e */
[----:B------:R-:W-:Y:S01]  /*ab20*/  IMAD R5, R11, R14, R5 ;  /* 0x0000000e0b057224 */ /* 0x000fe200078e0205 */
[----:B------:R-:W-:-:S04]  /*ab30*/  IABS R4, R21 ;  /* 0x0000001500047213 */ /* 0x000fc80000000000 */
[----:B------:R0:W-:Y:S04]  /*ab40*/  STL [R1+0x3888], R5 ;  /* 0x0038880501007387 */ /* 0x0001e80000100800 */
[----:B------:R-:W2:Y:S01]  /*ab50*/  LDL.LU R21, [R1+0x6c] ;  /* 0x00006c0001157983 */ /* 0x000ea20000300800 */
[----:B------:R-:W-:Y:S01]  /*ab60*/  IMAD.HI.U32 R2, R0, R7, RZ ;  /* 0x0000000700027227 */ /* 0x000fe200078e00ff */
[----:B------:R-:W-:-:S03]  /*ab70*/  ISETP.GT.U32.AND P1, PT, R11, R6, PT ;  /* 0x000000060b00720c */ /* 0x000fc60003f24070 */
[----:B------:R-:W-:-:S04]  /*ab80*/  IMAD.MOV R2, RZ, RZ, -R2 ;  /* 0x000000ffff027224 */ /* 0x000fc800078e0a02 */
[----:B------:R-:W-:-:S05]  /*ab90*/  IMAD R7, R11, R2, R7 ;  /* 0x000000020b077224 */ /* 0x000fca00078e0207 */
[C---:B------:R-:W-:Y:S01]  /*aba0*/  ISETP.GT.U32.AND P6, PT, R11.reuse, R7, PT ;  /* 0x000000070b00720c */ /* 0x040fe20003fc4070 */
[----:B------:R-:W-:Y:S01]  /*abb0*/  @!P1 IMAD.IADD R6, R6, 0x1, -R11 ;  /* 0x0000000106069824 */ /* 0x000fe200078e0a0b */
[----:B------:R-:W-:-:S11]  /*abc0*/  ISETP.GT.U32.AND P1, PT, R11, R8, PT ;  /* 0x000000080b00720c */ /* 0x000fd60003f24070 */
[--C-:B------:R-:W-:Y:S02]  /*abd0*/  @!P6 IMAD.IADD R7, R7, 0x1, -R11.reuse ;  /* 0x000000010707e824 */ /* 0x100fe400078e0a0b */
[----:B------:R-:W-:-:S03]  /*abe0*/  @!P1 IMAD.IADD R8, R8, 0x1, -R11 ;  /* 0x0000000108089824 */ /* 0x000fc600078e0a0b */
[----:B------:R-:W-:Y:S01]  /*abf0*/  ISETP.GT.U32.AND P1, PT, R11, R7, PT ;  /* 0x000000070b00720c */ /* 0x000fe20003f24070 */
[----:B------:R-:W-:-:S04]  /*ac00*/  IMAD.MOV.U32 R15, RZ, RZ, R6 ;  /* 0x000000ffff0f7224 */ /* 0x000fc800078e0006 */
[----:B------:R-:W-:-:S08]  /*ac10*/  @!P3 IMAD.MOV R15, RZ, RZ, -R15 ;  /* 0x000000ffff0fb224 */ /* 0x000fd000078e0a0f */
[----:B------:R-:W-:-:S04]  /*ac20*/  @!P1 IMAD.IADD R7, R7, 0x1, -R11 ;  /* 0x0000000107079824 */ /* 0x000fc800078e0a0b */
[----:B0-----:R-:W-:Y:S01]  /*ac30*/  IMAD.MOV.U32 R5, RZ, RZ, R7 ;  /* 0x000000ffff057224 */ /* 0x001fe200078e0007 */
[----:B------:R-:W-:Y:S03]  /*ac40*/  STL [R1+0x92c], R15 ;  /* 0x00092c0f01007387 */ /* 0x000fe60000100800 */
[----:B------:R-:W-:Y:S01]  /*ac50*/  @!P4 IMAD.MOV R5, RZ, RZ, -R5 ;  /* 0x000000ffff05c224 */ /* 0x000fe200078e0a05 */
[----:B----4-:R-:W-:Y:S01]  /*ac60*/  IABS R2, R22 ;  /* 0x0000001600027213 */ /* 0x010fe20000000000 */
[----:B------:R-:W4:Y:S04]  /*ac70*/  LDL.LU R23, [R1+0x84] ;  /* 0x0000840001177983 */ /* 0x000f280000300800 */
[----:B------:R-:W4:Y:S04]  /*ac80*/  LDL.LU R22, [R1+0x88] ;  /* 0x0000880001167983 */ /* 0x000f280000300800 */
[----:B------:R0:W-:Y:S01]  /*ac90*/  STL [R1+0x928], R5 ;  /* 0x0009280501007387 */ /* 0x0001e20000100800 */
[----:B------:R-:W-:-:S03]  /*aca0*/  IMAD.HI.U32 R9, R0, R12, RZ ;  /* 0x0000000c00097227 */ /* 0x000fc600078e00ff */
[----:B0-----:R-:W4:Y:S01]  /*acb0*/  LDL.LU R5, [R1+0x3888] ;  /* 0x0038880001057983 */ /* 0x001f220000300800 */
[----:B------:R-:W-:-:S04]  /*acc0*/  IMAD.MOV R9, RZ, RZ, -R9 ;  /* 0x000000ffff097224 */ /* 0x000fc800078e0a09 */
[----:B------:R-:W-:-:S05]  /*acd0*/  IMAD R9, R11, R9, R12 ;  /* 0x000000090b097224 */ /* 0x000fca00078e020c */
[----:B------:R-:W-:-:S13]  /*ace0*/  ISETP.GT.U32.AND P1, PT, R11, R9, PT ;  /* 0x000000090b00720c */ /* 0x000fda0003f24070 */
[----:B------:R-:W-:Y:S01]  /*acf0*/  @!P1 IMAD.IADD R9, R9, 0x1, -R11 ;  /* 0x0000000109099824 */ /* 0x000fe200078e0a0b */
[----:B--2---:R-:W-:Y:S02]  /*ad00*/  ISETP.GE.AND P1, PT, R21, RZ, PT ;  /* 0x000000ff1500720c */ /* 0x004fe40003f26270 */
[----:B------:R-:W2:Y:S01]  /*ad10*/  LDL.LU R21, [R1+0x3884] ;  /* 0x0038840001157983 */ /* 0x000ea20000300800 */
[----:B------:R-:W-:-:S04]  /*ad20*/  IMAD.HI.U32 R13, R0, R10, RZ ;  /* 0x0000000a000d7227 */ /* 0x000fc800078e00ff */
[----:B------:R-:W-:-:S04]  /*ad30*/  IMAD.MOV R13, RZ, RZ, -R13 ;  /* 0x000000ffff0d7224 */ /* 0x000fc800078e0a0d */
[C---:B------:R-:W-:Y:S02]  /*ad40*/  IMAD R10, R11.reuse, R13, R10 ;  /* 0x0000000d0b0a7224 */ /* 0x040fe400078e020a */
[C---:B------:R-:W-:Y:S01]  /*ad50*/  IMAD.HI.U32 R12, R0.reuse, R2, RZ ;  /* 0x00000002000c7227 */ /* 0x040fe200078e00ff */
[C---:B------:R-:W-:Y:S02]  /*ad60*/  ISETP.GT.U32.AND P3, PT, R11.reuse, R8, PT ;  /* 0x000000080b00720c */ /* 0x040fe40003f64070 */
[----:B------:R-:W-:Y:S01]  /*ad70*/  ISETP.GT.U32.AND P6, PT, R11, R10, PT ;  /* 0x0000000a0b00720c */ /* 0x000fe20003fc4070 */
[----:B------:R-:W-:Y:S02]  /*ad80*/  IMAD.MOV R12, RZ, RZ, -R12 ;  /* 0x000000ffff0c7224 */ /* 0x000fe400078e0a0c */
[----:B------:R-:W-:-:S04]  /*ad90*/  IMAD.HI.U32 R13, R0, R4, RZ ;  /* 0x00000004000d7227 */ /* 0x000fc800078e00ff */
[----:B------:R-:W-:Y:S01]  /*ada0*/  IMAD R2, R11, R12, R2 ;  /* 0x0000000c0b027224 */ /* 0x000fe200078e0202 */
[----:B-----5:R-:W-:Y:S01]  /*adb0*/  IABS R12, R28 ;  /* 0x0000001c000c7213 */ /* 0x020fe20000000000 */
[----:B------:R-:W-:-:S04]  /*adc0*/  IMAD.MOV R13, RZ, RZ, -R13 ;  /* 0x000000ffff0d7224 */ /* 0x000fc800078e0a0d */
[----:B------:R-:W-:Y:S02]  /*add0*/  IMAD R4, R11, R13, R4 ;  /* 0x0000000d0b047224 */ /* 0x000fe400078e0204 */
[----:B------:R-:W-:-:S04]  /*ade0*/  IMAD.HI.U32 R15, R0, R12, RZ ;  /* 0x0000000c000f7227 */ /* 0x000fc800078e00ff */
[--C-:B------:R-:W-:Y:S02]  /*adf0*/  @!P6 IMAD.IADD R10, R10, 0x1, -R11.reuse ;  /* 0x000000010a0ae824 */ /* 0x100fe400078e0a0b */
[----:B------:R-:W-:Y:S01]  /*ae00*/  @!P3 IMAD.IADD R8, R8, 0x1, -R11 ;  /* 0x000000010808b824 */ /* 0x000fe200078e0a0b */
[C---:B------:R-:W-:Y:S01]  /*ae10*/  ISETP.GT.U32.AND P3, PT, R11.reuse, R4, PT ;  /* 0x000000040b00720c */ /* 0x040fe20003f64070 */
[----:B------:R-:W-:Y:S01]  /*ae20*/  IMAD.MOV R15, RZ, RZ, -R15 ;  /* 0x000000ffff0f7224 */ /* 0x000fe200078e0a0f */
[C---:B------:R-:W-:Y:S02]  /*ae30*/  ISETP.GT.U32.AND P6, PT, R11.reuse, R10, PT ;  /* 0x0000000a0b00720c */ /* 0x040fe40003fc4070 */
[----:B---3--:R-:W-:Y:S01]  /*ae40*/  IABS R13, R29 ;  /* 0x0000001d000d7213 */ /* 0x008fe20000000000 */
[----:B------:R-:W-:Y:S02]  /*ae50*/  IMAD R12, R11, R15, R12 ;  /* 0x0000000f0b0c7224 */ /* 0x000fe400078e020c */
[----:B------:R-:W3:Y:S02]  /*ae60*/  LDL.LU R15, [R1+0x74] ;  /* 0x00007400010f7983 */ /* 0x000ee40000300800 */
[----:B------:R-:W-:-:S04]  /*ae70*/  IMAD.HI.U32 R7, R0, R13, RZ ;  /* 0x0000000d00077227 */ /* 0x000fc800078e00ff */
[----:B------:R-:W-:Y:S02]  /*ae80*/  @!P3 IMAD.IADD R4, R4, 0x1, -R11 ;  /* 0x000000010404b824 */ /* 0x000fe400078e0a0b */
[----:B------:R-:W-:Y:S01]  /*ae90*/  IMAD.MOV R7, RZ, RZ, -R7 ;  /* 0x000000ffff077224 */ /* 0x000fe200078e0a07 */
[C---:B----4-:R-:W-:Y:S01]  /*aea0*/  ISETP.GT.U32.AND P4, PT, R11.reuse, R5, PT ;  /* 0x000000050b00720c */ /* 0x050fe20003f84070 */
[----:B------:R-:W-:Y:S02]  /*aeb0*/  @!P6 IMAD.IADD R10, R10, 0x1, -R11 ;  /* 0x000000010a0ae824 */ /* 0x000fe400078e0a0b */
[----:B------:R-:W-:-:S10]  /*aec0*/  IMAD R7, R11, R7, R13 ;  /* 0x000000070b077224 */ /* 0x000fd400078e020d */
[----:B------:R-:W-:-:S05]  /*aed0*/  @!P4 IMAD.IADD R5, R5, 0x1, -R11 ;  /* 0x000000010505c824 */ /* 0x000fca00078e0a0b */
[----:B------:R-:W-:Y:S01]  /*aee0*/  ISETP.GT.U32.AND P3, PT, R11, R5, PT ;  /* 0x000000050b00720c */ /* 0x000fe20003f64070 */
[----:B------:R-:W-:Y:S02]  /*aef0*/  IMAD.MOV.U32 R13, RZ, RZ, R10 ;  /* 0x000000ffff0d7224 */ /* 0x000fe400078e000a */
[----:B------:R-:W-:Y:S02]  /*af00*/  @!P5 IMAD.MOV R8, RZ, RZ, -R8 ;  /* 0x000000ffff08d224 */ /* 0x000fe400078e0a08 */
[----:B------:R-:W-:-:S03]  /*af10*/  @!P0 IMAD.MOV R13, RZ, RZ, -R13 ;  /* 0x000000ffff0d8224 */ /* 0x000fc600078e0a0d */
[----:B------:R-:W-:Y:S04]  /*af20*/  STL [R1+0x924], R8 ;  /* 0x0009240801007387 */ /* 0x000fe80000100800 */
[----:B------:R0:W-:Y:S01]  /*af30*/  STL [R1+0x920], R13 ;  /* 0x0009200d01007387 */ /* 0x0001e20000100800 */
[----:B------:R-:W-:Y:S01]  /*af40*/  @!P3 IMAD.IADD R5, R5, 0x1, -R11 ;  /* 0x000000010505b824 */ /* 0x000fe200078e0a0b */
[----:B--2---:R-:W-:Y:S02]  /*af50*/  ISETP.GE.AND P3, PT, R21, RZ, PT ;  /* 0x000000ff1500720c */ /* 0x004fe40003f66270 */
[----:B------:R-:W2:Y:S01]  /*af60*/  LDL.LU R21, [R1+0x8c] ;  /* 0x00008c0001157983 */ /* 0x000ea20000300800 */
[----:B------:R-:W-:Y:S02]  /*af70*/  ISETP.GT.U32.AND P6, PT, R11, R2, PT ;  /* 0x000000020b00720c */ /* 0x000fe40003fc4070 */
[----:B------:R-:W-:-:S02]  /*af80*/  IABS R6, R24 ;  /* 0x0000001800067213 */ /* 0x000fc40000000000 */
[----:B------:R-:W-:-:S03]  /*af90*/  ISETP.GT.U32.AND P4, PT, R11, R9, PT ;  /* 0x000000090b00720c */ /* 0x000fc60003f84070 */
[----:B------:R-:W-:-:S06]  /*afa0*/  IMAD.HI.U32 R14, R0, R6, RZ ;  /* 0x00000006000e7227 */ /* 0x000fcc00078e00ff */
[--C-:B------:R-:W-:Y:S01]  /*afb0*/  @!P6 IMAD.IADD R2, R2, 0x1, -R11.reuse ;  /* 0x000000010202e824 */ /* 0x100fe200078e0a0b */
[C---:B------:R-:W-:Y:S01]  /*afc0*/  ISETP.GT.U32.AND P6, PT, R11.reuse, R4, PT ;  /* 0x000000040b00720c */ /* 0x040fe20003fc4070 */
[----:B------:R-:W-:Y:S01]  /*afd0*/  IMAD.MOV R14, RZ, RZ, -R14 ;  /* 0x000000ffff0e7224 */ /* 0x000fe200078e0a0e */
[C---:B------:R-:W-:Y:S02]  /*afe0*/  ISETP.GT.U32.AND P0, PT, R11.reuse, R7, PT ;  /* 0x000000070b00720c */ /* 0x040fe40003f04070 */
[C---:B------:R-:W-:Y:S01]  /*aff0*/  ISETP.GT.U32.AND P5, PT, R11.reuse, R2, PT ;  /* 0x000000020b00720c */ /* 0x040fe20003fa4070 */
[----:B------:R-:W-:Y:S02]  /*b000*/  IMAD R6, R11, R14, R6 ;  /* 0x0000000e0b067224 */ /* 0x000fe400078e0206 */
[----:B------:R-:W-:Y:S01]  /*b010*/  @!P4 IMAD.IADD R9, R9, 0x1, -R11 ;  /* 0x000000010909c824 */ /* 0x000fe200078e0a0b */
[----:B------:R-:W-:Y:S02]  /*b020*/  ISETP.GT.U32.AND P4, PT, R11, R12, PT ;  /* 0x0000000c0b00720c */ /* 0x000fe40003f84070 */
[----:B------:R-:W-:-:S03]  /*b030*/  IABS R10, R23 ;  /* 0x00000017000a7213 */ /* 0x000fc60000000000 */
[----:B------:R-:W-:Y:S01]  /*b040*/  @!P6 IMAD.IADD R4, R4, 0x1, -R11 ;  /* 0x000000010404e824 */ /* 0x000fe200078e0a0b */
[----:B------:R-:W-:Y:S01]  /*b050*/  ISETP.GT.U32.AND P6, PT, R11, R6, PT ;  /* 0x000000060b00720c */ /* 0x000fe20003fc4070 */
[----:B0-----:R-:W-:-:S04]  /*b060*/  IMAD.HI.U32 R13, R0, R10, RZ ;  /* 0x0000000a000d7227 */ /* 0x001fc800078e00ff */
[----:B------:R-:W-:Y:S02]  /*b070*/  @!P0 IMAD.IADD R7, R7, 0x1, -R11 ;  /* 0x0000000107078824 */ /* 0x000fe400078e0a0b */
[----:B------:R-:W-:Y:S02]  /*b080*/  @!P2 IMAD.MOV R9, RZ, RZ, -R9 ;  /* 0x000000ffff09a224 */ /* 0x000fe400078e0a09 */
[----:B------:R-:W-:Y:S02]  /*b090*/  @!P1 IMAD.MOV R5, RZ, RZ, -R5 ;  /* 0x000000ffff059224 */ /* 0x000fe400078e0a05 */
[----:B------:R-:W-:Y:S01]  /*b0a0*/  @!P5 IMAD.IADD R2, R2, 0x1, -R11 ;  /* 0x000000010202d824 */ /* 0x000fe200078e0a0b */
[----:B---3--:R-:W-:Y:S01]  /*b0b0*/  ISETP.GE.AND P5, PT, R15, RZ, PT ;  /* 0x000000ff0f00720c */ /* 0x008fe20003fa6270 */
[----:B------:R-:W-:Y:S01]  /*b0c0*/  IMAD.MOV R13, RZ, RZ, -R13 ;  /* 0x000000ffff0d7224 */ /* 0x000fe200078e0a0d */
[----:B------:R-:W3:Y:S01]  /*b0d0*/  LDL.LU R15, [R1+0x90] ;  /* 0x00009000010f7983 */ /* 0x000ee20000300800 */
[----:B------:R-:W-:Y:S01]  /*b0e0*/  ISETP.GT.U32.AND P2, PT, R11, R7, PT ;  /* 0x000000070b00720c */ /* 0x000fe20003f44070 */
[----:B------:R-:W-:-:S02]  /*b0f0*/  @!P4 IMAD.IADD R12, R12, 0x1, -R11 ;  /* 0x000000010c0cc824 */ /* 0x000fc400078e0a0b */
[----:B------:R-:W-:Y:S01]  /*b100*/  STL [R1+0x91c], R9 ;  /* 0x00091c0901007387 */ /* 0x000fe20000100800 */
[----:B------:R-:W-:Y:S01]  /*b110*/  IMAD R10, R11, R13, R10 ;  /* 0x0000000d0b0a7224 */ /* 0x000fe200078e020a */
[----:B------:R-:W-:Y:S02]  /*b120*/  ISETP.GE.AND P0, PT, R29, RZ, PT ;  /* 0x000000ff1d00720c */ /* 0x000fe40003f06270 */
[----:B------:R0:W-:Y:S01]  /*b130*/  STL [R1+0x914], R5 ;  /* 0x0009140501007387 */ /* 0x0001e20000100800 */
[----:B------:R-:W-:Y:S01]  /*b140*/  @!P6 IMAD.IADD R6, R6, 0x1, -R11 ;  /* 0x000000010606e824 */ /* 0x000fe200078e0a0b */
[C---:B------:R-:W-:Y:S02]  /*b150*/  ISETP.GT.U32.AND P1, PT, R11.reuse, R12, PT ;  /* 0x0000000c0b00720c */ /* 0x040fe40003f24070 */
[----:B------:R-:W4:Y:S01]  /*b160*/  LDL.LU R29, [R1+0x9c] ;  /* 0x00009c00011d7983 */ /* 0x000f220000300800 */
[----:B0-----:R-:W-:Y:S01]  /*b170*/  IMAD.MOV.U32 R5, RZ, RZ, R4 ;  /* 0x000000ffff057224 */ /* 0x001fe200078e0004 */
[----:B------:R-:W-:-:S03]  /*b180*/  ISETP.GT.U32.AND P6, PT, R11, R6, PT ;  /* 0x000000060b00720c */ /* 0x000fc60003fc4070 */
[----:B------:R-:W-:Y:S01]  /*b190*/  @!P3 IMAD.MOV R5, RZ, RZ, -R5 ;  /* 0x000000ffff05b224 */ /* 0x000fe200078e0a05 */
[----:B------:R-:W-:Y:S01]  /*b1a0*/  ISETP.GT.U32.AND P3, PT, R11, R10, PT ;  /* 0x0000000a0b00720c */ /* 0x000fe20003f64070 */
[----:B------:R-:W-:Y:S02]  /*b1b0*/  @!P5 IMAD.MOV R2, RZ, RZ, -R2 ;  /* 0x000000ffff02d224 */ /* 0x000fe400078e0a02 */
[----:B------:R-:W-:Y:S01]  /*b1c0*/  @!P2 IMAD.IADD R7, R7, 0x1, -R11 ;  /* 0x000000010707a824 */ /* 0x000fe200078e0a0b */
[----:B------:R-:W-:Y:S01]  /*b1d0*/  STL [R1+0x90c], R5 ;  /* 0x00090c0501007387 */ /* 0x000fe20000100800 */
[----:B------:R-:W-:Y:S02]  /*b1e0*/  ISETP.GE.AND P4, PT, R28, RZ, PT ;  /* 0x000000ff1c00720c */ /* 0x000fe40003f86270 */
[----:B------:R-:W-:Y:S01]  /*b1f0*/  @!P0 IMAD.MOV R7, RZ, RZ, -R7 ;  /* 0x000000ffff078224 */ /* 0x000fe200078e0a07 */
[----:B------:R-:W-:Y:S01]  /*b200*/  STL [R1+0x908], R2 ;  /* 0x0009080201007387 */ /* 0x000fe20000100800 */
[----:B------:R-:W-:Y:S01]  /*b210*/  ISETP.GE.AND P5, PT, R24, RZ, PT ;  /* 0x000000ff1800720c */ /* 0x000fe20003fa6270 */
[--C-:B------:R-:W-:Y:S01]  /*b220*/  @!P1 IMAD.IADD R12, R12, 0x1, -R11.reuse ;  /* 0x000000010c0c9824 */ /* 0x100fe200078e0a0b */
[----:B------:R-:W-:Y:S01]  /*b230*/  ISETP.GE.AND P1, PT, R23, RZ, PT ;  /* 0x000000ff1700720c */ /* 0x000fe20003f26270 */
[----:B------:R-:W5:Y:S01]  /*b240*/  LDL.LU R28, [R1+0xd0] ;  /* 0x0000d000011c7983 */ /* 0x000f620000300800 */
[----:B------:R-:W-:-:S03]  /*b250*/  @!P3 IMAD.IADD R10, R10, 0x1, -R11 ;  /* 0x000000010a0ab824 */ /* 0x000fc600078e0a0b */
[----:B------:R-:W3:Y:S01]  /*b260*/  LDL.LU R24, [R1+0xd4] ;  /* 0x0000d40001187983 */ /* 0x000ee20000300800 */
[----:B------:R-:W-:Y:S01]  /*b270*/  @!P6 IMAD.IADD R6, R6, 0x1, -R11 ;  /* 0x000000010606e824 */ /* 0x000fe200078e0a0b */
[----:B------:R-:W-:Y:S02]  /*b280*/  IABS R8, R22 ;  /* 0x0000001600087213 */ /* 0x000fe40000000000 */
[----:B------:R-:W3:Y:S01]  /*b290*/  LDL R23, [R1+0xa0] ;  /* 0x0000a00001177983 */ /* 0x000ee20000100800 */
[----:B------:R-:W-:-:S03]  /*b2a0*/  ISETP.GE.AND P6, PT, R22, RZ, PT ;  /* 0x000000ff1600720c */ /* 0x000fc60003fc6270 */
[----:B------:R-:W-:Y:S01]  /*b2b0*/  STL [R1+0x904], R7 ;  /* 0x0009040701007387 */ /* 0x000fe20000100800 */
[----:B--2---:R-:W-:Y:S02]  /*b2c0*/  IABS R4, R21 ;  /* 0x0000001500047213 */ /* 0x004fe40000000000 */
[----:B------:R-:W-:Y:S02]  /*b2d0*/  ISETP.GE.AND P3, PT, R21, RZ, PT ;  /* 0x000000ff1500720c */ /* 0x000fe40003f66270 */
[----:B------:R-:W2:Y:S04]  /*b2e0*/  LDL.LU R21, [R1+0xa4] ;  /* 0x0000a40001157983 */ /* 0x000ea80000300800 */
[----:B------:R-:W2:Y:S01]  /*b2f0*/  LDL.LU R22, [R1+0xa8] ;  /* 0x0000a80001167983 */ /* 0x000ea20000300800 */
        /* <DEDUP_REMOVED lines=11> */
[----:B------:R-:W-:Y:S01]  /*b3b0*/  @!P2 IMAD.IADD R10, R10, 0x1, -R11 ;  /* 0x000000010a0aa824 */ /* 0x000fe200078e0a0b */
[----:B----4-:R-:W-:-:S03]  /*b3c0*/  IABS R9, R29 ;  /* 0x0000001d00097213 */ /* 0x010fc60000000000 */
[----:B0-----:R-:W-:Y:S02]  /*b3d0*/  IMAD.MOV.U32 R6, RZ, RZ, R10 ;  /* 0x000000ffff067224 */ /* 0x001fe400078e000a */
[----:B------:R-:W-:Y:S02]  /*b3e0*/  @!P0 IMAD.IADD R8, R8, 0x1, -R11 ;  /* 0x0000000108088824 */ /* 0x000fe400078e0a0b */
[----:B------:R-:W-:Y:S01]  /*b3f0*/  IMAD.HI.U32 R7, R0, R9, RZ ;  /* 0x0000000900077227 */ /* 0x000fe200078e00ff */
[----:B------:R-:W-:Y:S02]  /*b400*/  ISETP.GE.AND P2, PT, R29, RZ, PT ;  /* 0x000000ff1d00720c */ /* 0x000fe40003f46270 */
[----:B------:R-:W4:Y:S01]  /*b410*/  LDL.LU R29, [R1+0xb0] ;  /* 0x0000b000011d7983 */ /* 0x000f220000300800 */
[----:B------:R-:W-:Y:S02]  /*b420*/  @!P1 IMAD.MOV R6, RZ, RZ, -R6 ;  /* 0x000000ffff069224 */ /* 0x000fe400078e0a06 */
[----:B------:R-:W-:-:S02]  /*b430*/  IMAD.MOV.U32 R14, RZ, RZ, R8 ;  /* 0x000000ffff0e7224 */ /* 0x000fc400078e0008 */
[----:B------:R-:W-:Y:S01]  /*b440*/  IMAD.MOV R7, RZ, RZ, -R7 ;  /* 0x000000ffff077224 */ /* 0x000fe200078e0a07 */
[----:B------:R0:W-:Y:S01]  /*b450*/  STL [R1+0x8f4], R6 ;  /* 0x0008f40601007387 */ /* 0x0001e20000100800 */
[----:B------:R-:W-:Y:S02]  /*b460*/  @!P6 IMAD.MOV R14, RZ, RZ, -R14 ;  /* 0x000000ffff0ee224 */ /* 0x000fe400078e0a0e */
[----:B------:R-:W-:Y:S01]  /*b470*/  IMAD R9, R11, R7, R9 ;  /* 0x000000070b097224 */ /* 0x000fe200078e0209 */
[----:B-----5:R-:W-:Y:S02]  /*b480*/  ISETP.GE.AND P0, PT, R28, RZ, PT ;  /* 0x000000ff1c00720c */ /* 0x020fe40003f06270 */
[----:B------:R-:W-:Y:S02]  /*b490*/  IABS R10, R28 ;  /* 0x0000001c000a7213 */ /* 0x000fe40000000000 */
[----:B------:R-:W5:Y:S01]  /*b4a0*/  LDL.LU R28, [R1+0xb4] ;  /* 0x0000b400011c7983 */ /* 0x000f620000300800 */
[----:B---3--:R-:W-:-:S03]  /*b4b0*/  IABS R7, R23 ;  /* 0x0000001700077213 */ /* 0x008fc60000000000 */
[----:B--2---:R1:W-:Y:S01]  /*b4c0*/  STL [R1+0x387c], R21 ;  /* 0x00387c1501007387 */ /* 0x0043e20000100800 */
[----:B0-----:R-:W-:-:S03]  /*b4d0*/  IABS R6, R21 ;  /* 0x0000001500067213 */ /* 0x001fc60000000000 */
[----:B------:R-:W-:Y:S04]  /*b4e0*/  STL [R1+0x3880], R22 ;  /* 0x0038801601007387 */ /* 0x000fe80000100800 */
[----:B------:R-:W2:Y:S04]  /*b4f0*/  LDL R23, [R1+0xac] ;  /* 0x0000ac0001177983 */ /* 0x000ea80000100800 */
[----:B------:R0:W-:Y:S04]  /*b500*/  STL [R1+0x8e4], R14 ;  /* 0x0008e40e01007387 */ /* 0x0001e80000100800 */
[----:B-1----:R-:W3:Y:S01]  /*b510*/  LDL.LU R21, [R1+0xa0] ;  /* 0x0000a00001157983 */ /* 0x002ee20000300800 */
[----:B------:R-:W-:-:S04]  /*b520*/  IMAD.HI.U32 R2, R0, R4, RZ ;  /* 0x0000000400027227 */ /* 0x000fc800078e00ff */
[----:B------:R-:W-:-:S04]  /*b530*/  IMAD.MOV R2, RZ, RZ, -R2 ;  /* 0x000000ffff027224 */ /* 0x000fc800078e0a02 */
[----:B------:R-:W-:-:S05]  /*b540*/  IMAD R4, R11, R2, R4 ;  /* 0x000000020b047224 */ /* 0x000fca00078e0204 */
[----:B------:R-:W-:Y:S02]  /*b550*/  ISETP.GT.U32.AND P4, PT, R11, R4, PT ;  /* 0x000000040b00720c */ /* 0x000fe40003f84070 */
[----:B------:R-:W-:-:S05]  /*b560*/  IABS R5, R15 ;  /* 0x0000000f00057213 */ /* 0x000fca0000000000 */
[----:B------:R-:W-:-:S06]  /*b570*/  IMAD.HI.U32 R2, R0, R5, RZ ;  /* 0x0000000500027227 */ /* 0x000fcc00078e00ff */
[----:B------:R-:W-:Y:S02]  /*b580*/  @!P4 IMAD.IADD R4, R4, 0x1, -R11 ;  /* 0x000000010404c824 */ /* 0x000fe400078e0a0b */
[----:B------:R-:W-:-:S03]  /*b590*/  IMAD.MOV R2, RZ, RZ, -R2 ;  /* 0x000000ffff027224 */ /* 0x000fc600078e0a02 */
        /* <DEDUP_REMOVED lines=11> */
[----:B0-----:R-:W-:Y:S01]  /*b650*/  IMAD.HI.U32 R14, R0, R7, RZ ;  /* 0x00000007000e7227 */ /* 0x001fe200078e00ff */
[----:B------:R-:W-:-:S03]  /*b660*/  ISETP.GE.AND P5, PT, R15, RZ, PT ;  /* 0x000000ff0f00720c */ /* 0x000fc60003fa6270 */
        /* <DEDUP_REMOVED lines=20> */
[----:B--2---:R-:W-:-:S03]  /*b7b0*/  IABS R13, R23 ;  /* 0x00000017000d7213 */ /* 0x004fc60000000000 */
[----:B------:R-:W2:Y:S04]  /*b7c0*/  LDL.LU R23, [R1+0xc4] ;  /* 0x0000c40001177983 */ /* 0x000ea80000300800 */
[----:B------:R0:W-:Y:S01]  /*b7d0*/  STL [R1+0x8c4], R22 ;  /* 0x0008c41601007387 */ /* 0x0001e20000100800 */
[----:B---3--:R-:W-:-:S03]  /*b7e0*/  ISETP.GE.AND P1, PT, R21, RZ, PT ;  /* 0x000000ff1500720c */ /* 0x008fc60003f26270 */
[----:B0-----:R-:W3:Y:S04]  /*b7f0*/  LDL.LU R22, [R1+0x3880] ;  /* 0x0038800001167983 */ /* 0x001ee80000300800 */
[----:B------:R-:W5:Y:S01]  /*b800*/  LDL.LU R21, [R1+0x387c] ;  /* 0x00387c0001157983 */ /* 0x000f620000300800 */
[C---:B------:R-:W-:Y:S02]  /*b810*/  ISETP.GT.U32.AND P6, PT, R11.reuse, R10, PT ;  /* 0x0000000a0b00720c */ /* 0x040fe40003fc4070 */
[C---:B------:R-:W-:Y:S01]  /*b820*/  ISETP.GT.U32.AND P3, PT, R11.reuse, R9, PT ;  /* 0x000000090b00720c */ /* 0x040fe20003f64070 */
[----:B------:R-:W-:Y:S01]  /*b830*/  IMAD.HI.U32 R12, R0, R2, RZ ;  /* 0x00000002000c7227 */ /* 0x000fe200078e00ff */
[----:B------:R-:W-:-:S03]  /*b840*/  ISETP.GT.U32.AND P5, PT, R11, R7, PT ;  /* 0x000000070b00720c */ /* 0x000fc60003fa4070 */
[----:B------:R-:W-:-:S04]  /*b850*/  IMAD.MOV R12, RZ, RZ, -R12 ;  /* 0x000000ffff0c7224 */ /* 0x000fc800078e0a0c */
[----:B------:R-:W-:Y:S01]  /*b860*/  IMAD R2, R11, R12, R2 ;  /* 0x0000000c0b027224 */ /* 0x000fe200078e0202 */
[----:B----4-:R-:W-:Y:S01]  /*b870*/  IABS R12, R29 ;  /* 0x0000001d000c7213 */ /* 0x010fe20000000000 */
[--C-:B------:R-:W-:Y:S02]  /*b880*/  @!P6 IMAD.IADD R10, R10, 0x1, -R11.reuse ;  /* 0x000000010a0ae824 */ /* 0x100fe400078e0a0b */
[----:B------:R-:W-:Y:S01]  /*b890*/  @!P3 IMAD.IADD R9, R9, 0x1, -R11 ;  /* 0x000000010909b824 */ /* 0x000fe200078e0a0b */
[C---:B------:R-:W-:Y:S01]  /*b8a0*/  ISETP.GT.U32.AND P3, PT, R11.reuse, R6, PT ;  /* 0x000000060b00720c */ /* 0x040fe20003f64070 */
[----:B------:R-:W-:Y:S01]  /*b8b0*/  IMAD.HI.U32 R15, R0, R12, RZ ;  /* 0x0000000c000f7227 */ /* 0x000fe200078e00ff */
[----:B------:R-:W-:-:S03]  /*b8c0*/  ISETP.GT.U32.AND P6, PT, R11, R10, PT ;  /* 0x0000000a0b00720c */ /* 0x000fc60003fc4070 */
[----:B------:R-:W-:Y:S02]  /*b8d0*/  IMAD.MOV R15, RZ, RZ, -R15 ;  /* 0x000000ffff0f7224 */ /* 0x000fe400078e0a0f */
[----:B------:R-:W-:Y:S02]  /*b8e0*/  @!P5 IMAD.IADD R7, R7, 0x1, -R11 ;  /* 0x000000010707d824 */ /* 0x000fe400078e0a0b */
[----:B------:R-:W-:-:S04]  /*b8f0*/  IMAD.HI.U32 R5, R0, R13, RZ ;  /* 0x0000000d00057227 */ /* 0x000fc800078e00ff */
[C---:B------:R-:W-:Y:S02]  /*b900*/  IMAD R12, R11.reuse, R15, R12 ;  /* 0x0000000f0b0c7224 */ /* 0x040fe400078e020c */
[----:B------:R-:W-:Y:S01]  /*b910*/  @!P3 IMAD.IADD R6, R6, 0x1, -R11 ;  /* 0x000000010606b824 */ /* 0x000fe200078e0a0b */
[----:B------:R-:W4:Y:S01]  /*b920*/  LDL.LU R15, [R1+0xac] ;  /* 0x0000ac00010f7983 */ /* 0x000f220000300800 */
        /* <DEDUP_REMOVED lines=11> */
[----:B-----5:R-:W-:Y:S02]  /*b9e0*/  ISETP.GE.AND P3, PT, R21, RZ, PT ;  /* 0x000000ff1500720c */ /* 0x020fe40003f66270 */
[----:B------:R-:W5:Y:S01]  /*b9f0*/  LDL.LU R21, [R1+0xc8] ;  /* 0x0000c80001157983 */ /* 0x000f620000300800 */
        /* <DEDUP_REMOVED lines=12> */
[----:B------:R-:W-:Y:S02]  /*bac0*/  IABS R10, R24 ;  /* 0x00000018000a7213 */ /* 0x000fe40000000000 */
[----:B------:R-:W-:Y:S01]  /*bad0*/  ISETP.GT.U32.AND P6, PT, R11, R4, PT ;  /* 0x000000040b00720c */ /* 0x000fe20003fc4070 */
[----:B------:R-:W-:Y:S02]  /*bae0*/  @!P4 IMAD.MOV R8, RZ, RZ, -R8 ;  /* 0x000000ffff08c224 */ /* 0x000fe400078e0a08 */
[----:B0-----:R-:W-:-:S04]  /*baf0*/  IMAD.HI.U32 R13, R0, R10, RZ ;  /* 0x0000000a000d7227 */ /* 0x001fc800078e00ff */
[----:B------:R-:W-:Y:S02]  /*bb00*/  @!P0 IMAD.IADD R5, R5, 0x1, -R11 ;  /* 0x0000000105058824 */ /* 0x000fe400078e0a0b */
[----:B------:R-:W-:Y:S02]  /*bb10*/  @!P1 IMAD.MOV R7, RZ, RZ, -R7 ;  /* 0x000000ffff079224 */ /* 0x000fe400078e0a07 */
[----:B------:R-:W-:Y:S01]  /*bb20*/  @!P2 IMAD.IADD R2, R2, 0x1, -R11 ;  /* 0x000000010202a824 */ /* 0x000fe200078e0a0b */
[----:B---3--:R-:W-:Y:S01]  /*bb30*/  ISETP.GE.AND P2, PT, R22, RZ, PT ;  /* 0x000000ff1600720c */ /* 0x008fe20003f46270 */
[----:B------:R-:W-:Y:S01]  /*bb40*/  IMAD.MOV R13, RZ, RZ, -R13 ;  /* 0x000000ffff0d7224 */ /* 0x000fe200078e0a0d */
[----:B------:R-:W3:Y:S01]  /*bb50*/  LDL.LU R22, [R1+0xcc] ;  /* 0x0000cc0001167983 */ /* 0x000ee20000300800 */
[----:B------:R-:W-:Y:S01]  /*bb60*/  @!P5 IMAD.IADD R12, R12, 0x1, -R11 ;  /* 0x000000010c0cd824 */ /* 0x000fe200078e0a0b */
[C---:B------:R-:W-:Y:S02]  /*bb70*/  ISETP.GT.U32.AND P4, PT, R11.reuse, R5, PT ;  /* 0x000000050b00720c */ /* 0x040fe40003f84070 */
[----:B------:R-:W-:Y:S01]  /*bb80*/  STL [R1+0x8b4], R8 ;  /* 0x0008b40801007387 */ /* 0x000fe20000100800 */
[----:B------:R-:W-:-:S03]  /*bb90*/  IMAD R10, R11, R13, R10 ;  /* 0x0000000d0b0a7224 */ /* 0x000fc600078e020a */
[----:B------:R0:W-:Y:S01]  /*bba0*/  STL [R1+0x8b0], R7 ;  /* 0x0008b00701007387 */ /* 0x0001e20000100800 */
[----:B------:R-:W-:Y:S01]  /*bbb0*/  @!P6 IMAD.IADD R4, R4, 0x1, -R11 ;  /* 0x000000010404e824 */ /* 0x000fe200078e0a0b */
[----:B----4-:R-:W-:Y:S02]  /*bbc0*/  ISETP.GE.AND P0, PT, R15, RZ, PT ;  /* 0x000000ff0f00720c */ /* 0x010fe40003f06270 */
[----:B------:R-:W-:Y:S01]  /*bbd0*/  ISETP.GT.U32.AND P1, PT, R11, R12, PT ;  /* 0x0000000c0b00720c */ /* 0x000fe20003f24070 */
[----:B0-----:R-:W-:Y:S01]  /*bbe0*/  IMAD.MOV.U32 R7, RZ, RZ, R6 ;  /* 0x000000ffff077224 */ /* 0x001fe200078e0006 */
[----:B------:R-:W-:Y:S02]  /*bbf0*/  ISETP.GE.AND P5, PT, R29, RZ, PT ;  /* 0x000000ff1d00720c */ /* 0x000fe40003fa6270 */
[C---:B------:R-:W-:Y:S01]  /*bc00*/  ISETP.GT.U32.AND P6, PT, R11.reuse, R4, PT ;  /* 0x000000040b00720c */ /* 0x040fe20003fc4070 */
[----:B------:R-:W-:Y:S01]  /*bc10*/  @!P3 IMAD.MOV R7, RZ, RZ, -R7 ;  /* 0x000000ffff07b224 */ /* 0x000fe200078e0a07 */
[----:B------:R-:W-:Y:S01]  /*bc20*/  ISETP.GT.U32.AND P3, PT, R11, R10, PT ;  /* 0x0000000a0b00720c */ /* 0x000fe20003f64070 */
[----:B------:R-:W4:Y:S01]  /*bc30*/  LDL.LU R29, [R1+0xd8] ;  /* 0x0000d800011d7983 */ /* 0x000f220000300800 */
        /* <DEDUP_REMOVED lines=9> */
[----:B------:R-:W4:Y:S01]  /*bcd0*/  LDL.LU R28, [R1+0x104] ;  /* 0x00010400011c7983 */ /* 0x000f220000300800 */
[----:B------:R-:W-:Y:S01]  /*bce0*/  @!P6 IMAD.IADD R4, R4, 0x1, -R11 ;  /* 0x000000010404e824 */ /* 0x000fe200078e0a0b */
[----:B--2---:R-:W-:-:S02]  /*bcf0*/  IABS R9, R23 ;  /* 0x0000001700097213 */ /* 0x004fc40000000000 */
[----:B------:R-:W2:Y:S01]  /*bd00*/  LDL.LU R24, [R1+0x108] ;  /* 0x0001080001187983 */ /* 0x000ea20000300800 */
[----:B------:R-:W-:Y:S02]  /*bd10*/  ISETP.GE.AND P6, PT, R23, RZ, PT ;  /* 0x000000ff1700720c */ /* 0x000fe40003fc6270 */
[----:B-----5:R-:W-:Y:S02]  /*bd20*/  IABS R6, R21 ;  /* 0x0000001500067213 */ /* 0x020fe40000000000 */
[----:B------:R-:W-:Y:S02]  /*bd30*/  ISETP.GE.AND P3, PT, R21, RZ, PT ;  /* 0x000000ff1500720c */ /* 0x000fe40003f66270 */
[----:B------:R-:W5:Y:S04]  /*bd40*/  LDL.LU R21, [R1+0xe0] ;  /* 0x0000e00001157983 */ /* 0x000f680000300800 */
[----:B------:R1:W-:Y:S04]  /*bd50*/  STL [R1+0x8a4], R5 ;  /* 0x0008a40501007387 */ /* 0x0003e80000100800 */
[----:B------:R-:W5:Y:S01]  /*bd60*/  LDL R23, [R1+0xdc] ;  /* 0x0000dc0001177983 */ /* 0x000f620000100800 */
        /* <DEDUP_REMOVED lines=11> */
[----:B---3--:R-:W-:Y:S01]  /*be20*/  IABS R7, R22 ;  /* 0x0000001600077213 */ /* 0x008fe20000000000 */
[----:B------:R-:W-:Y:S01]  /*be30*/  @!P2 IMAD.MOV R4, RZ, RZ, -R4 ;  /* 0x000000ffff04a224 */ /* 0x000fe200078e0a04 */
[----:B------:R-:W-:Y:S01]  /*be40*/  STL [R1+0x8a0], R12 ;  /* 0x0008a00c01007387 */ /* 0x000fe20000100800 */
[----:B------:R-:W-:-:S03]  /*be50*/  ISETP.GE.AND P2, PT, R22, RZ, PT ;  /* 0x000000ff1600720c */ /* 0x000fc60003f46270 */
[----:B------:R-:W3:Y:S01]  /*be60*/  LDL R22, [R1+0xe4] ;  /* 0x0000e40001167983 */ /* 0x000ee20000100800 */
[----:B------:R-:W-:Y:S01]  /*be70*/  ISETP.GT.U32.AND P5, PT, R11, R6, PT ;  /* 0x000000060b00720c */ /* 0x000fe20003fa4070 */
[--C-:B------:R-:W-:Y:S01]  /*be80*/  @!P4 IMAD.IADD R10, R10, 0x1, -R11.reuse ;  /* 0x000000010a0ac824 */ /* 0x100fe200078e0a0b */
[----:B----4-:R-:W-:Y:S01]  /*be90*/  IABS R8, R29 ;  /* 0x0000001d00087213 */ /* 0x010fe20000000000 */
        /* <DEDUP_REMOVED lines=9> */
[----:B------:R-:W4:Y:S01]  /*bf30*/  LDL.LU R29, [R1+0xe8] ;  /* 0x0000e800011d7983 */ /* 0x000f220000300800 */
[----:B------:R-:W-:Y:S01]  /*bf40*/  @!P6 IMAD.MOV R14, RZ, RZ, -R14 ;  /* 0x000000ffff0ee224 */ /* 0x000fe200078e0a0e */
[----:B------:R-:W-:Y:S01]  /*bf50*/  ISETP.GE.AND P0, PT, R28, RZ, PT ;  /* 0x000000ff1c00720c */ /* 0x000fe20003f06270 */
[----:B------:R-:W-:Y:S01]  /*bf60*/  @!P5 IMAD.IADD R6, R6, 0x1, -R11 ;  /* 0x000000010606d824 */ /* 0x000fe200078e0a0b */
[----:B------:R-:W-:Y:S01]  /*bf70*/  IABS R10, R28 ;  /* 0x0000001c000a7213 */ /* 0x000fe20000000000 */
[----:B------:R-:W-:Y:S01]  /*bf80*/  STL [R1+0x898], R4 ;  /* 0x0008980401007387 */ /* 0x000fe20000100800 */
[----:B--2---:R-:W-:-:S02]  /*bf90*/  ISETP.GE.AND P5, PT, R24, RZ, PT ;  /* 0x000000ff1800720c */ /* 0x004fc40003fa6270 */
[----:B------:R-:W-:Y:S01]  /*bfa0*/  IABS R12, R24 ;  /* 0x00000018000c7213 */ /* 0x000fe20000000000 */
[----:B------:R-:W2:Y:S04]  /*bfb0*/  LDL.LU R28, [R1+0xec] ;  /* 0x0000ec00011c7983 */ /* 0x000ea80000300800 */
[----:B------:R-:W4:Y:S04]  /*bfc0*/  LDL.LU R24, [R1+0xf0] ;  /* 0x0000f00001187983 */ /* 0x000f280000300800 */
[----:B-----5:R-:W-:Y:S04]  /*bfd0*/  STL [R1+0x3874], R21 ;  /* 0x0038741501007387 */ /* 0x020fe80000100800 */
[----:B------:R0:W-:Y:S01]  /*bfe0*/  STL [R1+0x894], R14 ;  /* 0x0008940e01007387 */ /* 0x0001e20000100800 */
[----:B------:R-:W-:-:S05]  /*bff0*/  IABS R5, R23 ;  /* 0x0000001700057213 */ /* 0x000fca0000000000 */
[----:B0-----:R-:W-:-:S04]  /*c000*/  IMAD.HI.U32 R14, R0, R5, RZ ;  /* 0x00000005000e7227 */ /* 0x001fc800078e00ff */
[----:B------:R-:W-:-:S04]  /*c010*/  IMAD.MOV R14, RZ, RZ, -R14 ;  /* 0x000000ffff0e7224 */ /* 0x000fc800078e0a0e */
[----:B------:R-:W-:Y:S01]  /*c020*/  IMAD R5, R11, R14, R5 ;  /* 0x0000000e0b057224 */ /* 0x000fe200078e0205 */
[----:B------:R-:W-:-:S04]  /*c030*/  IABS R4, R21 ;  /* 0x0000001500047213 */ /* 0x000fc80000000000 */
[----:B------:R0:W-:Y:S04]  /*c040*/  STL [R1+0x3878], R5 ;  /* 0x0038780501007387 */ /* 0x0001e80000100800 */
[----:B------:R-:W5:Y:S01]  /*c050*/  LDL.LU R21, [R1+0xdc] ;  /* 0x0000dc0001157983 */ /* 0x000f620000300800 */
        /* <DEDUP_REMOVED lines=16> */
[----:B---3--:R-:W-:Y:S01]  /*c160*/  IABS R2, R22 ;  /* 0x0000001600027213 */ /* 0x008fe20000000000 */
[----:B------:R-:W3:Y:S04]  /*c170*/  LDL.LU R23, [R1+0xf4] ;  /* 0x0000f40001177983 */ /* 0x000ee80000300800 */
[----:B------:R-:W3:Y:S04]  /*c180*/  LDL.LU R22, [R1+0xf8] ;  /* 0x0000f80001167983 */ /* 0x000ee80000300800 */
[----:B------:R0:W-:Y:S01]  /*c190*/  STL [R1+0x88c], R5 ;  /* 0x00088c0501007387 */ /* 0x0001e20000100800 */
[----:B------:R-:W-:-:S03]  /*c1a0*/  IMAD.HI.U32 R9, R0, R12, RZ ;  /* 0x0000000c00097227 */ /* 0x000fc600078e00ff */
[----:B0-----:R-:W3:Y:S01]  /*c1b0*/  LDL.LU R5, [R1+0x3878] ;  /* 0x0038780001057983 */ /* 0x001ee20000300800 */
[----:B------:R-:W-:-:S04]  /*c1c0*/  IMAD.MOV R9, RZ, RZ, -R9 ;  /* 0x000000ffff097224 */ /* 0x000fc800078e0a09 */
[----:B------:R-:W-:-:S05]  /*c1d0*/  IMAD R9, R11, R9, R12 ;  /* 0x000000090b097224 */ /* 0x000fca00078e020c */
[----:B------:R-:W-:-:S13]  /*c1e0*/  ISETP.GT.U32.AND P1, PT, R11, R9, PT ;  /* 0x000000090b00720c */ /* 0x000fda0003f24070 */
[----:B------:R-:W-:Y:S01]  /*c1f0*/  @!P1 IMAD.IADD R9, R9, 0x1, -R11 ;  /* 0x0000000109099824 */ /* 0x000fe200078e0a0b */
[----:B-----5:R-:W-:Y:S02]  /*c200*/  ISETP.GE.AND P1, PT, R21, RZ, PT ;  /* 0x000000ff1500720c */ /* 0x020fe40003f26270 */
[----:B------:R-:W5:Y:S01]  /*c210*/  LDL.LU R21, [R1+0x3874] ;  /* 0x0038740001157983 */ /* 0x000f620000300800 */
        /* <DEDUP_REMOVED lines=9> */
[----:B--2---:R-:W-:Y:S01]  /*c2b0*/  IABS R12, R28 ;  /* 0x0000001c000c7213 */ /* 0x004fe20000000000 */
        /* <DEDUP_REMOVED lines=8> */
[----:B----4-:R-:W-:Y:S01]  /*c340*/  IABS R13, R29 ;  /* 0x0000001d000d7213 */ /* 0x010fe20000000000 */
[----:B------:R-:W-:Y:S02]  /*c350*/  IMAD R12, R11, R15, R12 ;  /* 0x0000000f0b0c7224 */ /* 0x000fe400078e020c */
[----:B------:R-:W2:Y:S02]  /*c360*/  LDL.LU R15, [R1+0xe4] ;  /* 0x0000e400010f7983 */ /* 0x000ea40000300800 */
[----:B------:R-:W-:-:S04]  /*c370*/  IMAD.HI.U32 R7, R0, R13, RZ ;  /* 0x0000000d00077227 */ /* 0x000fc800078e00ff */
[----:B------:R-:W-:Y:S02]  /*c380*/  @!P3 IMAD.IADD R4, R4, 0x1, -R11 ;  /* 0x000000010404b824 */ /* 0x000fe400078e0a0b */
[----:B------:R-:W-:Y:S01]  /*c390*/  IMAD.MOV R7, RZ, RZ, -R7 ;  /* 0x000000ffff077224 */ /* 0x000fe200078e0a07 */
[C---:B---3--:R-:W-:Y:S01]  /*c3a0*/  ISETP.GT.U32.AND P2, PT, R11.reuse, R5, PT ;  /* 0x000000050b00720c */ /* 0x048fe20003f44070 */
        /* <DEDUP_REMOVED lines=10> */
[----:B-----5:R-:W-:Y:S02]  /*c450*/  ISETP.GE.AND P3, PT, R21, RZ, PT ;  /* 0x000000ff1500720c */ /* 0x020fe40003f66270 */
[----:B------:R-:W3:Y:S01]  /*c460*/  LDL.LU R21, [R1+0xfc] ;  /* 0x0000fc0001157983 */ /* 0x000ee20000300800 */
        /* <DEDUP_REMOVED lines=20> */
[----:B--2---:R-:W-:Y:S01]  /*c5b0*/  ISETP.GE.AND P4, PT, R15, RZ, PT ;  /* 0x000000ff0f00720c */ /* 0x004fe20003f86270 */
[----:B------:R-:W-:Y:S01]  /*c5c0*/  IMAD.MOV R13, RZ, RZ, -R13 ;  /* 0x000000ffff0d7224 */ /* 0x000fe200078e0a0d */
[----:B------:R-:W2:Y:S01]  /*c5d0*/  LDL.LU R15, [R1+0x100] ;  /* 0x00010000010f7983 */ /* 0x000ea20000300800 */
        /* <DEDUP_REMOVED lines=18> */
[----:B------:R0:W-:Y:S01]  /*c700*/  STL [R1+0x868], R2 ;  /* 0x0008680201007387 */ /* 0x0001e20000100800 */
[----:B------:R-:W-:Y:S01]  /*c710*/  ISETP.GE.AND P4, PT, R24, RZ, PT ;  /* 0x000000ff1800720c */ /* 0x000fe20003f86270 */
[--C-:B------:R-:W-:Y:S01]  /*c720*/  @!P1 IMAD.IADD R12, R12, 0x1, -R11.reuse ;  /* 0x000000010c0c9824 */ /* 0x100fe200078e0a0b */
[----:B------:R-:W-:Y:S01]  /*c730*/  ISETP.GE.AND P1, PT, R23, RZ, PT ;  /* 0x000000ff1700720c */ /* 0x000fe20003f26270 */
[----:B------:R-:W5:Y:S01]  /*c740*/  LDL.LU R28, [R1+0x138] ;  /* 0x00013800011c7983 */ /* 0x000f620000300800 */
[----:B------:R-:W-:-:S03]  /*c750*/  @!P3 IMAD.IADD R10, R10, 0x1, -R11 ;  /* 0x000000010a0ab824 */ /* 0x000fc600078e0a0b */
[----:B------:R-:W5:Y:S01]  /*c760*/  LDL.LU R24, [R1+0x13c] ;  /* 0x00013c0001187983 */ /* 0x000f620000300800 */
[----:B------:R-:W-:Y:S01]  /*c770*/  @!P6 IMAD.IADD R6, R6, 0x1, -R11 ;  /* 0x000000010606e824 */ /* 0x000fe200078e0a0b */
[----:B------:R-:W-:Y:S02]  /*c780*/  IABS R8, R22 ;  /* 0x0000001600087213 */ /* 0x000fe40000000000 */
[----:B------:R-:W5:Y:S01]  /*c790*/  LDL R23, [R1+0x110] ;  /* 0x0001100001177983 */ /* 0x000f620000100800 */
[----:B------:R-:W-:-:S03]  /*c7a0*/  ISETP.GE.AND P6, PT, R22, RZ, PT ;  /* 0x000000ff1600720c */ /* 0x000fc60003fc6270 */
[----:B------:R-:W-:Y:S01]  /*c7b0*/  STL [R1+0x858], R7 ;  /* 0x0008580701007387 */ /* 0x000fe20000100800 */
[----:B---3--:R-:W-:Y:S02]  /*c7c0*/  IABS R4, R21 ;  /* 0x0000001500047213 */ /* 0x008fe40000000000 */
[----:B------:R-:W-:Y:S02]  /*c7d0*/  ISETP.GE.AND P3, PT, R21, RZ, PT ;  /* 0x000000ff1500720c */ /* 0x000fe40003f66270 */
[----:B------:R-:W3:Y:S04]  /*c7e0*/  LDL.LU R21, [R1+0x114] ;  /* 0x0001140001157983 */ /* 0x000ee80000300800 */
[----:B------:R-:W3:Y:S01]  /*c7f0*/  LDL.LU R22, [R1+0x118] ;  /* 0x0001180001167983 */ /* 0x000ee20000300800 */
[----:B------:R-:W-:-:S04]  /*c800*/  IMAD.HI.U32 R14, R0, R8, RZ ;  /* 0x00000008000e7227 */ /* 0x000fc800078e00ff */
[----:B------:R-:W-:-:S04]  /*c810*/  IMAD.MOV R14, RZ, RZ, -R14 ;  /* 0x000000ffff0e7224 */ /* 0x000fc800078e0a0e */
[----:B------:R-:W-:-:S05]  /*c820*/  IMAD R8, R11, R14, R8 ;  /* 0x0000000e0b087224 */ /* 0x000fca00078e0208 */
[----:B------:R-:W-:Y:S01]  /*c830*/  ISETP.GT.U32.AND P5, PT, R11, R8, PT ;  /* 0x000000080b00720c */ /* 0x000fe20003fa4070 */
[----:B0-----:R-:W-:-:S12]  /*c840*/  IMAD.HI.U32 R2, R0, R4, RZ ;  /* 0x0000000400027227 */ /* 0x001fd800078e00ff */
[----:B------:R-:W-:Y:S01]  /*c850*/  @!P5 IMAD.IADD R8, R8, 0x1, -R11 ;  /* 0x000000010808d824 */ /* 0x000fe200078e0a0b */
[----:B------:R-:W-:-:S04]  /*c860*/  ISETP.GT.U32.AND P5, PT, R11, R10, PT ;  /* 0x0000000a0b00720c */ /* 0x000fc80003fa4070 */
[C---:B------:R-:W-:Y:S01]  /*c870*/  ISETP.GT.U32.AND P0, PT, R11.reuse, R8, PT ;  /* 0x000000080b00720c */ /* 0x040fe20003f04070 */
[----:B------:R-:W-:Y:S02]  /*c880*/  @!P2 IMAD.MOV R12, RZ, RZ, -R12 ;  /* 0x000000ffff0ca224 */ /* 0x000fe400078e0a0c */
[----:B------:R-:W-:Y:S01]  /*c890*/  @!P4 IMAD.MOV R6, RZ, RZ, -R6 ;  /* 0x000000ffff06c224 */ /* 0x000fe200078e0a06 */
[----:B--2---:R-:W-:Y:S01]  /*c8a0*/  IABS R5, R15 ;  /* 0x0000000f00057213 */ /* 0x004fe20000000000 */
[----:B------:R-:W-:Y:S01]  /*c8b0*/  IMAD.MOV R2, RZ, RZ, -R2 ;  /* 0x000000ffff027224 */ /* 0x000fe200078e0a02 */
[----:B------:R-:W-:Y:S03]  /*c8c0*/  STL [R1+0x854], R12 ;  /* 0x0008540c01007387 */ /* 0x000fe60000100800 */
[----:B------:R-:W-:Y:S01]  /*c8d0*/  @!P5 IMAD.IADD R10, R10, 0x1, -R11 ;  /* 0x000000010a0ad824 */ /* 0x000fe200078e0a0b */
[----:B------:R0:W-:Y:S01]  /*c8e0*/  STL [R1+0x850], R6 ;  /* 0x0008500601007387 */ /* 0x0001e20000100800 */
[----:B------:R-:W-:-:S02]  /*c8f0*/  IMAD R4, R11, R2, R4 ;  /* 0x000000020b047224 */ /* 0x000fc400078e0204 */
[----:B------:R-:W-:Y:S01]  /*c900*/  IMAD.HI.U32 R2, R0, R5, RZ ;  /* 0x0000000500027227 */ /* 0x000fe200078e00ff */
[----:B----4-:R-:W-:-:S03]  /*c910*/  IABS R9, R29 ;  /* 0x0000001d00097213 */ /* 0x010fc60000000000 */
[----:B------:R-:W-:Y:S02]  /*c920*/  @!P0 IMAD.IADD R8, R8, 0x1, -R11 ;  /* 0x0000000108088824 */ /* 0x000fe400078e0a0b */
[----:B0-----:R-:W-:Y:S02]  /*c930*/  IMAD.MOV.U32 R6, RZ, RZ, R10 ;  /* 0x000000ffff067224 */ /* 0x001fe400078e000a */
[----:B------:R-:W-:Y:S01]  /*c940*/  IMAD.HI.U32 R7, R0, R9, RZ ;  /* 0x0000000900077227 */ /* 0x000fe200078e00ff */
[----:B------:R-:W-:Y:S02]  /*c950*/  ISETP.GE.AND P5, PT, R29, RZ, PT ;  /* 0x000000ff1d00720c */ /* 0x000fe40003fa6270 */
[----:B------:R-:W2:Y:S01]  /*c960*/  LDL.LU R29, [R1+0x120] ;  /* 0x00012000011d7983 */ /* 0x000ea20000300800 */
[----:B------:R-:W-:Y:S02]  /*c970*/  IMAD.MOV R2, RZ, RZ, -R2 ;  /* 0x000000ffff027224 */ /* 0x000fe400078e0a02 */
[----:B------:R-:W-:-:S02]  /*c980*/  @!P1 IMAD.MOV R6, RZ, RZ, -R6 ;  /* 0x000000ffff069224 */ /* 0x000fc400078e0a06 */
[----:B------:R-:W-:Y:S02]  /*c990*/  IMAD.MOV.U32 R14, RZ, RZ, R8 ;  /* 0x000000ffff0e7224 */ /* 0x000fe400078e0008 */
[----:B------:R-:W-:Y:S01]  /*c9a0*/  IMAD.MOV R7, RZ, RZ, -R7 ;  /* 0x000000ffff077224 */ /* 0x000fe200078e0a07 */
[----:B------:R0:W-:Y:S01]  /*c9b0*/  STL [R1+0x844], R6 ;  /* 0x0008440601007387 */ /* 0x0001e20000100800 */
[C---:B------:R-:W-:Y:S02]  /*c9c0*/  IMAD R5, R11.reuse, R2, R5 ;  /* 0x000000020b057224 */ /* 0x040fe400078e0205 */
[----:B------:R-:W-:Y:S01]  /*c9d0*/  @!P6 IMAD.MOV R14, RZ, RZ, -R14 ;  /* 0x000000ffff0ee224 */ /* 0x000fe200078e0a0e */
[----:B-----5:R-:W-:Y:S02]  /*c9e0*/  ISETP.GE.AND P0, PT, R28, RZ, PT ;  /* 0x000000ff1c00720c */ /* 0x020fe40003f06270 */
[----:B------:R-:W-:Y:S01]  /*c9f0*/  IABS R2, R28 ;  /* 0x0000001c00027213 */ /* 0x000fe20000000000 */
[----:B------:R-:W-:Y:S01]  /*ca00*/  IMAD R9, R11, R7, R9 ;  /* 0x000000070b097224 */ /* 0x000fe200078e0209 */
[----:B------:R-:W4:Y:S01]  /*ca10*/  LDL.LU R28, [R1+0x124] ;  /* 0x00012400011c7983 */ /* 0x000f220000300800 */
[----:B------:R-:W-:-:S03]  /*ca20*/  IABS R7, R23 ;  /* 0x0000001700077213 */ /* 0x000fc60000000000 */
[----:B---3--:R1:W-:Y:S01]  /*ca30*/  STL [R1+0x386c], R21 ;  /* 0x00386c1501007387 */ /* 0x0083e20000100800 */
[----:B0-----:R-:W-:-:S03]  /*ca40*/  IABS R6, R21 ;  /* 0x0000001500067213 */ /* 0x001fc60000000000 */
[----:B------:R-:W-:Y:S04]  /*ca50*/  STL [R1+0x3870], R22 ;  /* 0x0038701601007387 */ /* 0x000fe80000100800 */
[----:B------:R-:W3:Y:S04]  /*ca60*/  LDL R23, [R1+0x11c] ;  /* 0x00011c0001177983 */ /* 0x000ee80000100800 */
[----:B------:R0:W-:Y:S04]  /*ca70*/  STL [R1+0x830], R14 ;  /* 0x0008300e01007387 */ /* 0x0001e80000100800 */
[----:B-1----:R-:W5:Y:S01]  /*ca80*/  LDL.LU R21, [R1+0x110] ;  /* 0x0001100001157983 */ /* 0x002f620000300800 */
[----:B------:R-:W-:-:S13]  /*ca90*/  ISETP.GT.U32.AND P2, PT, R11, R4, PT ;  /* 0x000000040b00720c */ /* 0x000fda0003f44070 */
[----:B------:R-:W-:-:S05]  /*caa0*/  @!P2 IMAD.IADD R4, R4, 0x1, -R11 ;  /* 0x000000010404a824 */ /* 0x000fca00078e0a0b */
[C---:B------:R-:W-:Y:S02]  /*cab0*/  ISETP.GT.U32.AND P1, PT, R11.reuse, R4, PT ;  /* 0x000000040b00720c */ /* 0x040fe40003f24070 */
[----:B------:R-:W-:-:S11]  /*cac0*/  ISETP.GT.U32.AND P6, PT, R11, R5, PT ;  /* 0x000000050b00720c */ /* 0x000fd60003fc4070 */
[--C-:B------:R-:W-:Y:S01]  /*cad0*/  @!P1 IMAD.IADD R4, R4, 0x1, -R11.reuse ;  /* 0x0000000104049824 */ /* 0x100fe200078e0a0b */
[----:B------:R-:W-:Y:S01]  /*cae0*/  ISETP.GT.U32.AND P1, PT, R11, R9, PT ;  /* 0x000000090b00720c */ /* 0x000fe20003f24070 */
[----:B------:R-:W-:Y:S01]  /*caf0*/  @!P6 IMAD.IADD R5, R5, 0x1, -R11 ;  /* 0x000000010505e824 */ /* 0x000fe200078e0a0b */
[----:B------:R-:W-:-:S05]  /*cb00*/  IABS R12, R24 ;  /* 0x00000018000c7213 */ /* 0x000fca0000000000 */
        /* <DEDUP_REMOVED lines=25> */
[----:B------:R-:W4:Y:S01]  /*cca0*/  LDL.LU R24, [R1+0x128] ;  /* 0x0001280001187983 */ /* 0x000f220000300800 */
[----:B---3--:R-:W-:-:S03]  /*ccb0*/  IABS R13, R23 ;  /* 0x00000017000d7213 */ /* 0x008fc60000000000 */
[----:B------:R-:W3:Y:S04]  /*ccc0*/  LDL.LU R23, [R1+0x12c] ;  /* 0x00012c0001177983 */ /* 0x000ee80000300800 */
[----:B------:R0:W-:Y:S01]  /*ccd0*/  STL [R1+0x824], R22 ;  /* 0x0008241601007387 */ /* 0x0001e20000100800 */
[----:B-----5:R-:W-:-:S03]  /*cce0*/  ISETP.GE.AND P1, PT, R21, RZ, PT ;  /* 0x000000ff1500720c */ /* 0x020fc60003f26270 */
[----:B0-----:R-:W5:Y:S04]  /*ccf0*/  LDL.LU R22, [R1+0x3870] ;  /* 0x0038700001167983 */ /* 0x001f680000300800 */
[----:B------:R-:W4:Y:S01]  /*cd00*/  LDL.LU R21, [R1+0x386c] ;  /* 0x00386c0001157983 */ /* 0x000f220000300800 */
[C---:B------:R-:W-:Y:S02]  /*cd10*/  ISETP.GT.U32.AND P6, PT, R11.reuse, R2, PT ;  /* 0x000000020b00720c */ /* 0x040fe40003fc4070 */
[C---:B------:R-:W-:Y:S01]  /*cd20*/  ISETP.GT.U32.AND P3, PT, R11.reuse, R9, PT ;  /* 0x000000090b00720c */ /* 0x040fe20003f64070 */
[----:B------:R-:W-:Y:S01]  /*cd30*/  IMAD.HI.U32 R12, R0, R10, RZ ;  /* 0x0000000a000c7227 */ /* 0x000fe200078e00ff */
[----:B------:R-:W-:-:S03]  /*cd40*/  ISETP.GT.U32.AND P4, PT, R11, R7, PT ;  /* 0x000000070b00720c */ /* 0x000fc60003f84070 */
[----:B------:R-:W-:-:S04]  /*cd50*/  IMAD.MOV R12, RZ, RZ, -R12 ;  /* 0x000000ffff0c7224 */ /* 0x000fc800078e0a0c */
[----:B------:R-:W-:Y:S01]  /*cd60*/  IMAD R10, R11, R12, R10 ;  /* 0x0000000c0b0a7224 */ /* 0x000fe200078e020a */
[----:B--2---:R-:W-:Y:S01]  /*cd70*/  IABS R12, R29 ;  /* 0x0000001d000c7213 */ /* 0x004fe20000000000 */
        /* <DEDUP_REMOVED lines=10> */
[----:B------:R-:W2:Y:S01]  /*ce20*/  LDL.LU R15, [R1+0x11c] ;  /* 0x00011c00010f7983 */ /* 0x000ea20000300800 */
[----:B------:R-:W-:Y:S01]  /*ce30*/  IMAD.MOV R5, RZ, RZ, -R5 ;  /* 0x000000ffff057224 */ /* 0x000fe200078e0a05 */
[C---:B------:R-:W-:Y:S01]  /*ce40*/  ISETP.GT.U32.AND P3, PT, R11.reuse, R7, PT ;  /* 0x000000070b00720c */ /* 0x040fe20003f64070 */
[----:B------:R-:W-:Y:S02]  /*ce50*/  @!P6 IMAD.IADD R2, R2, 0x1, -R11 ;  /* 0x000000010202e824 */ /* 0x000fe400078e0a0b */
[----:B------:R-:W-:Y:S02]  /*ce60*/  IMAD R5, R11, R5, R13 ;  /* 0x000000050b057224 */ /* 0x000fe400078e020d */
[----:B------:R-:W-:-:S02]  /*ce70*/  IMAD.MOV.U32 R13, RZ, RZ, R2 ;  /* 0x000000ffff0d7224 */ /* 0x000fc400078e0002 */
[----:B------:R-:W-:Y:S02]  /*ce80*/  @!P5 IMAD.MOV R9, RZ, RZ, -R9 ;  /* 0x000000ffff09d224 */ /* 0x000fe400078e0a09 */
[----:B------:R-:W-:-:S03]  /*ce90*/  @!P0 IMAD.MOV R13, RZ, RZ, -R13 ;  /* 0x000000ffff0d8224 */ /* 0x000fc600078e0a0d */
[----:B------:R0:W-:Y:S01]  /*cea0*/  STL [R1+0x820], R9 ;  /* 0x0008200901007387 */ /* 0x0001e20000100800 */
[----:B------:R-:W-:-:S03]  /*ceb0*/  @!P3 IMAD.IADD R7, R7, 0x1, -R11 ;  /* 0x000000010707b824 */ /* 0x000fc600078e0a0b */
[----:B------:R1:W-:Y:S01]  /*cec0*/  STL [R1+0x81c], R13 ;  /* 0x00081c0d01007387 */ /* 0x0003e20000100800 */
[----:B------:R-:W-:Y:S02]  /*ced0*/  ISETP.GT.U32.AND P6, PT, R11, R10, PT ;  /* 0x0000000a0b00720c */ /* 0x000fe40003fc4070 */
[----:B----4-:R-:W-:Y:S02]  /*cee0*/  ISETP.GE.AND P3, PT, R21, RZ, PT ;  /* 0x000000ff1500720c */ /* 0x010fe40003f66270 */
[----:B------:R-:W4:Y:S01]  /*cef0*/  LDL.LU R21, [R1+0x130] ;  /* 0x0001300001157983 */ /* 0x000f220000300800 */
        /* <DEDUP_REMOVED lines=11> */
[--C-:B------:R-:W-:Y:S01]  /*cfb0*/  @!P6 IMAD.IADD R6, R6, 0x1, -R11.reuse ;  /* 0x000000010606e824 */ /* 0x100fe200078e0a0b */
[----:B0-----:R-:W-:Y:S02]  /*cfc0*/  IABS R9, R24 ;  /* 0x0000001800097213 */ /* 0x001fe40000000000 */
[----:B------:R-:W-:Y:S01]  /*cfd0*/  ISETP.GT.U32.AND P6, PT, R11, R4, PT ;  /* 0x000000040b00720c */ /* 0x000fe20003fc4070 */
[----:B------:R-:W-:Y:S02]  /*cfe0*/  @!P0 IMAD.IADD R5, R5, 0x1, -R11 ;  /* 0x0000000105058824 */ /* 0x000fe400078e0a0b */
[----:B-1----:R-:W-:-:S04]  /*cff0*/  IMAD.HI.U32 R13, R0, R9, RZ ;  /* 0x00000009000d7227 */ /* 0x002fc800078e00ff */
[----:B------:R-:W-:Y:S02]  /*d000*/  @!P2 IMAD.MOV R8, RZ, RZ, -R8 ;  /* 0x000000ffff08a224 */ /* 0x000fe400078e0a08 */
[----:B------:R-:W-:Y:S01]  /*d010*/  @!P5 IMAD.IADD R10, R10, 0x1, -R11 ;  /* 0x000000010a0ad824 */ /* 0x000fe200078e0a0b */
[----:B-----5:R-:W-:Y:S01]  /*d020*/  ISETP.GE.AND P5, PT, R22, RZ, PT ;  /* 0x000000ff1600720c */ /* 0x020fe20003fa6270 */
[----:B------:R-:W-:Y:S01]  /*d030*/  IMAD.MOV R13, RZ, RZ, -R13 ;  /* 0x000000ffff0d7224 */ /* 0x000fe200078e0a0d */
[----:B------:R-:W5:Y:S01]  /*d040*/  LDL.LU R22, [R1+0x134] ;  /* 0x0001340001167983 */ /* 0x000f620000300800 */
[----:B------:R-:W-:Y:S01]  /*d050*/  @!P4 IMAD.IADD R12, R12, 0x1, -R11 ;  /* 0x000000010c0cc824 */ /* 0x000fe200078e0a0b */
[C---:B------:R-:W-:Y:S01]  /*d060*/  ISETP.GT.U32.AND P2, PT, R11.reuse, R5, PT ;  /* 0x000000050b00720c */ /* 0x040fe20003f44070 */
[----:B------:R-:W-:Y:S01]  /*d070*/  IMAD R9, R11, R13, R9 ;  /* 0x0000000d0b097224 */ /* 0x000fe200078e0209 */
[----:B------:R0:W-:Y:S01]  /*d080*/  STL [R1+0x818], R8 ;  /* 0x0008180801007387 */ /* 0x0001e20000100800 */
[----:B------:R-:W-:Y:S01]  /*d090*/  @!P6 IMAD.IADD R4, R4, 0x1, -R11 ;  /* 0x000000010404e824 */ /* 0x000fe200078e0a0b */
[----:B--2---:R-:W-:Y:S01]  /*d0a0*/  ISETP.GE.AND P0, PT, R15, RZ, PT ;  /* 0x000000ff0f00720c */ /* 0x004fe20003f06270 */
[----:B------:R-:W-:Y:S01]  /*d0b0*/  @!P1 IMAD.MOV R7, RZ, RZ, -R7 ;  /* 0x000000ffff079224 */ /* 0x000fe200078e0a07 */
[----:B------:R-:W-:Y:S01]  /*d0c0*/  ISETP.GT.U32.AND P1, PT, R11, R12, PT ;  /* 0x0000000c0b00720c */ /* 0x000fe20003f24070 */
[----:B0-----:R-:W-:-:S03]  /*d0d0*/  IMAD.MOV.U32 R8, RZ, RZ, R6 ;  /* 0x000000ffff087224 */ /* 0x001fc600078e0006 */
[----:B------:R0:W-:Y:S01]  /*d0e0*/  STL [R1+0x814], R7 ;  /* 0x0008140701007387 */ /* 0x0001e20000100800 */
[----:B------:R-:W-:Y:S01]  /*d0f0*/  @!P3 IMAD.MOV R8, RZ, RZ, -R8 ;  /* 0x000000ffff08b224 */ /* 0x000fe200078e0a08 */
[C---:B------:R-:W-:Y:S02]  /*d100*/  ISETP.GT.U32.AND P3, PT, R11.reuse, R9, PT ;  /* 0x000000090b00720c */ /* 0x040fe40003f64070 */
[----:B------:R-:W-:Y:S02]  /*d110*/  ISETP.GT.U32.AND P6, PT, R11, R4, PT ;  /* 0x000000040b00720c */ /* 0x000fe40003fc4070 */
[----:B------:R-:W-:Y:S01]  /*d120*/  ISETP.GE.AND P4, PT, R29, RZ, PT ;  /* 0x000000ff1d00720c */ /* 0x000fe20003f86270 */
[----:B0-----:R-:W-:Y:S01]  /*d130*/  IMAD.MOV.U32 R7, RZ, RZ, R10 ;  /* 0x000000ffff077224 */ /* 0x001fe200078e000a */
[----:B------:R-:W2:Y:S01]  /*d140*/  LDL.LU R29, [R1+0x140] ;  /* 0x00014000011d7983 */ /* 0x000ea20000300800 */
[----:B------:R-:W-:Y:S02]  /*d150*/  @!P2 IMAD.IADD R5, R5, 0x1, -R11 ;  /* 0x000000010505a824 */ /* 0x000fe400078e0a0b */
[----:B------:R-:W-:Y:S01]  /*d160*/  @!P5 IMAD.MOV R7, RZ, RZ, -R7 ;  /* 0x000000ffff07d224 */ /* 0x000fe200078e0a07 */
[----:B------:R-:W-:Y:S01]  /*d170*/  STL [R1+0x810], R8 ;  /* 0x0008100801007387 */ /* 0x000fe20000100800 */
[----:B------:R-:W-:Y:S01]  /*d180*/  @!P0 IMAD.MOV R5, RZ, RZ, -R5 ;  /* 0x000000ffff058224 */ /* 0x000fe200078e0a05 */
[----:B------:R-:W-:Y:S01]  /*d190*/  ISETP.GE.AND P5, PT, R28, RZ, PT ;  /* 0x000000ff1c00720c */ /* 0x000fe20003fa6270 */
[--C-:B------:R-:W-:Y:S01]  /*d1a0*/  @!P1 IMAD.IADD R12, R12, 0x1, -R11.reuse ;  /* 0x000000010c0c9824 */ /* 0x100fe200078e0a0b */
[----:B------:R0:W-:Y:S01]  /*d1b0*/  STL [R1+0x80c], R7 ;  /* 0x00080c0701007387 */ /* 0x0001e20000100800 */
[----:B------:R-:W-:Y:S01]  /*d1c0*/  ISETP.GE.AND P1, PT, R24, RZ, PT ;  /* 0x000000ff1800720c */ /* 0x000fe20003f26270 */
[----:B------:R-:W-:-:S02]  /*d1d0*/  @!P3 IMAD.IADD R9, R9, 0x1, -R11 ;  /* 0x000000010909b824 */ /* 0x000fc400078e0a0b */
[----:B------:R-:W2:Y:S01]  /*d1e0*/  LDL.LU R28, [R1+0x16c] ;  /* 0x00016c00011c7983 */ /* 0x000ea20000300800 */
[----:B------:R-:W-:Y:S01]  /*d1f0*/  @!P6 IMAD.IADD R4, R4, 0x1, -R11 ;  /* 0x000000010404e824 */ /* 0x000fe200078e0a0b */
[----:B---3--:R-:W-:Y:S02]  /*d200*/  IABS R2, R23 ;  /* 0x0000001700027213 */ /* 0x008fe40000000000 */
[----:B------:R-:W3:Y:S01]  /*d210*/  LDL.LU R24, [R1+0x174] ;  /* 0x0001740001187983 */ /* 0x000ee20000300800 */
[----:B------:R-:W-:Y:S02]  /*d220*/  ISETP.GE.AND P6, PT, R23, RZ, PT ;  /* 0x000000ff1700720c */ /* 0x000fe40003fc6270 */
[----:B----4-:R-:W-:Y:S02]  /*d230*/  IABS R6, R21 ;  /* 0x0000001500067213 */ /* 0x010fe40000000000 */
[----:B------:R-:W-:Y:S02]  /*d240*/  ISETP.GE.AND P3, PT, R21, RZ, PT ;  /* 0x000000ff1500720c */ /* 0x000fe40003f66270 */
[----:B------:R-:W4:Y:S04]  /*d250*/  LDL.LU R21, [R1+0x148] ;  /* 0x0001480001157983 */ /* 0x000f280000300800 */
[----:B------:R1:W-:Y:S04]  /*d260*/  STL [R1+0x808], R5 ;  /* 0x0008080501007387 */ /* 0x0003e80000100800 */
[----:B------:R-:W4:Y:S01]  /*d270*/  LDL R23, [R1+0x144] ;  /* 0x0001440001177983 */ /* 0x000f220000100800 */
        /* <DEDUP_REMOVED lines=11> */
[----:B-----5:R-:W-:Y:S01]  /*d330*/  IABS R8, R22 ;  /* 0x0000001600087213 */ /* 0x020fe20000000000 */
[----:B------:R-:W-:Y:S01]  /*d340*/  @!P5 IMAD.MOV R4, RZ, RZ, -R4 ;  /* 0x000000ffff04d224 */ /* 0x000fe200078e0a04 */
[----:B------:R-:W-:Y:S01]  /*d350*/  STL [R1+0x804], R12 ;  /* 0x0008040c01007387 */ /* 0x000fe20000100800 */
[----:B------:R-:W-:-:S03]  /*d360*/  ISETP.GE.AND P5, PT, R22, RZ, PT ;  /* 0x000000ff1600720c */ /* 0x000fc60003fa6270 */
[----:B------:R-:W5:Y:S01]  /*d370*/  LDL R22, [R1+0x14c] ;  /* 0x00014c0001167983 */ /* 0x000f620000100800 */
[----:B------:R-:W-:Y:S01]  /*d380*/  ISETP.GT.U32.AND P4, PT, R11, R6, PT ;  /* 0x000000060b00720c */ /* 0x000fe20003f84070 */
[----:B------:R-:W-:Y:S02]  /*d390*/  @!P2 IMAD.IADD R9, R9, 0x1, -R11 ;  /* 0x000000010909a824 */ /* 0x000fe400078e0a0b */
[----:B------:R0:W-:Y:S01]  /*d3a0*/  STL [R1+0x800], R4 ;  /* 0x0008000401007387 */ /* 0x0001e20000100800 */
[----:B--2---:R-:W-:Y:S01]  /*d3b0*/  IABS R10, R29 ;  /* 0x0000001d000a7213 */ /* 0x004fe20000000000 */
[----:B-1----:R-:W-:-:S04]  /*d3c0*/  IMAD.HI.U32 R5, R0, R8, RZ ;  /* 0x0000000800057227 */ /* 0x002fc800078e00ff */
        /* <DEDUP_REMOVED lines=9> */
[----:B------:R-:W-:Y:S01]  /*d460*/  ISETP.GE.AND P0, PT, R28, RZ, PT ;  /* 0x000000ff1c00720c */ /* 0x000fe20003f06270 */
[C---:B------:R-:W-:Y:S01]  /*d470*/  IMAD R8, R11.reuse, R5, R8 ;  /* 0x000000050b087224 */ /* 0x040fe200078e0208 */
[----:B------:R-:W-:Y:S01]  /*d480*/  IABS R12, R28 ;  /* 0x0000001c000c7213 */ /* 0x000fe20000000000 */
[----:B------:R-:W-:Y:S01]  /*d490*/  @!P6 IMAD.MOV R14, RZ, RZ, -R14 ;  /* 0x000000ffff0ee224 */ /* 0x000fe200078e0a0e */
[----:B------:R-:W-:Y:S01]  /*d4a0*/  STL [R1+0x7fc], R4 ;  /* 0x0007fc0401007387 */ /* 0x000fe20000100800 */
[----:B------:R-:W-:Y:S01]  /*d4b0*/  IMAD R10, R11, R7, R10 ;  /* 0x000000070b0a7224 */ /* 0x000fe200078e020a */
[----:B---3--:R-:W-:Y:S01]  /*d4c0*/  IABS R7, R24 ;  /* 0x0000001800077213 */ /* 0x008fe20000000000 */
[----:B------:R-:W-:Y:S01]  /*d4d0*/  @!P4 IMAD.IADD R6, R6, 0x1, -R11 ;  /* 0x000000010606c824 */ /* 0x000fe200078e0a0b */
[----:B------:R-:W-:Y:S01]  /*d4e0*/  ISETP.GE.AND P4, PT, R24, RZ, PT ;  /* 0x000000ff1800720c */ /* 0x000fe20003f86270 */
[----:B------:R-:W3:Y:S04]  /*d4f0*/  LDL.LU R28, [R1+0x154] ;  /* 0x00015400011c7983 */ /* 0x000ee80000300800 */
[----:B------:R-:W2:Y:S04]  /*d500*/  LDL.LU R24, [R1+0x158] ;  /* 0x0001580001187983 */ /* 0x000ea80000300800 */
[----:B----4-:R-:W-:Y:S04]  /*d510*/  STL [R1+0x3864], R21 ;  /* 0x0038641501007387 */ /* 0x010fe80000100800 */
[----:B------:R0:W-:Y:S01]  /*d520*/  STL [R1+0x7f8], R14 ;  /* 0x0007f80e01007387 */ /* 0x0001e20000100800 */
[----:B------:R-:W-:-:S05]  /*d530*/  IABS R5, R23 ;  /* 0x0000001700057213 */ /* 0x000fca0000000000 */
[----:B0-----:R-:W-:-:S04]  /*d540*/  IMAD.HI.U32 R14, R0, R5, RZ ;  /* 0x00000005000e7227 */ /* 0x001fc800078e00ff */
[----:B------:R-:W-:-:S04]  /*d550*/  IMAD.MOV R14, RZ, RZ, -R14 ;  /* 0x000000ffff0e7224 */ /* 0x000fc800078e0a0e */
[----:B------:R-:W-:Y:S01]  /*d560*/  IMAD R5, R11, R14, R5 ;  /* 0x0000000e0b057224 */ /* 0x000fe200078e0205 */
[----:B------:R-:W-:-:S04]  /*d570*/  IABS R4, R21 ;  /* 0x0000001500047213 */ /* 0x000fc80000000000 */
[----:B------:R0:W-:Y:S04]  /*d580*/  STL [R1+0x3868], R5 ;  /* 0x0038680501007387 */ /* 0x0001e80000100800 */
[----:B------:R-:W4:Y:S01]  /*d590*/  LDL.LU R21, [R1+0x144] ;  /* 0x0001440001157983 */ /* 0x000f220000300800 */
[C---:B------:R-:W-:Y:S02]  /*d5a0*/  ISETP.GT.U32.AND P1, PT, R11.reuse, R6, PT ;  /* 0x000000060b00720c */ /* 0x040fe40003f24070 */
[----:B------:R-:W-:-:S11]  /*d5b0*/  ISETP.GT.U32.AND P6, PT, R11, R8, PT ;  /* 0x000000080b00720c */ /* 0x000fd60003fc4070 */
[--C-:B------:R-:W-:Y:S01]  /*d5c0*/  @!P1 IMAD.IADD R6, R6, 0x1, -R11.reuse ;  /* 0x0000000106069824 */ /* 0x100fe200078e0a0b */
[----:B------:R-:W-:Y:S01]  /*d5d0*/  ISETP.GT.U32.AND P1, PT, R11, R10, PT ;  /* 0x0000000a0b00720c */ /* 0x000fe20003f24070 */
[----:B------:R-:W-:-:S12]  /*d5e0*/  @!P6 IMAD.IADD R8, R8, 0x1, -R11 ;  /* 0x000000010808e824 */ /* 0x000fd800078e0a0b */
[----:B------:R-:W-:Y:S01]  /*d5f0*/  @!P1 IMAD.IADD R10, R10, 0x1, -R11 ;  /* 0x000000010a0a9824 */ /* 0x000fe200078e0a0b */
[----:B------:R-:W-:Y:S01]  /*d600*/  ISETP.GT.U32.AND P1, PT, R11, R8, PT ;  /* 0x000000080b00720c */ /* 0x000fe20003f24070 */
[----:B------:R-:W-:-:S04]  /*d610*/  IMAD.MOV.U32 R15, RZ, RZ, R6 ;  /* 0x000000ffff0f7224 */ /* 0x000fc800078e0006 */
[----:B------:R-:W-:-:S08]  /*d620*/  @!P3 IMAD.MOV R15, RZ, RZ, -R15 ;  /* 0x000000ffff0fb224 */ /* 0x000fd000078e0a0f */
[----:B------:R-:W-:-:S04]  /*d630*/  @!P1 IMAD.IADD R8, R8, 0x1, -R11 ;  /* 0x0000000108089824 */ /* 0x000fc800078e0a0b */
[----:B0-----:R-:W-:Y:S01]  /*d640*/  IMAD.MOV.U32 R5, RZ, RZ, R8 ;  /* 0x000000ffff057224 */ /* 0x001fe200078e0008 */
[----:B------:R-:W-:Y:S03]  /*d650*/  STL [R1+0x7ec], R15 ;  /* 0x0007ec0f01007387 */ /* 0x000fe60000100800 */
[----:B------:R-:W-:Y:S01]  /*d660*/  @!P5 IMAD.MOV R5, RZ, RZ, -R5 ;  /* 0x000000ffff05d224 */ /* 0x000fe200078e0a05 */
[----:B-----5:R-:W-:Y:S01]  /*d670*/  IABS R9, R22 ;  /* 0x0000001600097213 */ /* 0x020fe20000000000 */
[----:B------:R-:W5:Y:S04]  /*d680*/  LDL.LU R23, [R1+0x15c] ;  /* 0x00015c0001177983 */ /* 0x000f680000300800 */
[----:B------:R-:W5:Y:S04]  /*d690*/  LDL.LU R22, [R1+0x160] ;  /* 0x0001600001167983 */ /* 0x000f680000300800 */
[----:B------:R0:W-:Y:S01]  /*d6a0*/  STL [R1+0x7e8], R5 ;  /* 0x0007e80501007387 */ /* 0x0001e20000100800 */
[----:B------:R-:W-:-:S03]  /*d6b0*/  IMAD.HI.U32 R13, R0, R7, RZ ;  /* 0x00000007000d7227 */ /* 0x000fc600078e00ff */
[----:B0-----:R-:W5:Y:S01]  /*d6c0*/  LDL.LU R5, [R1+0x3868] ;  /* 0x0038680001057983 */ /* 0x001f620000300800 */
[----:B------:R-:W-:-:S04]  /*d6d0*/  IMAD.MOV R13, RZ, RZ, -R13 ;  /* 0x000000ffff0d7224 */ /* 0x000fc800078e0a0d */
[----:B------:R-:W-:-:S05]  /*d6e0*/  IMAD R7, R11, R13, R7 ;  /* 0x0000000d0b077224 */ /* 0x000fca00078e0207 */
[----:B------:R-:W-:-:S13]  /*d6f0*/  ISETP.GT.U32.AND P1, PT, R11, R7, PT ;  /* 0x000000070b00720c */ /* 0x000fda0003f24070 */
[----:B------:R-:W-:Y:S01]  /*d700*/  @!P1 IMAD.IADD R7, R7, 0x1, -R11 ;  /* 0x0000000107079824 */ /* 0x000fe200078e0a0b */
[----:B----4-:R-:W-:Y:S02]  /*d710*/  ISETP.GE.AND P1, PT, R21, RZ, PT ;  /* 0x000000ff1500720c */ /* 0x010fe40003f26270 */
[----:B------:R-:W4:Y:S01]  /*d720*/  LDL.LU R21, [R1+0x3864] ;  /* 0x0038640001157983 */ /* 0x000f220000300800 */
[----:B------:R-:W-:-:S04]  /*d730*/  IMAD.HI.U32 R2, R0, R12, RZ ;  /* 0x0000000c00027227 */ /* 0x000fc800078e00ff */
[----:B------:R-:W-:-:S04]  /*d740*/  IMAD.MOV R2, RZ, RZ, -R2 ;  /* 0x000000ffff027224 */ /* 0x000fc800078e0a02 */
[C---:B------:R-:W-:Y:S02]  /*d750*/  IMAD R2, R11.reuse, R2, R12 ;  /* 0x000000020b027224 */ /* 0x040fe400078e020c */
[C---:B------:R-:W-:Y:S01]  /*d760*/  IMAD.HI.U32 R12, R0.reuse, R9, RZ ;  /* 0x00000009000c7227 */ /* 0x040fe200078e00ff */
[C---:B------:R-:W-:Y:S02]  /*d770*/  ISETP.GT.U32.AND P3, PT, R11.reuse, R10, PT ;  /* 0x0000000a0b00720c */ /* 0x040fe40003f64070 */
[----:B------:R-:W-:Y:S01]  /*d780*/  ISETP.GT.U32.AND P6, PT, R11, R2, PT ;  /* 0x000000020b00720c */ /* 0x000fe20003fc4070 */
[----:B------:R-:W-:-:S04]  /*d790*/  IMAD.HI.U32 R13, R0, R4, RZ ;  /* 0x00000004000d7227 */ /* 0x000fc800078e00ff */
[----:B------:R-:W-:Y:S02]  /*d7a0*/  IMAD.MOV R12, RZ, RZ, -R12 ;  /* 0x000000ffff0c7224 */ /* 0x000fe400078e0a0c */
[----:B------:R-:W-:Y:S02]  /*d7b0*/  IMAD.MOV R13, RZ, RZ, -R13 ;  /* 0x000000ffff0d7224 */ /* 0x000fe400078e0a0d */
[C---:B------:R-:W-:Y:S01]  /*d7c0*/  IMAD R9, R11.reuse, R12, R9 ;  /* 0x0000000c0b097224 */ /* 0x040fe200078e0209 */
[----:B---3--:R-:W-:Y:S01]  /*d7d0*/  IABS R12, R28 ;  /* 0x0000001c000c7213 */ /* 0x008fe20000000000 */
[----:B------:R-:W-:Y:S02]  /*d7e0*/  IMAD R4, R11, R13, R4 ;  /* 0x0000000d0b047224 */ /* 0x000fe400078e0204 */
[----:B------:R-:W-:Y:S02]  /*d7f0*/  @!P6 IMAD.IADD R2, R2, 0x1, -R11 ;  /* 0x000000010202e824 */ /* 0x000fe400078e0a0b */
[----:B------:R-:W-:-:S04]  /*d800*/  IMAD.HI.U32 R15, R0, R12, RZ ;  /* 0x0000000c000f7227 */ /* 0x000fc800078e00ff */
[----:B------:R-:W-:Y:S01]  /*d810*/  @!P3 IMAD.IADD R10, R10, 0x1, -R11 ;  /* 0x000000010a0ab824 */ /* 0x000fe200078e0a0b */
[C---:B------:R-:W-:Y:S01]  /*d820*/  ISETP.GT.U32.AND P3, PT, R11.reuse, R4, PT ;  /* 0x000000040b00720c */ /* 0x040fe20003f64070 */
[----:B------:R-:W-:Y:S01]  /*d830*/  IMAD.MOV R15, RZ, RZ, -R15 ;  /* 0x000000ffff0f7224 */ /* 0x000fe200078e0a0f */
[C---:B------:R-:W-:Y:S02]  /*d840*/  ISETP.GT.U32.AND P6, PT, R11.reuse, R2, PT ;  /* 0x000000020b00720c */ /* 0x040fe40003fc4070 */
[----:B--2---:R-:W-:Y:S01]  /*d850*/  IABS R13, R29 ;  /* 0x0000001d000d7213 */ /* 0x004fe20000000000 */
[----:B------:R-:W-:Y:S02]  /*d860*/  IMAD R12, R11, R15, R12 ;  /* 0x0000000f0b0c7224 */ /* 0x000fe400078e020c */
[----:B------:R-:W2:Y:S02]  /*d870*/  LDL.LU R15, [R1+0x14c] ;  /* 0x00014c00010f7983 */ /* 0x000ea40000300800 */
[----:B------:R-:W-:-:S04]  /*d880*/  IMAD.HI.U32 R8, R0, R13, RZ ;  /* 0x0000000d00087227 */ /* 0x000fc800078e00ff */
[--C-:B------:R-:W-:Y:S02]  /*d890*/  @!P3 IMAD.IADD R4, R4, 0x1, -R11.reuse ;  /* 0x000000010404b824 */ /* 0x100fe400078e0a0b */
[----:B------:R-:W-:Y:S01]  /*d8a0*/  IMAD.MOV R8, RZ, RZ, -R8 ;  /* 0x000000ffff087224 */ /* 0x000fe200078e0a08 */
[C---:B-----5:R-:W-:Y:S01]  /*d8b0*/  ISETP.GT.U32.AND P5, PT, R11.reuse, R5, PT ;  /* 0x000000050b00720c */ /* 0x060fe20003fa4070 */
[----:B------:R-:W-:Y:S02]  /*d8c0*/  @!P6 IMAD.IADD R2, R2, 0x1, -R11 ;  /* 0x000000010202e824 */ /* 0x000fe400078e0a0b */
[----:B------:R-:W-:-:S10]  /*d8d0*/  IMAD R8, R11, R8, R13 ;  /* 0x000000080b087224 */ /* 0x000fd400078e020d */
[----:B------:R-:W-:-:S05]  /*d8e0*/  @!P5 IMAD.IADD R5, R5, 0x1, -R11 ;  /* 0x000000010505d824 */ /* 0x000fca00078e0a0b */
[----:B------:R-:W-:Y:S01]  /*d8f0*/  ISETP.GT.U32.AND P3, PT, R11, R5, PT ;  /* 0x000000050b00720c */ /* 0x000fe20003f64070 */
[----:B------:R-:W-:Y:S02]  /*d900*/  IMAD.MOV.U32 R13, RZ, RZ, R2 ;  /* 0x000000ffff0d7224 */ /* 0x000fe400078e0002 */
[----:B------:R-:W-:Y:S02]  /*d910*/  @!P2 IMAD.MOV R10, RZ, RZ, -R10 ;  /* 0x000000ffff0aa224 */ /* 0x000fe400078e0a0a */
[----:B------:R-:W-:-:S03]  /*d920*/  @!P0 IMAD.MOV R13, RZ, RZ, -R13 ;  /* 0x000000ffff0d8224 */ /* 0x000fc600078e0a0d */
[----:B------:R0:W-:Y:S04]  /*d930*/  STL [R1+0x7d4], R10 ;  /* 0x0007d40a01007387 */ /* 0x0001e80000100800 */
[----:B------:R1:W-:Y:S01]  /*d940*/  STL [R1+0x7d0], R13 ;  /* 0x0007d00d01007387 */ /* 0x0003e20000100800 */
[----:B------:R-:W-:Y:S01]  /*d950*/  @!P3 IMAD.IADD R5, R5, 0x1, -R11 ;  /* 0x000000010505b824 */ /* 0x000fe200078e0a0b */
[----:B----4-:R-:W-:Y:S02]  /*d960*/  ISETP.GE.AND P3, PT, R21, RZ, PT ;  /* 0x000000ff1500720c */ /* 0x010fe40003f66270 */
        /* <DEDUP_REMOVED lines=8> */
[----:B------:R-:W-:Y:S01]  /*d9f0*/  ISETP.GT.U32.AND P0, PT, R11, R8, PT ;  /* 0x000000080b00720c */ /* 0x000fe20003f04070 */
[----:B------:R-:W-:Y:S01]  /*da00*/  @!P5 IMAD.IADD R7, R7, 0x1, -R11 ;  /* 0x000000010707d824 */ /* 0x000fe200078e0a0b */
[C---:B------:R-:W-:Y:S01]  /*da10*/  ISETP.GT.U32.AND P2, PT, R11.reuse, R9, PT ;  /* 0x000000090b00720c */ /* 0x040fe20003f44070 */
[C---:B------:R-:W-:Y:S01]  /*da20*/  IMAD R6, R11.reuse, R14, R6 ;  /* 0x0000000e0b067224 */ /* 0x040fe200078e0206 */
[----:B------:R-:W-:Y:S02]  /*da30*/  ISETP.GT.U32.AND P5, PT, R11, R12, PT ;  /* 0x0000000c0b00720c */ /* 0x000fe40003fa4070 */
[----:B0-----:R-:W-:-:S05]  /*da40*/  IABS R10, R23 ;  /* 0x00000017000a7213 */ /* 0x001fca0000000000 */
[----:B------:R-:W-:Y:S01]  /*da50*/  @!P6 IMAD.IADD R4, R4, 0x1, -R11 ;  /* 0x000000010404e824 */ /* 0x000fe200078e0a0b */
[----:B------:R-:W-:Y:S01]  /*da60*/  ISETP.GT.U32.AND P6, PT, R11, R6, PT ;  /* 0x000000060b00720c */ /* 0x000fe20003fc4070 */
[----:B-1----:R-:W-:-:S04]  /*da70*/  IMAD.HI.U32 R13, R0, R10, RZ ;  /* 0x0000000a000d7227 */ /* 0x002fc800078e00ff */
[----:B------:R-:W-:Y:S02]  /*da80*/  @!P0 IMAD.IADD R8, R8, 0x1, -R11 ;  /* 0x0000000108088824 */ /* 0x000fe400078e0a0b */
[----:B------:R-:W-:Y:S02]  /*da90*/  @!P4 IMAD.MOV R7, RZ, RZ, -R7 ;  /* 0x000000ffff07c224 */ /* 0x000fe400078e0a07 */
[----:B------:R-:W-:Y:S01]  /*daa0*/  @!P2 IMAD.IADD R9, R9, 0x1, -R11 ;  /* 0x000000010909a824 */ /* 0x000fe200078e0a0b */
[----:B--2---:R-:W-:Y:S01]  /*dab0*/  ISETP.GE.AND P2, PT, R15, RZ, PT ;  /* 0x000000ff0f00720c */ /* 0x004fe20003f46270 */
[----:B------:R-:W-:Y:S01]  /*dac0*/  IMAD.MOV R13, RZ, RZ, -R13 ;  /* 0x000000ffff0d7224 */ /* 0x000fe200078e0a0d */
[----:B------:R-:W-:Y:S01]  /*dad0*/  ISETP.GT.U32.AND P4, PT, R11, R8, PT ;  /* 0x000000080b00720c */ /* 0x000fe20003f84070 */
[----:B------:R-:W2:Y:S01]  /*dae0*/  LDL.LU R15, [R1+0x168] ;  /* 0x00016800010f7983 */ /* 0x000ea20000300800 */
[----:B------:R-:W-:Y:S01]  /*daf0*/  @!P5 IMAD.IADD R12, R12, 0x1, -R11 ;  /* 0x000000010c0cd824 */ /* 0x000fe200078e0a0b */
[----:B------:R-:W-:Y:S01]  /*db00*/  ISETP.GE.AND P0, PT, R29, RZ, PT ;  /* 0x000000ff1d00720c */ /* 0x000fe20003f06270 */
[----:B------:R-:W-:Y:S01]  /*db10*/  IMAD R10, R11, R13, R10 ;  /* 0x0000000d0b0a7224 */ /* 0x000fe200078e020a */
[----:B------:R0:W-:Y:S01]  /*db20*/  STL [R1+0x7c8], R7 ;  /* 0x0007c80701007387 */ /* 0x0001e20000100800 */
[----:B------:R-:W-:-:S02]  /*db30*/  @!P1 IMAD.MOV R5, RZ, RZ, -R5 ;  /* 0x000000ffff059224 */ /* 0x000fc400078e0a05 */
[----:B------:R-:W-:Y:S01]  /*db40*/  @!P6 IMAD.IADD R6, R6, 0x1, -R11 ;  /* 0x000000010606e824 */ /* 0x000fe200078e0a0b */
[C---:B------:R-:W-:Y:S01]  /*db50*/  ISETP.GT.U32.AND P1, PT, R11.reuse, R12, PT ;  /* 0x0000000c0b00720c */ /* 0x040fe20003f24070 */
[----:B0-----:R-:W-:Y:S01]  /*db60*/  IMAD.MOV.U32 R7, RZ, RZ, R4 ;  /* 0x000000ffff077224 */ /* 0x001fe200078e0004 */
[----:B------:R0:W-:Y:S02]  /*db70*/  STL [R1+0x7c4], R5 ;  /* 0x0007c40501007387 */ /* 0x0001e40000100800 */
[C---:B------:R-:W-:Y:S01]  /*db80*/  ISETP.GT.U32.AND P6, PT, R11.reuse, R6, PT ;  /* 0x000000060b00720c */ /* 0x040fe20003fc4070 */
[----:B------:R-:W-:Y:S01]  /*db90*/  @!P3 IMAD.MOV R7, RZ, RZ, -R7 ;  /* 0x000000ffff07b224 */ /* 0x000fe200078e0a07 */
[----:B------:R-:W-:Y:S01]  /*dba0*/  ISETP.GT.U32.AND P3, PT, R11, R10, PT ;  /* 0x0000000a0b00720c */ /* 0x000fe20003f64070 */
[----:B------:R-:W4:Y:S01]  /*dbb0*/  LDL.LU R29, [R1+0x170] ;  /* 0x00017000011d7983 */ /* 0x000f220000300800 */
[----:B------:R-:W-:Y:S02]  /*dbc0*/  @!P4 IMAD.IADD R8, R8, 0x1, -R11 ;  /* 0x000000010808c824 */ /* 0x000fe400078e0a0b */
[----:B0-----:R-:W-:-:S04]  /*dbd0*/  IMAD.MOV.U32 R5, RZ, RZ, R9 ;  /* 0x000000ffff057224 */ /* 0x001fc800078e0009 */
[----:B------:R-:W-:Y:S01]  /*dbe0*/  @!P2 IMAD.MOV R5, RZ, RZ, -R5 ;  /* 0x000000ffff05a224 */ /* 0x000fe200078e0a05 */
[----:B------:R-:W-:Y:S01]  /*dbf0*/  STL [R1+0x7c0], R7 ;  /* 0x0007c00701007387 */ /* 0x000fe20000100800 */
[----:B------:R-:W-:Y:S01]  /*dc00*/  @!P0 IMAD.MOV R8, RZ, RZ, -R8 ;  /* 0x000000ffff088224 */ /* 0x000fe200078e0a08 */
[----:B------:R-:W-:Y:S01]  /*dc10*/  ISETP.GE.AND P5, PT, R28, RZ, PT ;  /* 0x000000ff1c00720c */ /* 0x000fe20003fa6270 */
[--C-:B------:R-:W-:Y:S01]  /*dc20*/  @!P1 IMAD.IADD R12, R12, 0x1, -R11.reuse ;  /* 0x000000010c0c9824 */ /* 0x100fe200078e0a0b */
[----:B------:R0:W-:Y:S01]  /*dc30*/  STL [R1+0x7bc], R5 ;  /* 0x0007bc0501007387 */ /* 0x0001e20000100800 */
[----:B------:R-:W-:Y:S01]  /*dc40*/  ISETP.GE.AND P2, PT, R24, RZ, PT ;  /* 0x000000ff1800720c */ /* 0x000fe20003f46270 */
[--C-:B------:R-:W-:Y:S01]  /*dc50*/  @!P3 IMAD.IADD R10, R10, 0x1, -R11.reuse ;  /* 0x000000010a0ab824 */ /* 0x100fe200078e0a0b */
[----:B------:R-:W-:Y:S01]  /*dc60*/  ISETP.GE.AND P1, PT, R23, RZ, PT ;  /* 0x000000ff1700720c */ /* 0x000fe20003f26270 */
[----:B------:R-:W5:Y:S01]  /*dc70*/  LDL.LU R28, [R1+0x1a8] ;  /* 0x0001a800011c7983 */ /* 0x000f620000300800 */
[----:B------:R-:W-:-:S03]  /*dc80*/  @!P6 IMAD.IADD R6, R6, 0x1, -R11 ;  /* 0x000000010606e824 */ /* 0x000fc600078e0a0b */
[----:B------:R-:W5:Y:S01]  /*dc90*/  LDL.LU R24, [R1+0x1ac] ;  /* 0x0001ac0001187983 */ /* 0x000f620000300800 */
[----:B------:R-:W-:-:S03]  /*dca0*/  IABS R2, R22 ;  /* 0x0000001600027213 */ /* 0x000fc60000000000 */
[----:B------:R-:W5:Y:S01]  /*dcb0*/  LDL R23, [R1+0x178] ;  /* 0x0001780001177983 */ /* 0x000f620000100800 */
[----:B------:R-:W-:-:S03]  /*dcc0*/  ISETP.GE.AND P6, PT, R22, RZ, PT ;  /* 0x000000ff1600720c */ /* 0x000fc60003fc6270 */
[----:B------:R1:W-:Y:S01]  /*dcd0*/  STL [R1+0x7ac], R8 ;  /* 0x0007ac0801007387 */ /* 0x0003e20000100800 */
        /* <DEDUP_REMOVED lines=12> */
[----:B------:R-:W-:Y:S01]  /*dda0*/  IMAD.MOV R5, RZ, RZ, -R5 ;  /* 0x000000ffff057224 */ /* 0x000fe200078e0a05 */
[----:B--2---:R-:W-:Y:S01]  /*ddb0*/  IABS R7, R15 ;  /* 0x0000000f00077213 */ /* 0x004fe20000000000 */
[----:B------:R-:W-:Y:S02]  /*ddc0*/  @!P5 IMAD.MOV R12, RZ, RZ, -R12 ;  /* 0x000000ffff0cd224 */ /* 0x000fe400078e0a0c */
[----:B------:R-:W-:Y:S02]  /*ddd0*/  IMAD R4, R11, R5, R4 ;  /* 0x000000050b047224 */ /* 0x000fe400078e0204 */
[----:B------:R-:W-:-:S04]  /*dde0*/  IMAD.HI.U32 R5, R0, R7, RZ ;  /* 0x0000000700057227 */ /* 0x000fc800078e00ff */
[--C-:B------:R-:W-:Y:S02]  /*ddf0*/  @!P4 IMAD.IADD R10, R10, 0x1, -R11.reuse ;  /* 0x000000010a0ac824 */ /* 0x100fe400078e0a0b */
[----:B------:R-:W-:Y:S02]  /*de00*/  @!P2 IMAD.MOV R6, RZ, RZ, -R6 ;  /* 0x000000ffff06a224 */ /* 0x000fe400078e0a06 */
[----:B------:R-:W-:Y:S01]  /*de10*/  @!P0 IMAD.IADD R2, R2, 0x1, -R11 ;  /* 0x0000000102028824 */ /* 0x000fe200078e0a0b */
[----:B----4-:R-:W-:Y:S01]  /*de20*/  IABS R9, R29 ;  /* 0x0000001d00097213 */ /* 0x010fe20000000000 */
[----:B------:R-:W-:Y:S01]  /*de30*/  @!P1 IMAD.MOV R10, RZ, RZ, -R10 ;  /* 0x000000ffff0a9224 */ /* 0x000fe200078e0a0a */
[----:B------:R-:W-:Y:S03]  /*de40*/  STL [R1+0x7a8], R12 ;  /* 0x0007a80c01007387 */ /* 0x000fe60000100800 */
[----:B-1----:R-:W-:Y:S01]  /*de50*/  IMAD.HI.U32 R8, R0, R9, RZ ;  /* 0x0000000900087227 */ /* 0x002fe200078e00ff */
[----:B------:R-:W-:Y:S01]  /*de60*/  ISETP.GE.AND P4, PT, R29, RZ, PT ;  /* 0x000000ff1d00720c */ /* 0x000fe20003f86270 */
[----:B------:R0:W-:Y:S02]  /*de70*/  STL [R1+0x494], R6 ;  /* 0x0004940601007387 */ /* 0x0001e40000100800 */
[----:B------:R-:W-:-:S02]  /*de80*/  IMAD.MOV R5, RZ, RZ, -R5 ;  /* 0x000000ffff057224 */ /* 0x000fc400078e0a05 */
[----:B------:R-:W-:Y:S01]  /*de90*/  IMAD.MOV.U32 R14, RZ, RZ, R2 ;  /* 0x000000ffff0e7224 */ /* 0x000fe200078e0002 */
[----:B------:R-:W2:Y:S01]  /*dea0*/  LDL.LU R29, [R1+0x18c] ;  /* 0x00018c00011d7983 */ /* 0x000ea20000300800 */
[----:B------:R-:W-:Y:S02]  /*deb0*/  IMAD.MOV R8, RZ, RZ, -R8 ;  /* 0x000000ffff087224 */ /* 0x000fe400078e0a08 */
[----:B------:R-:W-:Y:S01]  /*dec0*/  @!P6 IMAD.MOV R14, RZ, RZ, -R14 ;  /* 0x000000ffff0ee224 */ /* 0x000fe200078e0a0e */
[----:B------:R-:W-:Y:S01]  /*ded0*/  STL [R1+0x498], R10 ;  /* 0x0004980a01007387 */ /* 0x000fe20000100800 */
[C---:B0-----:R-:W-:Y:S01]  /*dee0*/  IMAD R6, R11.reuse, R5, R7 ;  /* 0x000000050b067224 */ /* 0x041fe200078e0207 */
[----:B-----5:R-:W-:Y:S02]  /*def0*/  ISETP.GE.AND P0, PT, R28, RZ, PT ;  /* 0x000000ff1c00720c */ /* 0x020fe40003f06270 */
[----:B------:R-:W-:Y:S01]  /*df00*/  IABS R12, R28 ;  /* 0x0000001c000c7213 */ /* 0x000fe20000000000 */
[----:B------:R-:W-:Y:S01]  /*df10*/  IMAD R5, R11, R8, R9 ;  /* 0x000000080b057224 */ /* 0x000fe200078e0209 */
[----:B------:R-:W4:Y:S01]  /*df20*/  LDL.LU R28, [R1+0x190] ;  /* 0x00019000011c7983 */ /* 0x000f220000300800 */
[----:B------:R-:W-:-:S03]  /*df30*/  IABS R8, R23 ;  /* 0x0000001700087213 */ /* 0x000fc60000000000 */
[----:B---3--:R0:W-:Y:S01]  /*df40*/  STL [R1+0x385c], R21 ;  /* 0x00385c1501007387 */ /* 0x0081e20000100800 */
[----:B------:R-:W-:-:S03]  /*df50*/  IABS R7, R21 ;  /* 0x0000001500077213 */ /* 0x000fc60000000000 */
[----:B------:R-:W-:Y:S04]  /*df60*/  STL [R1+0x3860], R22 ;  /* 0x0038601601007387 */ /* 0x000fe80000100800 */
[----:B------:R-:W3:Y:S04]  /*df70*/  LDL R23, [R1+0x188] ;  /* 0x0001880001177983 */ /* 0x000ee80000100800 */
[----:B------:R1:W-:Y:S04]  /*df80*/  STL [R1+0x49c], R14 ;  /* 0x00049c0e01007387 */ /* 0x0003e80000100800 */
[----:B0-----:R-:W5:Y:S01]  /*df90*/  LDL.LU R21, [R1+0x178] ;  /* 0x0001780001157983 */ /* 0x001f620000300800 */
        /* <DEDUP_REMOVED lines=12> */
[----:B-1----:R-:W-:Y:S01]  /*e060*/  IMAD.HI.U32 R14, R0, R8, RZ ;  /* 0x00000008000e7227 */ /* 0x002fe200078e00ff */
[----:B------:R-:W-:-:S03]  /*e070*/  ISETP.GE.AND P2, PT, R15, RZ, PT ;  /* 0x000000ff0f00720c */ /* 0x000fc60003f46270 */
[----:B------:R-:W-:Y:S02]  /*e080*/  IMAD R9, R11, R13, R9 ;  /* 0x0000000d0b097224 */ /* 0x000fe400078e0209 */
[----:B------:R-:W-:-:S04]  /*e090*/  IMAD.MOV R14, RZ, RZ, -R14 ;  /* 0x000000ffff0e7224 */ /* 0x000fc800078e0a0e */
[----:B------:R-:W-:Y:S01]  /*e0a0*/  @!P1 IMAD.IADD R6, R6, 0x1, -R11 ;  /* 0x0000000106069824 */ /* 0x000fe200078e0a0b */
[C---:B------:R-:W-:Y:S01]  /*e0b0*/  ISETP.GT.U32.AND P1, PT, R11.reuse, R9, PT ;  /* 0x000000090b00720c */ /* 0x040fe20003f24070 */
[----:B------:R-:W-:Y:S02]  /*e0c0*/  IMAD R8, R11, R14, R8 ;  /* 0x0000000e0b087224 */ /* 0x000fe400078e0208 */
        /* <DEDUP_REMOVED lines=18> */
[----:B------:R-:W-:-:S04]  /*e1f0*/  IMAD.HI.U32 R2, R0, R12, RZ ;  /* 0x0000000c00027227 */ /* 0x000fc800078e00ff */
[----:B------:R-:W-:-:S04]  /*e200*/  IMAD.MOV R2, RZ, RZ, -R2 ;  /* 0x000000ffff027224 */ /* 0x000fc800078e0a02 */
[C---:B------:R-:W-:Y:S01]  /*e210*/  IMAD R2, R11.reuse, R2, R12 ;  /* 0x000000020b027224 */ /* 0x040fe200078e020c */
[----:B------:R-:W-:-:S04]  /*e220*/  ISETP.GT.U32.AND P3, PT, R11, R5, PT ;  /* 0x000000050b00720c */ /* 0x000fc80003f64070 */
        /* <DEDUP_REMOVED lines=8> */
[----:B------:R-:W-:Y:S01]  /*e2b0*/  ISETP.GT.U32.AND P3, PT, R11, R7, PT ;  /* 0x000000070b00720c */ /* 0x000fe20003f64070 */
[----:B------:R-:W-:-:S03]  /*e2c0*/  IMAD.HI.U32 R15, R0, R12, RZ ;  /* 0x0000000c000f7227 */ /* 0x000fc600078e00ff */
[----:B------:R-:W-:Y:S01]  /*e2d0*/  ISETP.GT.U32.AND P6, PT, R11, R2, PT ;  /* 0x000000020b00720c */ /* 0x000fe20003fc4070 */
[----:B------:R-:W-:Y:S02]  /*e2e0*/  IMAD.MOV R15, RZ, RZ, -R15 ;  /* 0x000000ffff0f7224 */ /* 0x000fe400078e0a0f */
[----:B------:R-:W-:Y:S02]  /*e2f0*/  @!P2 IMAD.IADD R8, R8, 0x1, -R11 ;  /* 0x000000010808a824 */ /* 0x000fe400078e0a0b */
[----:B------:R-:W-:-:S04]  /*e300*/  IMAD.HI.U32 R6, R0, R13, RZ ;  /* 0x0000000d00067227 */ /* 0x000fc800078e00ff */
[----:B------:R-:W-:Y:S02]  /*e310*/  IMAD R12, R11, R15, R12 ;  /* 0x0000000f0b0c7224 */ /* 0x000fe400078e020c */
[--C-:B------:R-:W-:Y:S01]  /*e320*/  @!P3 IMAD.IADD R7, R7, 0x1, -R11.reuse ;  /* 0x000000010707b824 */ /* 0x100fe200078e0a0b */
        /* <DEDUP_REMOVED lines=11> */
[----:B----4-:R-:W-:-:S03]  /*e3e0*/  ISETP.GE.AND P3, PT, R21, RZ, PT ;  /* 0x000000ff1500720c */ /* 0x010fc60003f66270 */
[----:B------:R-:W4:Y:S01]  /*e3f0*/  LDL.LU R21, [R1+0x19c] ;  /* 0x00019c0001157983 */ /* 0x000f220000300800 */
[C---:B------:R-:W-:Y:S02]  /*e400*/  ISETP.GT.U32.AND P6, PT, R11.reuse, R10, PT ;  /* 0x0000000a0b00720c */ /* 0x040fe40003fc4070 */
[----:B------:R-:W-:Y:S02]  /*e410*/  IABS R4, R28 ;  /* 0x0000001c00047213 */ /* 0x000fe40000000000 */
        /* <DEDUP_REMOVED lines=10> */
[----:B0-----:R-:W-:-:S03]  /*e4c0*/  IABS R5, R24 ;  /* 0x0000001800057213 */ /* 0x001fc60000000000 */
[----:B------:R-:W-:Y:S01]  /*e4d0*/  @!P6 IMAD.IADD R7, R7, 0x1, -R11 ;  /* 0x000000010707e824 */ /* 0x000fe200078e0a0b */
[----:B------:R-:W-:Y:S01]  /*e4e0*/  ISETP.GT.U32.AND P6, PT, R11, R4, PT ;  /* 0x000000040b00720c */ /* 0x000fe20003fc4070 */
[----:B-1----:R-:W-:-:S04]  /*e4f0*/  IMAD.HI.U32 R13, R0, R5, RZ ;  /* 0x00000005000d7227 */ /* 0x002fc800078e00ff */
[----:B------:R-:W-:Y:S02]  /*e500*/  @!P0 IMAD.IADD R6, R6, 0x1, -R11 ;  /* 0x0000000106068824 */ /* 0x000fe400078e0a0b */
        /* <DEDUP_REMOVED lines=13> */
[----:B0-----:R-:W-:Y:S01]  /*e5e0*/  IMAD.MOV.U32 R9, RZ, RZ, R7 ;  /* 0x000000ffff097224 */ /* 0x001fe200078e0007 */
[----:B------:R-:W-:-:S03]  /*e5f0*/  ISETP.GE.AND P2, PT, R29, RZ, PT ;  /* 0x000000ff1d00720c */ /* 0x000fc60003f46270 */
[----:B------:R-:W-:Y:S01]  /*e600*/  @!P3 IMAD.MOV R9, RZ, RZ, -R9 ;  /* 0x000000ffff09b224 */ /* 0x000fe200078e0a09 */
[C---:B------:R-:W-:Y:S01]  /*e610*/  ISETP.GT.U32.AND P3, PT, R11.reuse, R5, PT ;  /* 0x000000050b00720c */ /* 0x040fe20003f64070 */
[----:B------:R0:W-:Y:S01]  /*e620*/  STL [R1+0x4dc], R8 ;  /* 0x0004dc0801007387 */ /* 0x0001e20000100800 */
[----:B------:R-:W-:-:S03]  /*e630*/  ISETP.GT.U32.AND P6, PT, R11, R4, PT ;  /* 0x000000040b00720c */ /* 0x000fc60003fc4070 */
[----:B------:R-:W2:Y:S01]  /*e640*/  LDL.LU R29, [R1+0x1a4] ;  /* 0x0001a400011d7983 */ /* 0x000ea20000300800 */
        /* <DEDUP_REMOVED lines=9> */
[--C-:B------:R-:W-:Y:S02]  /*e6e0*/  @!P3 IMAD.IADD R5, R5, 0x1, -R11.reuse ;  /* 0x000000010505b824 */ /* 0x100fe400078e0a0b */
[----:B------:R-:W2:Y:S01]  /*e6f0*/  LDL.LU R28, [R1+0x1dc] ;  /* 0x0001dc00011c7983 */ /* 0x000ea20000300800 */
[----:B------:R-:W-:Y:S01]  /*e700*/  @!P6 IMAD.IADD R4, R4, 0x1, -R11 ;  /* 0x000000010404e824 */ /* 0x000fe200078e0a0b */
[----:B---3--:R-:W-:-:S02]  /*e710*/  IABS R2, R23 ;  /* 0x0000001700027213 */ /* 0x008fc40000000000 */
        /* <DEDUP_REMOVED lines=17> */
[----:B-1----:R-:W-:Y:S01]  /*e830*/  IMAD R6, R11, R8, R7 ;  /* 0x000000080b067224 */ /* 0x002fe200078e0207 */
[----:B-----5:R-:W-:Y:S01]  /*e840*/  IABS R9, R22 ;  /* 0x0000001600097213 */ /* 0x020fe20000000000 */
[----:B------:R-:W-:Y:S01]  /*e850*/  @!P4 IMAD.MOV R4, RZ, RZ, -R4 ;  /* 0x000000ffff04c224 */ /* 0x000fe200078e0a04 */
[----:B------:R-:W-:Y:S01]  /*e860*/  STL [R1+0x508], R12 ;  /* 0x0005080c01007387 */ /* 0x000fe20000100800 */
[----:B------:R-:W-:-:S03]  /*e870*/  ISETP.GE.AND P4, PT, R22, RZ, PT ;  /* 0x000000ff1600720c */ /* 0x000fc60003f86270 */
[----:B------:R-:W5:Y:S01]  /*e880*/  LDL R22, [R1+0x1b8] ;  /* 0x0001b80001167983 */ /* 0x000f620000100800 */
[----:B------:R-:W-:Y:S01]  /*e890*/  ISETP.GT.U32.AND P2, PT, R11, R6, PT ;  /* 0x000000060b00720c */ /* 0x000fe20003f44070 */
[----:B------:R-:W-:Y:S02]  /*e8a0*/  @!P5 IMAD.IADD R5, R5, 0x1, -R11 ;  /* 0x000000010505d824 */ /* 0x000fe400078e0a0b */
[----:B------:R-:W-:-:S04]  /*e8b0*/  IMAD.HI.U32 R7, R0, R9, RZ ;  /* 0x0000000900077227 */ /* 0x000fc800078e00ff */
[----:B------:R-:W-:Y:S01]  /*e8c0*/  @!P0 IMAD.IADD R2, R2, 0x1, -R11 ;  /* 0x0000000102028824 */ /* 0x000fe200078e0a0b */
[----:B--2---:R-:W-:Y:S01]  /*e8d0*/  IABS R10, R29 ;  /* 0x0000001d000a7213 */ /* 0x004fe20000000000 */
[----:B------:R-:W-:-:S04]  /*e8e0*/  @!P1 IMAD.MOV R5, RZ, RZ, -R5 ;  /* 0x000000ffff059224 */ /* 0x000fc800078e0a05 */
[----:B------:R-:W-:Y:S01]  /*e8f0*/  IMAD.HI.U32 R8, R0, R10, RZ ;  /* 0x0000000a00087227 */ /* 0x000fe200078e00ff */
[----:B------:R0:W-:Y:S03]  /*e900*/  STL [R1+0x510], R4 ;  /* 0x0005100401007387 */ /* 0x0001e60000100800 */
[----:B------:R-:W-:Y:S02]  /*e910*/  IMAD.MOV R8, RZ, RZ, -R8 ;  /* 0x000000ffff087224 */ /* 0x000fe400078e0a08 */
[----:B------:R-:W-:Y:S02]  /*e920*/  IMAD.MOV.U32 R14, RZ, RZ, R2 ;  /* 0x000000ffff0e7224 */ /* 0x000fe400078e0002 */
[----:B------:R-:W-:Y:S01]  /*e930*/  IMAD.MOV R7, RZ, RZ, -R7 ;  /* 0x000000ffff077224 */ /* 0x000fe200078e0a07 */
[----:B------:R-:W-:Y:S01]  /*e940*/  ISETP.GE.AND P5, PT, R29, RZ, PT ;  /* 0x000000ff1d00720c */ /* 0x000fe20003fa6270 */
[----:B------:R-:W-:Y:S01]  /*e950*/  @!P6 IMAD.MOV R14, RZ, RZ, -R14 ;  /* 0x000000ffff0ee224 */ /* 0x000fe200078e0a0e */
[----:B------:R-:W2:Y:S01]  /*e960*/  LDL.LU R29, [R1+0x1bc] ;  /* 0x0001bc00011d7983 */ /* 0x000ea20000300800 */
[----:B0-----:R-:W-:-:S02]  /*e970*/  IMAD R4, R11, R8, R10 ;  /* 0x000000080b047224 */ /* 0x001fc400078e020a */
[----:B------:R-:W-:Y:S01]  /*e980*/  IMAD R7, R11, R7, R9 ;  /* 0x000000070b077224 */ /* 0x000fe200078e0209 */
[----:B------:R-:W-:Y:S01]  /*e990*/  ISETP.GE.AND P0, PT, R28, RZ, PT ;  /* 0x000000ff1c00720c */ /* 0x000fe20003f06270 */
[----:B------:R-:W-:Y:S01]  /*e9a0*/  @!P2 IMAD.IADD R6, R6, 0x1, -R11 ;  /* 0x000000010606a824 */ /* 0x000fe200078e0a0b */
[----:B------:R-:W-:Y:S01]  /*e9b0*/  IABS R12, R28 ;  /* 0x0000001c000c7213 */ /* 0x000fe20000000000 */
[----:B------:R-:W-:Y:S01]  /*e9c0*/  STL [R1+0x51c], R5 ;  /* 0x00051c0501007387 */ /* 0x000fe20000100800 */
[----:B---3--:R-:W-:Y:S02]  /*e9d0*/  ISETP.GE.AND P2, PT, R24, RZ, PT ;  /* 0x000000ff1800720c */ /* 0x008fe40003f46270 */
[----:B------:R-:W-:Y:S01]  /*e9e0*/  IABS R9, R24 ;  /* 0x0000001800097213 */ /* 0x000fe20000000000 */
        /* <DEDUP_REMOVED lines=58> */
[----:B------:R-:W-:Y:S02]  /*ed90*/  @!P3 IMAD.IADD R5, R5, 0x1, -R11 ;  /* 0x000000010505b824 */ /* 0x000fe400078e0a0b */
        /* <DEDUP_REMOVED lines=63> */
[----:B------:R-:W2:Y:S01]  /*f190*/  LDL.LU R24, [R1+0x214] ;  /* 0x0002140001187983 */ /* 0x000ea20000300800 */
[----:B------:R-:W-:-:S03]  /*f1a0*/  IABS R2, R22 ;  /* 0x0000001600027213 */ /* 0x000fc60000000000 */
[----:B------:R-:W2:Y:S01]  /*f1b0*/  LDL R23, [R1+0x1e4] ;  /* 0x0001e40001177983 */ /* 0x000ea20000100800 */
        /* <DEDUP_REMOVED lines=14> */
[----:B------:R-:W-:Y:S02]  /*f2a0*/  IMAD.MOV R8, RZ, RZ, -R8 ;  /* 0x000000ffff087224 */ /* 0x000fe400078e0a08 */
[----:B------:R-:W-:Y:S02]  /*f2b0*/  @!P4 IMAD.MOV R12, RZ, RZ, -R12 ;  /* 0x000000ffff0cc224 */ /* 0x000fe400078e0a0c */
[----:B------:R-:W-:Y:S02]  /*f2c0*/  IMAD R5, R11, R8, R5 ;  /* 0x000000080b057224 */ /* 0x000fe400078e0205 */
[----:B------:R-:W-:Y:S02]  /*f2d0*/  @!P5 IMAD.MOV R6, RZ, RZ, -R6 ;  /* 0x000000ffff06d224 */ /* 0x000fe400078e0a06 */
[----:B------:R-:W-:-:S04]  /*f2e0*/  @!P2 IMAD.IADD R4, R4, 0x1, -R11 ;  /* 0x000000010404a824 */ /* 0x000fc800078e0a0b */
[----:B------:R-:W-:Y:S02]  /*f2f0*/  @!P0 IMAD.IADD R2, R2, 0x1, -R11 ;  /* 0x0000000102028824 */ /* 0x000fe400078e0a0b */
[----:B------:R-:W-:Y:S01]  /*f300*/  @!P1 IMAD.MOV R4, RZ, RZ, -R4 ;  /* 0x000000ffff049224 */ /* 0x000fe200078e0a04 */
[----:B----4-:R-:W-:Y:S01]  /*f310*/  IABS R10, R29 ;  /* 0x0000001d000a7213 */ /* 0x010fe20000000000 */
[----:B------:R0:W-:Y:S01]  /*f320*/  STL [R1+0x580], R12 ;  /* 0x0005800c01007387 */ /* 0x0001e20000100800 */
[----:B------:R-:W-:-:S03]  /*f330*/  IMAD.MOV.U32 R14, RZ, RZ, R2 ;  /* 0x000000ffff0e7224 */ /* 0x000fc600078e0002 */
[----:B------:R-:W-:Y:S01]  /*f340*/  IMAD.HI.U32 R8, R0, R10, RZ ;  /* 0x0000000a00087227 */ /* 0x000fe200078e00ff */
[----:B------:R-:W-:Y:S01]  /*f350*/  ISETP.GE.AND P2, PT, R29, RZ, PT ;  /* 0x000000ff1d00720c */ /* 0x000fe20003f46270 */
[----:B------:R1:W-:Y:S02]  /*f360*/  STL [R1+0x584], R6 ;  /* 0x0005840601007387 */ /* 0x0003e40000100800 */
[----:B------:R-:W-:Y:S02]  /*f370*/  IMAD.MOV R8, RZ, RZ, -R8 ;  /* 0x000000ffff087224 */ /* 0x000fe400078e0a08 */
[----:B------:R-:W4:Y:S01]  /*f380*/  LDL.LU R29, [R1+0x1f4] ;  /* 0x0001f400011d7983 */ /* 0x000f220000300800 */
[----:B------:R-:W-:-:S03]  /*f390*/  @!P6 IMAD.MOV R14, RZ, RZ, -R14 ;  /* 0x000000ffff0ee224 */ /* 0x000fc600078e0a0e */
[----:B------:R3:W-:Y:S01]  /*f3a0*/  STL [R1+0x590], R4 ;  /* 0x0005900401007387 */ /* 0x0007e20000100800 */
[----:B-----5:R-:W-:Y:S02]  /*f3b0*/  ISETP.GE.AND P0, PT, R28, RZ, PT ;  /* 0x000000ff1c00720c */ /* 0x020fe40003f06270 */
[----:B0-----:R-:W-:Y:S01]  /*f3c0*/  IABS R12, R28 ;  /* 0x0000001c000c7213 */ /* 0x001fe20000000000 */
[----:B-1----:R-:W-:Y:S01]  /*f3d0*/  IMAD R6, R11, R8, R10 ;  /* 0x000000080b067224 */ /* 0x002fe200078e020a */
[----:B------:R-:W5:Y:S01]  /*f3e0*/  LDL.LU R28, [R1+0x1f8] ;  /* 0x0001f800011c7983 */ /* 0x000f620000300800 */
[----:B--2---:R-:W-:-:S03]  /*f3f0*/  IABS R8, R23 ;  /* 0x0000001700087213 */ /* 0x004fc60000000000 */
[----:B---3--:R0:W-:Y:S01]  /*f400*/  STL [R1+0x384c], R21 ;  /* 0x00384c1501007387 */ /* 0x0081e20000100800 */
[----:B------:R-:W-:-:S03]  /*f410*/  IABS R4, R21 ;  /* 0x0000001500047213 */ /* 0x000fc60000000000 */
[----:B------:R-:W-:Y:S04]  /*f420*/  STL [R1+0x3850], R22 ;  /* 0x0038501601007387 */ /* 0x000fe80000100800 */
[----:B------:R-:W2:Y:S04]  /*f430*/  LDL R23, [R1+0x1f0] ;  /* 0x0001f00001177983 */ /* 0x000ea80000100800 */
[----:B------:R1:W-:Y:S04]  /*f440*/  STL [R1+0x598], R14 ;  /* 0x0005980e01007387 */ /* 0x0003e80000100800 */
[----:B0-----:R-:W3:Y:S01]  /*f450*/  LDL.LU R21, [R1+0x1e4] ;  /* 0x0001e40001157983 */ /* 0x001ee20000300800 */
[----:B------:R-:W-:-:S02]  /*f460*/  ISETP.GT.U32.AND P4, PT, R11, R5, PT ;  /* 0x000000050b00720c */ /* 0x000fc40003f84070 */
        /* <DEDUP_REMOVED lines=48> */
[C---:B------:R-:W-:Y:S01]  /*f770*/  IMAD R10, R11.reuse, R12, R10 ;  /* 0x0000000c0b0a7224 */ /* 0x040fe200078e020a */
[----:B----4-:R-:W-:Y:S01]  /*f780*/  IABS R12, R29 ;  /* 0x0000001d000c7213 */ /* 0x010fe20000000000 */
        /* <DEDUP_REMOVED lines=21> */
[----:B-----5:R-:W-:-:S03]  /*f8e0*/  ISETP.GE.AND P3, PT, R21, RZ, PT ;  /* 0x000000ff1500720c */ /* 0x020fc60003f66270 */
[----:B------:R-:W5:Y:S01]  /*f8f0*/  LDL.LU R21, [R1+0x204] ;  /* 0x0002040001157983 */ /* 0x000f620000300800 */
[C---:B------:R-:W-:Y:S02]  /*f900*/  ISETP.GT.U32.AND P6, PT, R11.reuse, R10, PT ;  /* 0x0000000a0b00720c */ /* 0x040fe40003fc4070 */
[----:B------:R-:W-:Y:S02]  /*f910*/  IABS R5, R28 ;  /* 0x0000001c00057213 */ /* 0x000fe40000000000 */
[----:B------:R-:W-:-:S03]  /*f920*/  ISETP.GT.U32.AND P5, PT, R11, R9, PT ;  /* 0x000000090b00720c */ /* 0x000fc60003fa4070 */
[----:B------:R-:W-:-:S06]  /*f930*/  IMAD.HI.U32 R14, R0, R5, RZ ;  /* 0x00000005000e7227 */ /* 0x000fcc00078e00ff */
[----:B------:R-:W-:Y:S01]  /*f940*/  @!P6 IMAD.IADD R10, R10, 0x1, -R11 ;  /* 0x000000010a0ae824 */ /* 0x000fe200078e0a0b */
        /* <DEDUP_REMOVED lines=14> */
[----:B---3--:R-:W-:Y:S01]  /*fa30*/  ISETP.GE.AND P2, PT, R22, RZ, PT ;  /* 0x000000ff1600720c */ /* 0x008fe20003f46270 */
[----:B------:R-:W-:Y:S01]  /*fa40*/  IMAD.MOV R13, RZ, RZ, -R13 ;  /* 0x000000ffff0d7224 */ /* 0x000fe200078e0a0d */
[----:B------:R-:W3:Y:S01]  /*fa50*/  LDL.LU R22, [R1+0x208] ;  /* 0x0002080001167983 */ /* 0x000ee20000300800 */
[--C-:B------:R-:W-:Y:S01]  /*fa60*/  @!P5 IMAD.IADD R12, R12, 0x1, -R11.reuse ;  /* 0x000000010c0cd824 */ /* 0x100fe200078e0a0b */
[C---:B------:R-:W-:Y:S01]  /*fa70*/  ISETP.GT.U32.AND P4, PT, R11.reuse, R7, PT ;  /* 0x000000070b00720c */ /* 0x040fe20003f84070 */
[----:B------:R-:W-:Y:S01]  /*fa80*/  IMAD R6, R11, R13, R6 ;  /* 0x0000000d0b067224 */ /* 0x000fe200078e0206 */
[----:B------:R0:W-:Y:S01]  /*fa90*/  STL [R1+0x5cc], R9 ;  /* 0x0005cc0901007387 */ /* 0x0001e20000100800 */
[----:B------:R-:W-:Y:S01]  /*faa0*/  @!P6 IMAD.IADD R5, R5, 0x1, -R11 ;  /* 0x000000010505e824 */ /* 0x000fe200078e0a0b */
[----:B----4-:R-:W-:Y:S01]  /*fab0*/  ISETP.GE.AND P0, PT, R15, RZ, PT ;  /* 0x000000ff0f00720c */ /* 0x010fe20003f06270 */
        /* <DEDUP_REMOVED lines=46> */
[----:B------:R-:W-:Y:S02]  /*fda0*/  @!P4 IMAD.IADD R6, R6, 0x1, -R11 ;  /* 0x000000010606c824 */ /* 0x000fe400078e0a0b */
[----:B-1----:R-:W-:-:S04]  /*fdb0*/  IMAD.HI.U32 R7, R0, R9, RZ ;  /* 0x0000000900077227 */ /* 0x002fc800078e00ff */
[----:B------:R-:W-:Y:S01]  /*fdc0*/  @!P0 IMAD.IADD R2, R2, 0x1, -R11 ;  /* 0x0000000102028824 */ /* 0x000fe200078e0a0b */
[----:B----4-:R-:W-:Y:S01]  /*fdd0*/  IABS R10, R29 ;  /* 0x0000001d000a7213 */ /* 0x010fe20000000000 */
        /* <DEDUP_REMOVED lines=8> */
[----:B------:R-:W4:Y:S01]  /*fe60*/  LDL.LU R29, [R1+0x224] ;  /* 0x00022400011d7983 */ /* 0x000f220000300800 */
[----:B0-----:R-:W-:-:S02]  /*fe70*/  IMAD R5, R11, R8, R10 ;  /* 0x000000080b057224 */ /* 0x001fc400078e020a */
[----:B------:R-:W-:Y:S01]  /*fe80*/  IMAD R7, R11, R7, R9 ;  /* 0x000000070b077224 */ /* 0x000fe200078e0209 */
[----:B------:R-:W-:Y:S01]  /*fe90*/  ISETP.GE.AND P0, PT, R28, RZ, PT ;  /* 0x000000ff1c00720c */ /* 0x000fe20003f06270 */
[----:B------:R-:W-:Y:S01]  /*fea0*/  @!P5 IMAD.IADD R4, R4, 0x1, -R11 ;  /* 0x000000010404d824 */ /* 0x000fe200078e0a0b */
[----:B------:R-:W-:Y:S01]  /*feb0*/  IABS R12, R28 ;  /* 0x0000001c000c7213 */ /* 0x000fe20000000000 */
[----:B------:R-:W-:Y:S01]  /*fec0*/  STL [R1+0x60c], R6 ;  /* 0x00060c0601007387 */ /* 0x000fe20000100800 */
[----:B--2---:R-:W-:Y:S02]  /*fed0*/  ISETP.GE.AND P5, PT, R24, RZ, PT ;  /* 0x000000ff1800720c */ /* 0x004fe40003fa6270 */
        /* <DEDUP_REMOVED lines=47> */
[----:B--2---:R-:W-:Y:S01]  /*101d0*/  IABS R12, R28 ;  /* 0x0000001c000c7213 */ /* 0x004fe20000000000 */
[----:B------:R-:W-:Y:S02]  /*101e0*/  IMAD R6, R11, R13, R6 ;  /* 0x0000000d0b067224 */ /* 0x000fe400078e0206 */
[----:B------:R-:W-:Y:S02]  /*101f0*/  @!P6 IMAD.IADD R2, R2, 0x1, -R11 ;  /* 0x000000010202e824 */ /* 0x000fe400078e0a0b */
[----:B------:R-:W-:-:S04]  /*10200*/  IMAD.HI.U32 R15, R0, R12, RZ ;  /* 0x0000000c000f7227 */ /* 0x000fc800078e00ff */
        /* <DEDUP_REMOVED lines=549> */
[----:B------:R-:W-:Y:S01]  /*12460*/  @!P2 IMAD.IADD R12, R12, 0x1, -R11 ;  /* 0x000000010c0ca824 */ /* 0x000fe200078e0a0b */
        /* <DEDUP_REMOVED lines=387> */
[--C-:B------:R-:W-:Y:S02]  /*13ca0*/  @!P4 IMAD.IADD R6, R6, 0x1, -R11.reuse ;  /* 0x000000010606c824 */ /* 0x100fe400078e0a0b */
[----:B-1----:R-:W-:Y:S01]  /*13cb0*/  IMAD.HI.U32 R7, R0, R9, RZ ;  /* 0x0000000900077227 */ /* 0x002fe200078e00ff */
[----:B------:R0:W-:Y:S03]  /*13cc0*/  STL [R1+0x6bc], R5 ;  /* 0x0006bc0501007387 */ /* 0x0001e60000100800 */
[----:B------:R-:W-:Y:S01]  /*13cd0*/  @!P0 IMAD.IADD R2, R2, 0x1, -R11 ;  /* 0x0000000102028824 */ /* 0x000fe200078e0a0b */
[----:B----4-:R-:W-:Y:S01]  /*13ce0*/  IABS R10, R29 ;  /* 0x0000001d000a7213 */ /* 0x010fe20000000000 */
[----:B0-----:R-:W-:-:S04]  /*13cf0*/  IMAD.MOV.U32 R5, RZ, RZ, R6 ;  /* 0x000000ffff057224 */ /* 0x001fc800078e0006 */
[----:B------:R-:W-:-:S04]  /*13d00*/  IMAD.HI.U32 R8, R0, R10, RZ ;  /* 0x0000000a00087227 */ /* 0x000fc800078e00ff */
[----:B------:R-:W-:Y:S02]  /*13d10*/  IMAD.MOV R7, RZ, RZ, -R7 ;  /* 0x000000ffff077224 */ /* 0x000fe400078e0a07 */
[----:B------:R-:W-:Y:S02]  /*13d20*/  IMAD.MOV R8, RZ, RZ, -R8 ;  /* 0x000000ffff087224 */ /* 0x000fe400078e0a08 */
[----:B------:R-:W-:Y:S02]  /*13d30*/  @!P1 IMAD.MOV R5, RZ, RZ, -R5 ;  /* 0x000000ffff059224 */ /* 0x000fe400078e0a05 */
[----:B------:R-:W-:Y:S01]  /*13d40*/  IMAD.MOV.U32 R14, RZ, RZ, R2 ;  /* 0x000000ffff0e7224 */ /* 0x000fe200078e0002 */
[----:B------:R-:W-:Y:S01]  /*13d50*/  ISETP.GE.AND P4, PT, R29, RZ, PT ;  /* 0x000000ff1d00720c */ /* 0x000fe20003f86270 */
[C---:B------:R-:W-:Y:S01]  /*13d60*/  IMAD R13, R11.reuse, R7, R9 ;  /* 0x000000070b0d7224 */ /* 0x040fe200078e0209 */
[----:B------:R-:W4:Y:S01]  /*13d70*/  LDL.LU R29, [R1+0x35c] ;  /* 0x00035c00011d7983 */ /* 0x000f220000300800 */
[----:B------:R-:W-:Y:S01]  /*13d80*/  IMAD R7, R11, R8, R10 ;  /* 0x000000080b077224 */ /* 0x000fe200078e020a */
[----:B------:R-:W-:Y:S01]  /*13d90*/  ISETP.GE.AND P0, PT, R28, RZ, PT ;  /* 0x000000ff1c00720c */ /* 0x000fe20003f06270 */
[----:B------:R-:W-:Y:S01]  /*13da0*/  @!P6 IMAD.MOV R14, RZ, RZ, -R14 ;  /* 0x000000ffff0ee224 */ /* 0x000fe200078e0a0e */
[----:B------:R-:W-:Y:S01]  /*13db0*/  IABS R9, R28 ;  /* 0x0000001c00097213 */ /* 0x000fe20000000000 */
[----:B------:R-:W-:Y:S01]  /*13dc0*/  @!P5 IMAD.IADD R4, R4, 0x1, -R11 ;  /* 0x000000010404d824 */ /* 0x000fe200078e0a0b */
[----:B------:R-:W-:Y:S01]  /*13dd0*/  STL [R1+0x6b4], R5 ;  /* 0x0006b40501007387 */ /* 0x000fe20000100800 */
[----:B--2---:R-:W-:-:S02]  /*13de0*/  ISETP.GE.AND P5, PT, R24, RZ, PT ;  /* 0x000000ff1800720c */ /* 0x004fc40003fa6270 */
[----:B------:R-:W-:Y:S01]  /*13df0*/  IABS R12, R24 ;  /* 0x00000018000c7213 */ /* 0x000fe20000000000 */
[----:B------:R-:W2:Y:S04]  /*13e00*/  LDL.LU R28, [R1+0x360] ;  /* 0x00036000011c7983 */ /* 0x000ea80000300800 */
[----:B------:R-:W2:Y:S04]  /*13e10*/  LDL.LU R24, [R1+0x364] ;  /* 0x0003640001187983 */ /* 0x000ea80000300800 */
        /* <DEDUP_REMOVED lines=43> */
[----:B----4-:R-:W-:Y:S01]  /*140d0*/  IABS R6, R29 ;  /* 0x0000001d00067213 */ /* 0x010fe20000000000 */
[----:B------:R-:W-:Y:S02]  /*140e0*/  IMAD.MOV R2, RZ, RZ, -R2 ;  /* 0x000000ffff027224 */ /* 0x000fe400078e0a02 */
[--C-:B------:R-:W-:Y:S02]  /*140f0*/  @!P3 IMAD.IADD R7, R7, 0x1, -R11.reuse ;  /* 0x000000010707b824 */ /* 0x100fe400078e0a0b */
[----:B------:R-:W-:Y:S02]  /*14100*/  @!P6 IMAD.IADD R9, R9, 0x1, -R11 ;  /* 0x000000010909e824 */ /* 0x000fe400078e0a0b */
[----:B------:R-:W-:Y:S01]  /*14110*/  IMAD.HI.U32 R15, R0, R6, RZ ;  /* 0x00000006000f7227 */ /* 0x000fe200078e00ff */
[----:B------:R-:W-:-:S03]  /*14120*/  ISETP.GT.U32.AND P3, PT, R11, R8, PT ;  /* 0x000000080b00720c */ /* 0x000fc60003f64070 */
[C---:B------:R-:W-:Y:S01]  /*14130*/  IMAD R5, R11.reuse, R2, R5 ;  /* 0x000000020b057224 */ /* 0x040fe200078e0205 */
[----:B--2---:R-:W-:Y:S01]  /*14140*/  IABS R2, R28 ;  /* 0x0000001c00027213 */ /* 0x004fe20000000000 */
[----:B------:R-:W-:Y:S01]  /*14150*/  IMAD.MOV R15, RZ, RZ, -R15 ;  /* 0x000000ffff0f7224 */ /* 0x000fe200078e0a0f */
[----:B------:R-:W-:Y:S02]  /*14160*/  IABS R14, R24 ;  /* 0x00000018000e7213 */ /* 0x000fe40000000000 */
[C---:B------:R-:W-:Y:S01]  /*14170*/  ISETP.GT.U32.AND P6, PT, R11.reuse, R9, PT ;  /* 0x000000090b00720c */ /* 0x040fe20003fc4070 */
[----:B------:R-:W-:Y:S02]  /*14180*/  IMAD.MOV.U32 R4, RZ, RZ, R2 ;  /* 0x000000ffff047224 */ /* 0x000fe400078e0002 */
[----:B------:R-:W-:Y:S02]  /*14190*/  IMAD.MOV.U32 R2, RZ, RZ, R14 ;  /* 0x000000ffff027224 */ /* 0x000fe400078e000e */
[----:B------:R-:W-:-:S02]  /*141a0*/  IMAD R6, R11, R15, R6 ;  /* 0x0000000f0b067224 */ /* 0x000fc400078e0206 */
[----:B------:R-:W2:Y:S01]  /*141b0*/  LDL.LU R15, [R1+0x358] ;  /* 0x00035800010f7983 */ /* 0x000ea20000300800 */
[----:B------:R-:W-:-:S04]  /*141c0*/  IMAD.HI.U32 R13, R0, R2, RZ ;  /* 0x00000002000d7227 */ /* 0x000fc800078e00ff */
[----:B------:R-:W-:Y:S01]  /*141d0*/  @!P3 IMAD.IADD R8, R8, 0x1, -R11 ;  /* 0x000000010808b824 */ /* 0x000fe200078e0a0b */
[----:B---3--:R-:W-:Y:S01]  /*141e0*/  ISETP.GT.U32.AND P2, PT, R11, R10, PT ;  /* 0x0000000a0b00720c */ /* 0x008fe20003f44070 */
[----:B------:R-:W-:Y:S02]  /*141f0*/  IMAD.MOV R13, RZ, RZ, -R13 ;  /* 0x000000ffff0d7224 */ /* 0x000fe400078e0a0d */
[----:B------:R-:W-:-:S10]  /*14200*/  @!P6 IMAD.IADD R9, R9, 0x1, -R11 ;  /* 0x000000010909e824 */ /* 0x000fd400078e0a0b */
[----:B------:R-:W-:-:S05]  /*14210*/  @!P2 IMAD.IADD R10, R10, 0x1, -R11 ;  /* 0x000000010a0aa824 */ /* 0x000fca00078e0a0b */
[C---:B------:R-:W-:Y:S01]  /*14220*/  ISETP.GT.U32.AND P3, PT, R11.reuse, R10, PT ;  /* 0x0000000a0b00720c */ /* 0x040fe20003f64070 */
[----:B------:R-:W-:Y:S02]  /*14230*/  IMAD R2, R11, R13, R2 ;  /* 0x0000000d0b027224 */ /* 0x000fe400078e0202 */
[----:B------:R-:W-:Y:S02]  /*14240*/  IMAD.MOV.U32 R13, RZ, RZ, R9 ;  /* 0x000000ffff0d7224 */ /* 0x000fe400078e0009 */
[----:B------:R-:W-:Y:S02]  /*14250*/  @!P4 IMAD.MOV R7, RZ, RZ, -R7 ;  /* 0x000000ffff07c224 */ /* 0x000fe400078e0a07 */
[----:B------:R-:W-:-:S03]  /*14260*/  @!P0 IMAD.MOV R13, RZ, RZ, -R13 ;  /* 0x000000ffff0d8224 */ /* 0x000fc600078e0a0d */
[----:B------:R0:W-:Y:S03]  /*14270*/  STL [R1+0x6a0], R7 ;  /* 0x0006a00701007387 */ /* 0x0001e60000100800 */
[----:B------:R-:W-:Y:S01]  /*14280*/  @!P3 IMAD.IADD R10, R10, 0x1, -R11 ;  /* 0x000000010a0ab824 */ /* 0x000fe200078e0a0b */
[----:B------:R1:W-:Y:S01]  /*14290*/  STL [R1+0x698], R13 ;  /* 0x0006980d01007387 */ /* 0x0003e20000100800 */
[----:B-----5:R-:W-:-:S03]  /*142a0*/  ISETP.GE.AND P3, PT, R21, RZ, PT ;  /* 0x000000ff1500720c */ /* 0x020fc60003f66270 */
[----:B------:R-:W3:Y:S01]  /*142b0*/  LDL.LU R21, [R1+0x370] ;  /* 0x0003700001157983 */ /* 0x000ee20000300800 */
[C---:B------:R-:W-:Y:S01]  /*142c0*/  ISETP.GT.U32.AND P6, PT, R11.reuse, R5, PT ;  /* 0x000000050b00720c */ /* 0x040fe20003fc4070 */
[----:B------:R-:W-:Y:S01]  /*142d0*/  IMAD.HI.U32 R14, R0, R4, RZ ;  /* 0x00000004000e7227 */ /* 0x000fe200078e00ff */
[----:B------:R-:W-:-:S03]  /*142e0*/  ISETP.GT.U32.AND P2, PT, R11, R12, PT ;  /* 0x0000000c0b00720c */ /* 0x000fc60003f44070 */
[----:B------:R-:W-:Y:S01]  /*142f0*/  IMAD.MOV R14, RZ, RZ, -R14 ;  /* 0x000000ffff0e7224 */ /* 0x000fe200078e0a0e */
[----:B------:R-:W-:-:S07]  /*14300*/  ISETP.GT.U32.AND P0, PT, R11, R6, PT ;  /* 0x000000060b00720c */ /* 0x000fce0003f04070 */
[--C-:B------:R-:W-:Y:S01]  /*14310*/  @!P6 IMAD.IADD R5, R5, 0x1, -R11.reuse ;  /* 0x000000010505e824 */ /* 0x100fe200078e0a0b */
[C---:B------:R-:W-:Y:S01]  /*14320*/  ISETP.GT.U32.AND P6, PT, R11.reuse, R8, PT ;  /* 0x000000080b00720c */ /* 0x040fe20003fc4070 */
[C---:B------:R-:W-:Y:S02]  /*14330*/  IMAD R4, R11.reuse, R14, R4 ;  /* 0x0000000e0b047224 */ /* 0x040fe400078e0204 */
[----:B------:R-:W-:Y:S01]  /*14340*/  @!P2 IMAD.IADD R12, R12, 0x1, -R11 ;  /* 0x000000010c0ca824 */ /* 0x000fe200078e0a0b */
[C---:B------:R-:W-:Y:S02]  /*14350*/  ISETP.GT.U32.AND P4, PT, R11.reuse, R5, PT ;  /* 0x000000050b00720c */ /* 0x040fe40003f84070 */
[----:B------:R-:W-:Y:S02]  /*14360*/  ISETP.GT.U32.AND P2, PT, R11, R4, PT ;  /* 0x000000040b00720c */ /* 0x000fe40003f44070 */
[----:B0-----:R-:W-:-:S05]  /*14370*/  IABS R7, R23 ;  /* 0x0000001700077213 */ /* 0x001fca0000000000 */
[----:B------:R-:W-:Y:S01]  /*14380*/  @!P6 IMAD.IADD R8, R8, 0x1, -R11 ;  /* 0x000000010808e824 */ /* 0x000fe200078e0a0b */
[----:B------:R-:W-:Y:S01]  /*14390*/  ISETP.GT.U32.AND P6, PT, R11, R2, PT ;  /* 0x000000020b00720c */ /* 0x000fe20003fc4070 */
[----:B-1----:R-:W-:-:S04]  /*143a0*/  IMAD.HI.U32 R13, R0, R7, RZ ;  /* 0x00000007000d7227 */ /* 0x002fc800078e00ff */
[--C-:B------:R-:W-:Y:S02]  /*143b0*/  @!P0 IMAD.IADD R6, R6, 0x1, -R11.reuse ;  /* 0x0000000106068824 */ /* 0x100fe400078e0a0b */
[----:B------:R-:W-:Y:S02]  /*143c0*/  @!P5 IMAD.MOV R12, RZ, RZ, -R12 ;  /* 0x000000ffff0cd224 */ /* 0x000fe400078e0a0c */
[----:B------:R-:W-:Y:S01]  /*143d0*/  @!P4 IMAD.IADD R5, R5, 0x1, -R11 ;  /* 0x000000010505c824 */ /* 0x000fe200078e0a0b */
[----:B------:R-:W-:Y:S01]  /*143e0*/  ISETP.GT.U32.AND P5, PT, R11, R6, PT ;  /* 0x000000060b00720c */ /* 0x000fe20003fa4070 */
[----:B------:R-:W-:Y:S02]  /*143f0*/  IMAD.MOV R14, RZ, RZ, -R13 ;  /* 0x000000ffff0e7224 */ /* 0x000fe400078e0a0d */
[----:B------:R-:W-:Y:S01]  /*14400*/  @!P2 IMAD.IADD R4, R4, 0x1, -R11 ;  /* 0x000000010404a824 */ /* 0x000fe200078e0a0b */
[----:B--2---:R-:W-:Y:S02]  /*14410*/  ISETP.GE.AND P4, PT, R15, RZ, PT ;  /* 0x000000ff0f00720c */ /* 0x004fe40003f86270 */
[----:B------:R-:W2:Y:S01]  /*14420*/  LDL.LU R15, [R1+0x374] ;  /* 0x00037400010f7983 */ /* 0x000ea20000300800 */
[----:B------:R-:W-:Y:S01]  /*14430*/  IMAD R7, R11, R14, R7 ;  /* 0x0000000e0b077224 */ /* 0x000fe200078e0207 */
[----:B------:R-:W-:Y:S01]  /*14440*/  ISETP.GE.AND P0, PT, R29, RZ, PT ;  /* 0x000000ff1d00720c */ /* 0x000fe20003f06270 */
[----:B------:R-:W-:Y:S01]  /*14450*/  @!P1 IMAD.MOV R10, RZ, RZ, -R10 ;  /* 0x000000ffff0a9224 */ /* 0x000fe200078e0a0a */
[----:B------:R0:W-:Y:S01]  /*14460*/  STL [R1+0x690], R12 ;  /* 0x0006900c01007387 */ /* 0x0001e20000100800 */
[----:B------:R-:W-:Y:S01]  /*14470*/  @!P6 IMAD.IADD R2, R2, 0x1, -R11 ;  /* 0x000000010202e824 */ /* 0x000fe200078e0a0b */
[----:B------:R-:W-:-:S02]  /*14480*/  ISETP.GT.U32.AND P1, PT, R11, R4, PT ;  /* 0x000000040b00720c */ /* 0x000fc40003f24070 */
[----:B------:R1:W-:Y:S01]  /*14490*/  STL [R1+0x68c], R10 ;  /* 0x00068c0a01007387 */ /* 0x0003e20000100800 */
[----:B0-----:R-:W-:Y:S01]  /*144a0*/  IMAD.MOV.U32 R12, RZ, RZ, R8 ;  /* 0x000000ffff0c7224 */ /* 0x001fe200078e0008 */
[C---:B------:R-:W-:Y:S01]  /*144b0*/  ISETP.GT.U32.AND P6, PT, R11.reuse, R2, PT ;  /* 0x000000020b00720c */ /* 0x040fe20003fc4070 */
[----:B------:R-:W-:Y:S01]  /*144c0*/  @!P5 IMAD.IADD R6, R6, 0x1, -R11 ;  /* 0x000000010606d824 */ /* 0x000fe200078e0a0b */
[----:B------:R-:W4:Y:S01]  /*144d0*/  LDL.LU R29, [R1+0x378] ;  /* 0x00037800011d7983 */ /* 0x000f220000300800 */
[----:B------:R-:W-:Y:S01]  /*144e0*/  @!P3 IMAD.MOV R12, RZ, RZ, -R12 ;  /* 0x000000ffff0cb224 */ /* 0x000fe200078e0a0c */
[----:B------:R-:W-:Y:S01]  /*144f0*/  ISETP.GT.U32.AND P3, PT, R11, R7, PT ;  /* 0x000000070b00720c */ /* 0x000fe20003f64070 */
[----:B-1----:R-:W-:-:S04]  /*14500*/  IMAD.MOV.U32 R10, RZ, RZ, R5 ;  /* 0x000000ffff0a7224 */ /* 0x002fc800078e0005 */
[----:B------:R-:W-:Y:S01]  /*14510*/  @!P4 IMAD.MOV R10, RZ, RZ, -R10 ;  /* 0x000000ffff0ac224 */ /* 0x000fe200078e0a0a */
[----:B------:R-:W-:Y:S01]  /*14520*/  STL [R1+0x680], R12 ;  /* 0x0006800c01007387 */ /* 0x000fe20000100800 */
[----:B------:R-:W-:Y:S01]  /*14530*/  @!P0 IMAD.MOV R6, RZ, RZ, -R6 ;  /* 0x000000ffff068224 */ /* 0x000fe200078e0a06 */
[----:B------:R-:W-:Y:S01]  /*14540*/  ISETP.GE.AND P2, PT, R28, RZ, PT ;  /* 0x000000ff1c00720c */ /* 0x000fe20003f46270 */
[--C-:B------:R-:W-:Y:S01]  /*14550*/  @!P1 IMAD.IADD R4, R4, 0x1, -R11.reuse ;  /* 0x0000000104049824 */ /* 0x100fe200078e0a0b */
[----:B------:R-:W-:Y:S01]  /*14560*/  STL [R1+0x678], R10 ;  /* 0x0006780a01007387 */ /* 0x000fe20000100800 */
[----:B------:R-:W-:Y:S02]  /*14570*/  ISETP.GE.AND P4, PT, R24, RZ, PT ;  /* 0x000000ff1800720c */ /* 0x000fe40003f86270 */
        /* <DEDUP_REMOVED lines=16> */
[----:B------:R-:W-:-:S13]  /*14680*/  ISETP.GT.U32.AND P5, PT, R11, R5, PT ;  /* 0x000000050b00720c */ /* 0x000fda0003fa4070 */
[----:B------:R-:W-:Y:S01]  /*14690*/  @!P5 IMAD.IADD R5, R5, 0x1, -R11 ;  /* 0x000000010505d824 */ /* 0x000fe200078e0a0b */
[----:B------:R-:W-:-:S04]  /*146a0*/  ISETP.GT.U32.AND P5, PT, R11, R7, PT ;  /* 0x000000070b00720c */ /* 0x000fc80003fa4070 */
[----:B------:R-:W-:Y:S01]  /*146b0*/  ISETP.GT.U32.AND P0, PT, R11, R5, PT ;  /* 0x000000050b00720c */ /* 0x000fe20003f04070 */
[----:B------:R-:W-:Y:S01]  /*146c0*/  IMAD.MOV.U32 R13, RZ, RZ, R4 ;  /* 0x000000ffff0d7224 */ /* 0x000fe200078e0004 */
[----:B--2---:R-:W-:-:S03]  /*146d0*/  IABS R9, R15 ;  /* 0x0000000f00097213 */ /* 0x004fc60000000000 */
[----:B------:R-:W-:-:S04]  /*146e0*/  @!P2 IMAD.MOV R13, RZ, RZ, -R13 ;  /* 0x000000ffff0da224 */ /* 0x000fc800078e0a0d */
[--C-:B------:R-:W-:Y:S02]  /*146f0*/  @!P5 IMAD.IADD R7, R7, 0x1, -R11.reuse ;  /* 0x000000010707d824 */ /* 0x100fe400078e0a0b */
[----:B------:R-:W-:Y:S02]  /*14700*/  @!P4 IMAD.MOV R2, RZ, RZ, -R2 ;  /* 0x000000ffff02c224 */ /* 0x000fe400078e0a02 */
[----:B------:R-:W-:Y:S02]  /*14710*/  @!P0 IMAD.IADD R5, R5, 0x1, -R11 ;  /* 0x0000000105058824 */ /* 0x000fe400078e0a0b */
[C---:B0-----:R-:W-:Y:S01]  /*14720*/  IMAD.HI.U32 R6, R0.reuse, R9, RZ ;  /* 0x0000000900067227 */ /* 0x041fe200078e00ff */
[----:B------:R-:W-:Y:S03]  /*14730*/  STL [R1+0x668], R13 ;  /* 0x0006680d01007387 */ /* 0x000fe60000100800 */
[----:B------:R-:W-:Y:S01]  /*14740*/  @!P1 IMAD.MOV R7, RZ, RZ, -R7 ;  /* 0x000000ffff079224 */ /* 0x000fe200078e0a07 */
[----:B------:R0:W-:Y:S01]  /*14750*/  STL [R1+0x660], R2 ;  /* 0x0006600201007387 */ /* 0x0001e20000100800 */
[----:B------:R-:W-:Y:S01]  /*14760*/  IMAD.HI.U32 R10, R0, R8, RZ ;  /* 0x00000008000a7227 */ /* 0x000fe200078e00ff */
[----:B----4-:R-:W-:-:S02]  /*14770*/  IABS R12, R29 ;  /* 0x0000001d000c7213 */ /* 0x010fc40000000000 */
[----:B------:R-:W-:Y:S01]  /*14780*/  ISETP.GE.AND P5, PT, R29, RZ, PT ;  /* 0x000000ff1d00720c */ /* 0x000fe20003fa6270 */
[----:B------:R-:W-:Y:S01]  /*14790*/  IMAD.MOV.U32 R14, RZ, RZ, R5 ;  /* 0x000000ffff0e7224 */ /* 0x000fe200078e0005 */
[----:B------:R-:W2:Y:S01]  /*147a0*/  LDL.LU R29, [R1+0x39c] ;  /* 0x00039c00011d7983 */ /* 0x000ea20000300800 */
[----:B------:R-:W-:Y:S02]  /*147b0*/  IMAD.MOV R6, RZ, RZ, -R6 ;  /* 0x000000ffff067224 */ /* 0x000fe400078e0a06 */
[----:B------:R-:W-:Y:S01]  /*147c0*/  IMAD.MOV R10, RZ, RZ, -R10 ;  /* 0x000000ffff0a7224 */ /* 0x000fe200078e0a0a */
[----:B------:R-:W-:Y:S01]  /*147d0*/  STL [R1+0x65c], R7 ;  /* 0x00065c0701007387 */ /* 0x000fe20000100800 */
[----:B------:R-:W-:Y:S02]  /*147e0*/  @!P6 IMAD.MOV R14, RZ, RZ, -R14 ;  /* 0x000000ffff0ee224 */ /* 0x000fe400078e0a0e */
[----:B------:R-:W-:Y:S01]  /*147f0*/  IMAD R6, R11, R6, R9 ;  /* 0x000000060b067224 */ /* 0x000fe200078e0209 */
[----:B-----5:R-:W-:-:S02]  /*14800*/  ISETP.GE.AND P0, PT, R28, RZ, PT ;  /* 0x000000ff1c00720c */ /* 0x020fc40003f06270 */
[----:B0-----:R-:W-:Y:S02]  /*14810*/  IABS R2, R28 ;  /* 0x0000001c00027213 */ /* 0x001fe40000000000 */
[----:B------:R-:W4:Y:S01]  /*14820*/  LDL.LU R28, [R1+0x3a0] ;  /* 0x0003a000011c7983 */ /* 0x000f220000300800 */
[----:B------:R-:W-:Y:S01]  /*14830*/  IMAD R10, R11, R10, R8 ;  /* 0x0000000a0b0a7224 */ /* 0x000fe200078e0208 */
[----:B------:R-:W-:Y:S02]  /*14840*/  IABS R9, R23 ;  /* 0x0000001700097213 */ /* 0x000fe40000000000 */
[----:B---3--:R0:W-:Y:S01]  /*14850*/  STL [R1+0x380c], R21 ;  /* 0x00380c1501007387 */ /* 0x0081e20000100800 */
[----:B------:R-:W-:-:S03]  /*14860*/  IABS R8, R21 ;  /* 0x0000001500087213 */ /* 0x000fc60000000000 */
[----:B------:R-:W-:Y:S04]  /*14870*/  STL [R1+0x3810], R22 ;  /* 0x0038101601007387 */ /* 0x000fe80000100800 */
[----:B------:R-:W3:Y:S04]  /*14880*/  LDL R23, [R1+0x398] ;  /* 0x0003980001177983 */ /* 0x000ee80000100800 */
[----:B------:R1:W-:Y:S04]  /*14890*/  STL [R1+0x658], R14 ;  /* 0x0006580e01007387 */ /* 0x0003e80000100800 */
[----:B0-----:R-:W5:Y:S01]  /*148a0*/  LDL.LU R21, [R1+0x38c] ;  /* 0x00038c0001157983 */ /* 0x001f620000300800 */
[----:B------:R-:W-:Y:S01]  /*148b0*/  ISETP.GT.U32.AND P2, PT, R11, R10, PT ;  /* 0x0000000a0b00720c */ /* 0x000fe20003f44070 */
[----:B------:R-:W-:-:S12]  /*148c0*/  IMAD.HI.U32 R4, R0, R12, RZ ;  /* 0x0000000c00047227 */ /* 0x000fd800078e00ff */
[----:B------:R-:W-:-:S05]  /*148d0*/  @!P2 IMAD.IADD R10, R10, 0x1, -R11 ;  /* 0x000000010a0aa824 */ /* 0x000fca00078e0a0b */
[C---:B------:R-:W-:Y:S01]  /*148e0*/  ISETP.GT.U32.AND P1, PT, R11.reuse, R10, PT ;  /* 0x0000000a0b00720c */ /* 0x040fe20003f24070 */
[----:B------:R-:W-:Y:S01]  /*148f0*/  IMAD.MOV R4, RZ, RZ, -R4 ;  /* 0x000000ffff047224 */ /* 0x000fe200078e0a04 */
[----:B------:R-:W-:-:S03]  /*14900*/  ISETP.GT.U32.AND P6, PT, R11, R6, PT ;  /* 0x000000060b00720c */ /* 0x000fc60003fc4070 */
[----:B------:R-:W-:-:S08]  /*14910*/  IMAD R4, R11, R4, R12 ;  /* 0x000000040b047224 */ /* 0x000fd000078e020c */
        /* <DEDUP_REMOVED lines=10> */
[----:B------:R-:W-:-:S04]  /*149c0*/  IMAD.HI.U32 R12, R0, R2, RZ ;  /* 0x00000002000c7227 */ /* 0x000fc800078e00ff */
[C---:B------:R-:W-:Y:S02]  /*149d0*/  IMAD R13, R11.reuse, R7, R13 ;  /* 0x000000070b0d7224 */ /* 0x040fe400078e020d */
        /* <DEDUP_REMOVED lines=23> */
[----:B------:R-:W2:Y:S01]  /*14b50*/  LDL.LU R21, [R1+0x380c] ;  /* 0x00380c0001157983 */ /* 0x000ea20000300800 */
[C---:B------:R-:W-:Y:S02]  /*14b60*/  ISETP.GT.U32.AND P6, PT, R11.reuse, R2, PT ;  /* 0x000000020b00720c */ /* 0x040fe40003fc4070 */
[C---:B------:R-:W-:Y:S02]  /*14b70*/  ISETP.GT.U32.AND P3, PT, R11.reuse, R4, PT ;  /* 0x000000040b00720c */ /* 0x040fe40003f64070 */
[----:B------:R-:W-:Y:S01]  /*14b80*/  ISETP.GT.U32.AND P4, PT, R11, R9, PT ;  /* 0x000000090b00720c */ /* 0x000fe20003f84070 */
[----:B------:R-:W-:-:S08]  /*14b90*/  IMAD.HI.U32 R15, R0, R12, RZ ;  /* 0x0000000c000f7227 */ /* 0x000fd000078e00ff */
[--C-:B------:R-:W-:Y:S02]  /*14ba0*/  @!P6 IMAD.IADD R2, R2, 0x1, -R11.reuse ;  /* 0x000000010202e824 */ /* 0x100fe400078e0a0b */
[----:B------:R-:W-:Y:S01]  /*14bb0*/  @!P3 IMAD.IADD R4, R4, 0x1, -R11 ;  /* 0x000000010404b824 */ /* 0x000fe200078e0a0b */
[C---:B------:R-:W-:Y:S02]  /*14bc0*/  ISETP.GT.U32.AND P3, PT, R11.reuse, R8, PT ;  /* 0x000000080b00720c */ /* 0x040fe40003f64070 */
[----:B------:R-:W-:Y:S01]  /*14bd0*/  ISETP.GT.U32.AND P6, PT, R11, R2, PT ;  /* 0x000000020b00720c */ /* 0x000fe20003fc4070 */
[----:B------:R-:W-:Y:S02]  /*14be0*/  IMAD.MOV R15, RZ, RZ, -R15 ;  /* 0x000000ffff0f7224 */ /* 0x000fe400078e0a0f */
[----:B------:R-:W-:Y:S02]  /*14bf0*/  @!P4 IMAD.IADD R9, R9, 0x1, -R11 ;  /* 0x000000010909c824 */ /* 0x000fe400078e0a0b */
[----:B------:R-:W-:-:S02]  /*14c00*/  IMAD R12, R11, R15, R12 ;  /* 0x0000000f0b0c7224 */ /* 0x000fc400078e020c */
[----:B------:R-:W-:Y:S01]  /*14c10*/  @!P5 IMAD.MOV R4, RZ, RZ, -R4 ;  /* 0x000000ffff04d224 */ /* 0x000fe200078e0a04 */
[----:B------:R-:W3:Y:S03]  /*14c20*/  LDL.LU R15, [R1+0x398] ;  /* 0x00039800010f7983 */ /* 0x000ee60000300800 */
[--C-:B------:R-:W-:Y:S01]  /*14c30*/  @!P3 IMAD.IADD R8, R8, 0x1, -R11.reuse ;  /* 0x000000010808b824 */ /* 0x100fe200078e0a0b */
[----:B------:R-:W-:Y:S01]  /*14c40*/  ISETP.GT.U32.AND P3, PT, R11, R9, PT ;  /* 0x000000090b00720c */ /* 0x000fe20003f64070 */
[----:B------:R-:W-:Y:S01]  /*14c50*/  @!P6 IMAD.IADD R2, R2, 0x1, -R11 ;  /* 0x000000010202e824 */ /* 0x000fe200078e0a0b */
[----:B------:R0:W-:Y:S03]  /*14c60*/  STL [R1+0x644], R4 ;  /* 0x0006440401007387 */ /* 0x0001e60000100800 */
[----:B0-----:R-:W-:-:S04]  /*14c70*/  IMAD.MOV.U32 R4, RZ, RZ, R2 ;  /* 0x000000ffff047224 */ /* 0x001fc800078e0002 */
[----:B------:R-:W-:-:S04]  /*14c80*/  @!P0 IMAD.MOV R4, RZ, RZ, -R4 ;  /* 0x000000ffff048224 */ /* 0x000fc800078e0a04 */
[----:B------:R-:W-:Y:S01]  /*14c90*/  @!P3 IMAD.IADD R9, R9, 0x1, -R11 ;  /* 0x000000010909b824 */ /* 0x000fe200078e0a0b */
[----:B------:R-:W-:Y:S01]  /*14ca0*/  STL [R1+0x638], R4 ;  /* 0x0006380401007387 */ /* 0x000fe20000100800 */
[----:B------:R-:W-:-:S04]  /*14cb0*/  IMAD.HI.U32 R7, R0, R5, RZ ;  /* 0x0000000500077227 */ /* 0x000fc800078e00ff */
[----:B------:R-:W-:-:S04]  /*14cc0*/  IMAD.MOV R7, RZ, RZ, -R7 ;  /* 0x000000ffff077224 */ /* 0x000fc800078e0a07 */
[----:B------:R-:W-:Y:S01]  /*14cd0*/  IMAD R5, R11, R7, R5 ;  /* 0x000000070b057224 */ /* 0x000fe200078e0205 */
[----:B--2---:R-:W-:Y:S02]  /*14ce0*/  ISETP.GE.AND P3, PT, R21, RZ, PT ;  /* 0x000000ff1500720c */ /* 0x004fe40003f66270 */
[----:B------:R-:W2:Y:S02]  /*14cf0*/  LDL.LU R21, [R1+0x3ac] ;  /* 0x0003ac0001157983 */ /* 0x000ea40000300800 */
[C---:B------:R-:W-:Y:S02]  /*14d00*/  ISETP.GT.U32.AND P6, PT, R11.reuse, R5, PT ;  /* 0x000000050b00720c */ /* 0x040fe40003fc4070 */
[----:B------:R-:W-:Y:S02]  /*14d10*/  IABS R7, R29 ;  /* 0x0000001d00077213 */ /* 0x000fe40000000000 */
[----:B----4-:R-:W-:Y:S02]  /*14d20*/  IABS R10, R28 ;  /* 0x0000001c000a7213 */ /* 0x010fe40000000000 */
[----:B------:R-:W-:Y:S01]  /*14d30*/  ISETP.GT.U32.AND P4, PT, R11, R13, PT ;  /* 0x0000000d0b00720c */ /* 0x000fe20003f84070 */
[----:B------:R-:W-:-:S04]  /*14d40*/  IMAD.HI.U32 R14, R0, R7, RZ ;  /* 0x00000007000e7227 */ /* 0x000fc800078e00ff */
[----:B------:R-:W-:-:S04]  /*14d50*/  IMAD.HI.U32 R6, R0, R10, RZ ;  /* 0x0000000a00067227 */ /* 0x000fc800078e00ff */
[----:B------:R-:W-:Y:S01]  /*14d60*/  @!P6 IMAD.IADD R5, R5, 0x1, -R11 ;  /* 0x000000010505e824 */ /* 0x000fe200078e0a0b */
[C---:B------:R-:W-:Y:S01]  /*14d70*/  ISETP.GT.U32.AND P6, PT, R11.reuse, R8, PT ;  /* 0x000000080b00720c */ /* 0x040fe20003fc4070 */
[----:B------:R-:W-:Y:S01]  /*14d80*/  IMAD.MOV R14, RZ, RZ, -R14 ;  /* 0x000000ffff0e7224 */ /* 0x000fe200078e0a0e */
[C---:B------:R-:W-:Y:S01]  /*14d90*/  ISETP.GT.U32.AND P0, PT, R11.reuse, R12, PT ;  /* 0x0000000c0b00720c */ /* 0x040fe20003f04070 */
[----:B------:R-:W-:Y:S02]  /*14da0*/  IMAD.MOV R6, RZ, RZ, -R6 ;  /* 0x000000ffff067224 */ /* 0x000fe400078e0a06 */
[C---:B------:R-:W-:Y:S01]  /*14db0*/  IMAD R7, R11.reuse, R14, R7 ;  /* 0x0000000e0b077224 */ /* 0x040fe200078e0207 */
[C---:B------:R-:W-:Y:S01]  /*14dc0*/  ISETP.GT.U32.AND P5, PT, R11.reuse, R5, PT ;  /* 0x000000050b00720c */ /* 0x040fe20003fa4070 */
[----:B------:R-:W-:Y:S02]  /*14dd0*/  IMAD R10, R11, R6, R10 ;  /* 0x000000060b0a7224 */ /* 0x000fe400078e020a */
[----:B------:R-:W-:Y:S01]  /*14de0*/  @!P4 IMAD.IADD R13, R13, 0x1, -R11 ;  /* 0x000000010d0dc824 */ /* 0x000fe200078e0a0b */
[----:B------:R-:W-:-:S02]  /*14df0*/  ISETP.GT.U32.AND P4, PT, R11, R7, PT ;  /* 0x000000070b00720c */ /* 0x000fc40003f84070 */
[----:B------:R-:W-:Y:S01]  /*14e00*/  IABS R2, R24 ;  /* 0x0000001800027213 */ /* 0x000fe20000000000 */
[--C-:B------:R-:W-:Y:S01]  /*14e10*/  @!P6 IMAD.IADD R8, R8, 0x1, -R11.reuse ;  /* 0x000000010808e824 */ /* 0x100fe200078e0a0b */
[----:B------:R-:W-:Y:S01]  /*14e20*/  ISETP.GT.U32.AND P6, PT, R11, R10, PT ;  /* 0x0000000a0b00720c */ /* 0x000fe20003fc4070 */
[----:B------:R-:W-:Y:S02]  /*14e30*/  @!P0 IMAD.IADD R12, R12, 0x1, -R11 ;  /* 0x000000010c0c8824 */ /* 0x000fe400078e0a0b */
[----:B------:R-:W-:-:S04]  /*14e40*/  IMAD.HI.U32 R14, R0, R2, RZ ;  /* 0x00000002000e7227 */ /* 0x000fc800078e00ff */
[----:B------:R-:W-:Y:S02]  /*14e50*/  IMAD.MOV R14, RZ, RZ, -R14 ;  /* 0x000000ffff0e7224 */ /* 0x000fe400078e0a0e */
[----:B------:R-:W-:Y:S01]  /*14e60*/  @!P5 IMAD.IADD R5, R5, 0x1, -R11 ;  /* 0x000000010505d824 */ /* 0x000fe200078e0a0b */
[----:B-----5:R-:W-:Y:S01]  /*14e70*/  ISETP.GE.AND P5, PT, R22, RZ, PT ;  /* 0x000000ff1600720c */ /* 0x020fe20003fa6270 */
[----:B------:R-:W-:Y:S01]  /*14e80*/  @!P2 IMAD.MOV R13, RZ, RZ, -R13 ;  /* 0x000000ffff0da224 */ /* 0x000fe200078e0a0d */
[----:B------:R-:W-:Y:S01]  /*14e90*/  ISETP.GT.U32.AND P2, PT, R11, R12, PT ;  /* 0x0000000c0b00720c */ /* 0x000fe20003f44070 */
[--C-:B------:R-:W-:Y:S01]  /*14ea0*/  @!P4 IMAD.IADD R7, R7, 0x1, -R11.reuse ;  /* 0x000000010707c824 */ /* 0x100fe200078e0a0b */
[----:B---3--:R-:W-:Y:S01]  /*14eb0*/  ISETP.GE.AND P0, PT, R15, RZ, PT ;  /* 0x000000ff0f00720c */ /* 0x008fe20003f06270 */
[----:B------:R-:W-:Y:S01]  /*14ec0*/  IMAD R2, R11, R14, R2 ;  /* 0x0000000e0b027224 */ /* 0x000fe200078e0202 */
[----:B------:R-:W3:Y:S01]  /*14ed0*/  LDL.LU R22, [R1+0x3b0] ;  /* 0x0003b00001167983 */ /* 0x000ee20000300800 */
[----:B------:R-:W-:-:S02]  /*14ee0*/  @!P6 IMAD.IADD R10, R10, 0x1, -R11 ;  /* 0x000000010a0ae824 */ /* 0x000fc400078e0a0b */
[----:B------:R-:W-:Y:S01]  /*14ef0*/  @!P1 IMAD.MOV R9, RZ, RZ, -R9 ;  /* 0x000000ffff099224 */ /* 0x000fe200078e0a09 */
[C---:B------:R-:W-:Y:S01]  /*14f00*/  ISETP.GT.U32.AND P1, PT, R11.reuse, R7, PT ;  /* 0x000000070b00720c */ /* 0x040fe20003f24070 */
[----:B------:R-:W-:Y:S01]  /*14f10*/  @!P3 IMAD.MOV R8, RZ, RZ, -R8 ;  /* 0x000000ffff08b224 */ /* 0x000fe200078e0a08 */
[C---:B------:R-:W-:Y:S02]  /*14f20*/  ISETP.GT.U32.AND P3, PT, R11.reuse, R2, PT ;  /* 0x000000020b00720c */ /* 0x040fe40003f64070 */
[----:B------:R-:W-:Y:S01]  /*14f30*/  ISETP.GT.U32.AND P6, PT, R11, R10, PT ;  /* 0x0000000a0b00720c */ /* 0x000fe20003fc4070 */
[----:B------:R-:W-:Y:S01]  /*14f40*/  @!P5 IMAD.MOV R5, RZ, RZ, -R5 ;  /* 0x000000ffff05d224 */ /* 0x000fe200078e0a05 */
[----:B------:R-:W-:Y:S01]  /*14f50*/  STL [R1+0x634], R13 ;  /* 0x0006340d01007387 */ /* 0x000fe20000100800 */
[----:B------:R-:W-:Y:S01]  /*14f60*/  @!P2 IMAD.IADD R12, R12, 0x1, -R11 ;  /* 0x000000010c0ca824 */ /* 0x000fe200078e0a0b */
[----:B------:R-:W-:Y:S02]  /*14f70*/  ISETP.GE.AND P4, PT, R29, RZ, PT ;  /* 0x000000ff1d00720c */ /* 0x000fe40003f86270 */
[----:B------:R2:W-:Y:S01]  /*14f80*/  STL [R1+0x630], R9 ;  /* 0x0006300901007387 */ /* 0x0005e20000100800 */
[----:B------:R-:W-:Y:S01]  /*14f90*/  @!P0 IMAD.MOV R12, RZ, RZ, -R12 ;  /* 0x000000ffff0c8224 */ /* 0x000fe200078e0a0c */
[----:B------:R-:W-:-:S02]  /*14fa0*/  ISETP.GE.AND P5, PT, R28, RZ, PT ;  /* 0x000000ff1c00720c */ /* 0x000fc40003fa6270 */
[----:B------:R-:W4:Y:S01]  /*14fb0*/  LDL.LU R29, [R1+0x3b4] ;  /* 0x0003b400011d7983 */ /* 0x000f220000300800 */
[--C-:B------:R-:W-:Y:S01]  /*14fc0*/  @!P1 IMAD.IADD R7, R7, 0x1, -R11.reuse ;  /* 0x0000000107079824 */ /* 0x100fe200078e0a0b */
[----:B------:R-:W-:Y:S02]  /*14fd0*/  ISETP.GE.AND P1, PT, R24, RZ, PT ;  /* 0x000000ff1800720c */ /* 0x000fe40003f26270 */
[----:B------:R-:W-:Y:S01]  /*14fe0*/  STL [R1+0x624], R8 ;  /* 0x0006240801007387 */ /* 0x000fe20000100800 */
[----:B------:R-:W-:-:S03]  /*14ff0*/  @!P3 IMAD.IADD R2, R2, 0x1, -R11 ;  /* 0x000000010202b824 */ /* 0x000fc600078e0a0b */
[----:B------:R-:W-:Y:S01]  /*15000*/  STL [R1+0x618], R5 ;  /* 0x0006180501007387 */ /* 0x000fe20000100800 */
[----:B------:R-:W-:-:S03]  /*15010*/  @!P6 IMAD.IADD R10, R10, 0x1, -R11 ;  /* 0x000000010a0ae824 */ /* 0x000fc600078e0a0b */
[----:B------:R-:W5:Y:S01]  /*15020*/  LDL.LU R28, [R1+0x3b8] ;  /* 0x0003b800011c7983 */ /* 0x000f620000300800 */
[----:B------:R-:W-:-:S03]  /*15030*/  IABS R6, R23 ;  /* 0x0000001700067213 */ /* 0x000fc60000000000 */
        /* <DEDUP_REMOVED lines=11> */
[----:B0-----:R-:W-:-:S04]  /*150f0*/  IMAD.MOV.U32 R12, RZ, RZ, R7 ;  /* 0x000000ffff0c7224 */ /* 0x001fc800078e0007 */
[----:B------:R-:W-:-:S08]  /*15100*/  @!P4 IMAD.MOV R12, RZ, RZ, -R12 ;  /* 0x000000ffff0cc224 */ /* 0x000fd000078e0a0c */
[----:B------:R-:W-:Y:S01]  /*15110*/  @!P2 IMAD.IADD R6, R6, 0x1, -R11 ;  /* 0x000000010606a824 */ /* 0x000fe200078e0a0b */
[----:B------:R-:W-:-:S04]  /*15120*/  ISETP.GT.U32.AND P2, PT, R11, R2, PT ;  /* 0x000000020b00720c */ /* 0x000fc80003f44070 */
[----:B------:R-:W-:Y:S01]  /*15130*/  ISETP.GT.U32.AND P0, PT, R11, R6, PT ;  /* 0x000000060b00720c */ /* 0x000fe20003f04070 */
[----:B------:R-:W-:Y:S01]  /*15140*/  @!P5 IMAD.MOV R10, RZ, RZ, -R10 ;  /* 0x000000ffff0ad224 */ /* 0x000fe200078e0a0a */
[----:B------:R-:W-:Y:S01]  /*15150*/  STL [R1+0x610], R12 ;  /* 0x0006100c01007387 */ /* 0x000fe20000100800 */
[----:B---3--:R-:W-:Y:S02]  /*15160*/  IABS R5, R22 ;  /* 0x0000001600057213 */ /* 0x008fe40000000000 */
[----:B------:R-:W-:Y:S02]  /*15170*/  ISETP.GE.AND P5, PT, R22, RZ, PT ;  /* 0x000000ff1600720c */ /* 0x000fe40003fa6270 */
[----:B------:R-:W3:Y:S02]  /*15180*/  LDL R22, [R1+0x3c8] ;  /* 0x0003c80001167983 */ /* 0x000ee40000100800 */
[--C-:B------:R-:W-:Y:S02]  /*15190*/  @!P2 IMAD.IADD R2, R2, 0x1, -R11.reuse ;  /* 0x000000010202a824 */ /* 0x100fe400078e0a0b */
[----:B------:R0:W-:Y:S02]  /*151a0*/  STL [R1+0x604], R10 ;  /* 0x0006040a01007387 */ /* 0x0001e40000100800 */
[----:B------:R-:W-:-:S02]  /*151b0*/  @!P0 IMAD.IADD R6, R6, 0x1, -R11 ;  /* 0x0000000106068824 */ /* 0x000fc400078e0a0b */
[----:B0-----:R-:W-:Y:S02]  /*151c0*/  IMAD.MOV.U32 R10, RZ, RZ, R2 ;  /* 0x000000ffff0a7224 */ /* 0x001fe400078e0002 */
[----:B------:R-:W-:Y:S02]  /*151d0*/  IMAD.MOV.U32 R14, RZ, RZ, R6 ;  /* 0x000000ffff0e7224 */ /* 0x000fe400078e0006 */
[----:B------:R-:W-:Y:S01]  /*151e0*/  @!P1 IMAD.MOV R10, RZ, RZ, -R10 ;  /* 0x000000ffff0a9224 */ /* 0x000fe200078e0a0a */
[----:B----4-:R-:W-:Y:S02]  /*151f0*/  IABS R4, R29 ;  /* 0x0000001d00047213 */ /* 0x010fe40000000000 */
[----:B------:R-:W-:Y:S01]  /*15200*/  ISETP.GE.AND P2, PT, R29, RZ, PT ;  /* 0x000000ff1d00720c */ /* 0x000fe20003f46270 */
[----:B------:R-:W-:Y:S01]  /*15210*/  @!P6 IMAD.MOV R14, RZ, RZ, -R14 ;  /* 0x000000ffff0ee224 */ /* 0x000fe200078e0a0e */
[----:B------:R-:W4:Y:S01]  /*15220*/  LDL.LU R29, [R1+0x3cc] ;  /* 0x0003cc00011d7983 */ /* 0x000f220000300800 */
[----:B------:R-:W-:Y:S01]  /*15230*/  IMAD.HI.U32 R8, R0, R9, RZ ;  /* 0x0000000900087227 */ /* 0x000fe200078e00ff */
[----:B-----5:R-:W-:-:S02]  /*15240*/  ISETP.GE.AND P0, PT, R28, RZ, PT ;  /* 0x000000ff1c00720c */ /* 0x020fc40003f06270 */
[----:B------:R0:W-:Y:S01]  /*15250*/  STL [R1+0x600], R10 ;  /* 0x0006000a01007387 */ /* 0x0001e20000100800 */
[----:B------:R-:W-:Y:S02]  /*15260*/  IABS R2, R28 ;  /* 0x0000001c00027213 */ /* 0x000fe40000000000 */
[----:B------:R-:W-:Y:S01]  /*15270*/  ISETP.GE.AND P1, PT, R24, RZ, PT ;  /* 0x000000ff1800720c */ /* 0x000fe20003f26270 */
[----:B------:R-:W5:Y:S01]  /*15280*/  LDL.LU R28, [R1+0x3d0] ;  /* 0x0003d000011c7983 */ /* 0x000f620000300800 */
[----:B------:R-:W-:Y:S01]  /*15290*/  IABS R13, R24 ;  /* 0x00000018000d7213 */ /* 0x000fe20000000000 */
[----:B------:R-:W-:Y:S02]  /*152a0*/  IMAD.MOV R8, RZ, RZ, -R8 ;  /* 0x000000ffff087224 */ /* 0x000fe400078e0a08 */
[----:B------:R-:W5:Y:S02]  /*152b0*/  LDL.LU R24, [R1+0x3d4] ;  /* 0x0003d40001187983 */ /* 0x000f640000300800 */
[----:B------:R-:W-:-:S02]  /*152c0*/  IMAD R9, R11, R8, R9 ;  /* 0x000000080b097224 */ /* 0x000fc400078e0209 */
[----:B------:R-:W-:-:S04]  /*152d0*/  IMAD.HI.U32 R8, R0, R5, RZ ;  /* 0x0000000500087227 */ /* 0x000fc800078e00ff */
[----:B------:R-:W-:-:S04]  /*152e0*/  IMAD.MOV R8, RZ, RZ, -R8 ;  /* 0x000000ffff087224 */ /* 0x000fc800078e0a08 */
[----:B------:R-:W-:Y:S01]  /*152f0*/  IMAD R5, R11, R8, R5 ;  /* 0x000000080b057224 */ /* 0x000fe200078e0205 */
[----:B--2---:R-:W-:Y:S04]  /*15300*/  STL [R1+0x3804], R21 ;  /* 0x0038041501007387 */ /* 0x004fe80000100800 */
[----:B------:R1:W-:Y:S01]  /*15310*/  STL [R1+0x5fc], R14 ;  /* 0x0005fc0e01007387 */ /* 0x0003e20000100800 */
[----:B0-----:R-:W-:-:S05]  /*15320*/  IABS R10, R23 ;  /* 0x00000017000a7213 */ /* 0x001fca0000000000 */
[----:B-1----:R-:W-:-:S04]  /*15330*/  IMAD.HI.U32 R14, R0, R10, RZ ;  /* 0x0000000a000e7227 */ /* 0x002fc800078e00ff */
[----:B------:R-:W-:-:S04]  /*15340*/  IMAD.MOV R14, RZ, RZ, -R14 ;  /* 0x000000ffff0e7224 */ /* 0x000fc800078e0a0e */
[----:B------:R-:W-:Y:S01]  /*15350*/  IMAD R10, R11, R14, R10 ;  /* 0x0000000e0b0a7224 */ /* 0x000fe200078e020a */
[----:B------:R-:W-:-:S04]  /*15360*/  IABS R8, R21 ;  /* 0x0000001500087213 */ /* 0x000fc80000000000 */
[----:B------:R0:W-:Y:S04]  /*15370*/  STL [R1+0x3808], R10 ;  /* 0x0038080a01007387 */ /* 0x0001e80000100800 */
[----:B------:R-:W2:Y:S01]  /*15380*/  LDL.LU R21, [R1+0x3c0] ;  /* 0x0003c00001157983 */ /* 0x000ea20000300800 */
        /* <DEDUP_REMOVED lines=23> */
[----:B0-----:R-:W5:Y:S01]  /*15500*/  LDL.LU R10, [R1+0x3808] ;  /* 0x00380800010a7983 */ /* 0x001f620000300800 */
        /* <DEDUP_REMOVED lines=8> */
[----:B------:R-:W-:-:S05]  /*15590*/  IMAD R2, R11, R12, R2 ;  /* 0x0000000c0b027224 */ /* 0x000fca00078e0202 */
[----:B------:R-:W-:Y:S01]  /*155a0*/  ISETP.GT.U32.AND P6, PT, R11, R2, PT ;  /* 0x000000020b00720c */ /* 0x000fe20003fc4070 */
[----:B------:R-:W-:-:S04]  /*155b0*/  IMAD.HI.U32 R12, R0, R8, RZ ;  /* 0x00000008000c7227 */ /* 0x000fc800078e00ff */
[----:B------:R-:W-:-:S08]  /*155c0*/  IMAD.MOV R12, RZ, RZ, -R12 ;  /* 0x000000ffff0c7224 */ /* 0x000fd000078e0a0c */
[----:B------:R-:W-:Y:S01]  /*155d0*/  @!P6 IMAD.IADD R2, R2, 0x1, -R11 ;  /* 0x000000010202e824 */ /* 0x000fe200078e0a0b */
[C---:B------:R-:W-:Y:S01]  /*155e0*/  ISETP.GT.U32.AND P6, PT, R11.reuse, R4, PT ;  /* 0x000000040b00720c */ /* 0x040fe20003fc4070 */
[----:B------:R-:W-:Y:S01]  /*155f0*/  IMAD R8, R11, R12, R8 ;  /* 0x0000000c0b087224 */ /* 0x000fe200078e0208 */
[----:B----4-:R-:W-:-:S05]  /*15600*/  IABS R12, R29 ;  /* 0x0000001d000c7213 */ /* 0x010fca0000000000 */
[----:B------:R-:W-:Y:S01]  /*15610*/  IMAD.HI.U32 R15, R0, R12, RZ ;  /* 0x0000000c000f7227 */ /* 0x000fe200078e00ff */
[----:B------:R-:W-:-:S03]  /*15620*/  ISETP.GT.U32.AND P3, PT, R11, R2, PT ;  /* 0x000000020b00720c */ /* 0x000fc60003f64070 */
[----:B------:R-:W-:Y:S02]  /*15630*/  IMAD.MOV R15, RZ, RZ, -R15 ;  /* 0x000000ffff0f7224 */ /* 0x000fe400078e0a0f */
[----:B------:R-:W-:Y:S01]  /*15640*/  @!P6 IMAD.IADD R4, R4, 0x1, -R11 ;  /* 0x000000010404e824 */ /* 0x000fe200078e0a0b */
[C---:B------:R-:W-:Y:S01]  /*15650*/  ISETP.GT.U32.AND P6, PT, R11.reuse, R8, PT ;  /* 0x000000080b00720c */ /* 0x040fe20003fc4070 */
[----:B------:R-:W-:Y:S02]  /*15660*/  IMAD R12, R11, R15, R12 ;  /* 0x0000000f0b0c7224 */ /* 0x000fe400078e020c */
[----:B------:R-:W4:Y:S01]  /*15670*/  LDL.LU R15, [R1+0x3c8] ;  /* 0x0003c800010f7983 */ /* 0x000f220000300800 */
[----:B------:R-:W-:-:S03]  /*15680*/  @!P2 IMAD.MOV R4, RZ, RZ, -R4 ;  /* 0x000000ffff04a224 */ /* 0x000fc600078e0a04 */
[----:B------:R-:W-:-:S06]  /*15690*/  @!P3 IMAD.IADD R2, R2, 0x1, -R11 ;  /* 0x000000010202b824 */ /* 0x000fcc00078e0a0b */
[----:B------:R-:W-:Y:S01]  /*156a0*/  @!P6 IMAD.IADD R8, R8, 0x1, -R11 ;  /* 0x000000010808e824 */ /* 0x000fe200078e0a0b */
[----:B------:R0:W-:Y:S01]  /*156b0*/  STL [R1+0x5e4], R4 ;  /* 0x0005e40401007387 */ /* 0x0001e20000100800 */
[----:B-----5:R-:W-:Y:S01]  /*156c0*/  ISETP.GT.U32.AND P5, PT, R11, R10, PT ;  /* 0x0000000a0b00720c */ /* 0x020fe20003fa4070 */
[----:B0-----:R-:W-:-:S12]  /*156d0*/  IMAD.MOV.U32 R4, RZ, RZ, R2 ;  /* 0x000000ffff047224 */ /* 0x001fd800078e0002 */
[----:B------:R-:W-:-:S05]  /*156e0*/  @!P5 IMAD.IADD R10, R10, 0x1, -R11 ;  /* 0x000000010a0ad824 */ /* 0x000fca00078e0a0b */
[----:B------:R-:W-:Y:S01]  /*156f0*/  ISETP.GT.U32.AND P6, PT, R11, R10, PT ;  /* 0x0000000a0b00720c */ /* 0x000fe20003fc4070 */
[----:B------:R-:W-:-:S05]  /*15700*/  @!P0 IMAD.MOV R4, RZ, RZ, -R4 ;  /* 0x000000ffff048224 */ /* 0x000fca00078e0a04 */
[----:B------:R-:W-:Y:S07]  /*15710*/  STL [R1+0x5e0], R4 ;  /* 0x0005e00401007387 */ /* 0x000fee0000100800 */
[----:B------:R-:W-:Y:S01]  /*15720*/  @!P6 IMAD.IADD R10, R10, 0x1, -R11 ;  /* 0x000000010a0ae824 */ /* 0x000fe200078e0a0b */
[----:B--2---:R-:W-:Y:S02]  /*15730*/  ISETP.GE.AND P6, PT, R21, RZ, PT ;  /* 0x000000ff1500720c */ /* 0x004fe40003fc6270 */
[----:B------:R-:W2:Y:S01]  /*15740*/  LDL.LU R21, [R1+0x3e0] ;  /* 0x0003e00001157983 */ /* 0x000ea20000300800 */
[----:B------:R-:W-:-:S04]  /*15750*/  IMAD.HI.U32 R7, R0, R6, RZ ;  /* 0x0000000600077227 */ /* 0x000fc800078e00ff */
[----:B------:R-:W-:-:S04]  /*15760*/  IMAD.MOV R7, RZ, RZ, -R7 ;  /* 0x000000ffff077224 */ /* 0x000fc800078e0a07 */
[----:B------:R-:W-:-:S05]  /*15770*/  IMAD R6, R11, R7, R6 ;  /* 0x000000070b067224 */ /* 0x000fca00078e0206 */
[C---:B------:R-:W-:Y:S02]  /*15780*/  ISETP.GT.U32.AND P3, PT, R11.reuse, R6, PT ;  /* 0x000000060b00720c */ /* 0x040fe40003f64070 */
[----:B------:R-:W-:Y:S02]  /*15790*/  IABS R7, R28 ;  /* 0x0000001c00077213 */ /* 0x000fe40000000000 */
[----:B------:R-:W-:Y:S02]  /*157a0*/  IABS R9, R24 ;  /* 0x0000001800097213 */ /* 0x000fe40000000000 */
        /* <DEDUP_REMOVED lines=13> */
[----:B---3--:R-:W-:Y:S01]  /*15880*/  IABS R2, R23 ;  /* 0x0000001700027213 */ /* 0x008fe20000000000 */
[--C-:B------:R-:W-:Y:S01]  /*15890*/  @!P3 IMAD.IADD R8, R8, 0x1, -R11.reuse ;  /* 0x000000010808b824 */ /* 0x100fe200078e0a0b */
[----:B------:R-:W-:Y:S01]  /*158a0*/  ISETP.GT.U32.AND P3, PT, R11, R9, PT ;  /* 0x000000090b00720c */ /* 0x000fe20003f64070 */
[----:B------:R-:W-:Y:S02]  /*158b0*/  @!P0 IMAD.IADD R12, R12, 0x1, -R11 ;  /* 0x000000010c0c8824 */ /* 0x000fe400078e0a0b */
[----:B------:R-:W-:-:S04]  /*158c0*/  IMAD.HI.U32 R14, R0, R2, RZ ;  /* 0x00000002000e7227 */ /* 0x000fc800078e00ff */
[----:B------:R-:W-:Y:S01]  /*158d0*/  @!P2 IMAD.IADD R6, R6, 0x1, -R11 ;  /* 0x000000010606a824 */ /* 0x000fe200078e0a0b */
[----:B----4-:R-:W-:Y:S01]  /*158e0*/  ISETP.GE.AND P2, PT, R15, RZ, PT ;  /* 0x000000ff0f00720c */ /* 0x010fe20003f46270 */
[----:B------:R-:W-:Y:S02]  /*158f0*/  IMAD.MOV R14, RZ, RZ, -R14 ;  /* 0x000000ffff0e7224 */ /* 0x000fe400078e0a0e */
[----:B------:R-:W-:Y:S01]  /*15900*/  @!P1 IMAD.MOV R13, RZ, RZ, -R13 ;  /* 0x000000ffff0d9224 */ /* 0x000fe200078e0a0d */
[----:B------:R-:W-:Y:S01]  /*15910*/  ISETP.GT.U32.AND P1, PT, R11, R12, PT ;  /* 0x0000000c0b00720c */ /* 0x000fe20003f24070 */
[--C-:B------:R-:W-:Y:S01]  /*15920*/  @!P5 IMAD.IADD R7, R7, 0x1, -R11.reuse ;  /* 0x000000010707d824 */ /* 0x100fe200078e0a0b */
[----:B------:R-:W-:Y:S01]  /*15930*/  ISETP.GE.AND P0, PT, R29, RZ, PT ;  /* 0x000000ff1d00720c */ /* 0x000fe20003f06270 */
[----:B------:R-:W-:Y:S01]  /*15940*/  IMAD R2, R11, R14, R2 ;  /* 0x0000000e0b027224 */ /* 0x000fe200078e0202 */
[----:B------:R-:W3:Y:S01]  /*15950*/  LDL.LU R15, [R1+0x3e4] ;  /* 0x0003e400010f7983 */ /* 0x000ee20000300800 */
[--C-:B------:R-:W-:Y:S01]  /*15960*/  @!P3 IMAD.IADD R9, R9, 0x1, -R11.reuse ;  /* 0x000000010909b824 */ /* 0x100fe200078e0a0b */
[C---:B------:R-:W-:Y:S01]  /*15970*/  ISETP.GT.U32.AND P3, PT, R11.reuse, R7, PT ;  /* 0x000000070b00720c */ /* 0x040fe20003f64070 */
[----:B------:R-:W-:Y:S01]  /*15980*/  @!P6 IMAD.MOV R8, RZ, RZ, -R8 ;  /* 0x000000ffff08e224 */ /* 0x000fe200078e0a08 */
[C---:B------:R-:W-:Y:S01]  /*15990*/  ISETP.GT.U32.AND P6, PT, R11.reuse, R2, PT ;  /* 0x000000020b00720c */ /* 0x040fe20003fc4070 */
[----:B------:R-:W-:Y:S01]  /*159a0*/  @!P4 IMAD.MOV R10, RZ, RZ, -R10 ;  /* 0x000000ffff0ac224 */ /* 0x000fe200078e0a0a */
[----:B------:R-:W-:Y:S01]  /*159b0*/  ISETP.GT.U32.AND P4, PT, R11, R9, PT ;  /* 0x000000090b00720c */ /* 0x000fe20003f84070 */
[----:B------:R-:W-:Y:S01]  /*159c0*/  @!P2 IMAD.MOV R6, RZ, RZ, -R6 ;  /* 0x000000ffff06a224 */ /* 0x000fe200078e0a06 */
[----:B------:R-:W-:Y:S01]  /*159d0*/  STL [R1+0x5dc], R13 ;  /* 0x0005dc0d01007387 */ /* 0x000fe20000100800 */
[----:B------:R-:W-:-:S03]  /*159e0*/  @!P1 IMAD.IADD R12, R12, 0x1, -R11 ;  /* 0x000000010c0c9824 */ /* 0x000fc600078e0a0b */
[----:B------:R2:W-:Y:S01]  /*159f0*/  STL [R1+0x5d0], R10 ;  /* 0x0005d00a01007387 */ /* 0x0005e20000100800 */
[----:B------:R-:W-:Y:S01]  /*15a00*/  @!P0 IMAD.MOV R12, RZ, RZ, -R12 ;  /* 0x000000ffff0c8224 */ /* 0x000fe200078e0a0c */
[----:B------:R-:W-:Y:S02]  /*15a10*/  ISETP.GE.AND P5, PT, R28, RZ, PT ;  /* 0x000000ff1c00720c */ /* 0x000fe40003fa6270 */
[----:B------:R-:W4:Y:S01]  /*15a20*/  LDL.LU R29, [R1+0x3e8] ;  /* 0x0003e800011d7983 */ /* 0x000f220000300800 */
[----:B------:R-:W-:Y:S01]  /*15a30*/  ISETP.GE.AND P2, PT, R24, RZ, PT ;  /* 0x000000ff1800720c */ /* 0x000fe20003f46270 */
[----:B------:R-:W-:Y:S02]  /*15a40*/  @!P3 IMAD.IADD R7, R7, 0x1, -R11 ;  /* 0x000000010707b824 */ /* 0x000fe400078e0a0b */
[----:B------:R-:W-:Y:S01]  /*15a50*/  STL [R1+0x5c4], R8 ;  /* 0x0005c40801007387 */ /* 0x000fe20000100800 */
[----:B------:R-:W-:-:S03]  /*15a60*/  ISETP.GE.AND P3, PT, R23, RZ, PT ;  /* 0x000000ff1700720c */ /* 0x000fc60003f66270 */
[----:B------:R-:W-:Y:S01]  /*15a70*/  STL [R1+0x5c0], R6 ;  /* 0x0005c00601007387 */ /* 0x000fe20000100800 */
[----:B------:R-:W-:-:S03]  /*15a80*/  @!P6 IMAD.IADD R2, R2, 0x1, -R11 ;  /* 0x000000010202e824 */ /* 0x000fc600078e0a0b */
[----:B------:R-:W5:Y:S01]  /*15a90*/  LDL.LU R28, [R1+0x3ec] ;  /* 0x0003ec00011c7983 */ /* 0x000f620000300800 */
[----:B------:R-:W-:-:S03]  /*15aa0*/  @!P4 IMAD.IADD R9, R9, 0x1, -R11 ;  /* 0x000000010909c824 */ /* 0x000fc600078e0a0b */
[----:B------:R-:W5:Y:S01]  /*15ab0*/  LDL.LU R24, [R1+0x3f0] ;  /* 0x0003f00001187983 */ /* 0x000f620000300800 */
[----:B------:R-:W-:-:S03]  /*15ac0*/  IABS R5, R22 ;  /* 0x0000001600057213 */ /* 0x000fc60000000000 */
[----:B------:R-:W5:Y:S01]  /*15ad0*/  LDL R23, [R1+0x3f4] ;  /* 0x0003f40001177983 */ /* 0x000f620000100800 */
[----:B------:R-:W-:-:S03]  /*15ae0*/  ISETP.GE.AND P4, PT, R22, RZ, PT ;  /* 0x000000ff1600720c */ /* 0x000fc60003f86270 */
[----:B------:R0:W-:Y:S01]  /*15af0*/  STL [R1+0x5bc], R12 ;  /* 0x0005bc0c01007387 */ /* 0x0001e20000100800 */
        /* <DEDUP_REMOVED lines=8> */
[----:B0-----:R-:W-:-:S12]  /*15b80*/  IMAD.MOV.U32 R12, RZ, RZ, R7 ;  /* 0x000000ffff0c7224 */ /* 0x001fd800078e0007 */
[----:B------:R-:W-:Y:S01]  /*15b90*/  @!P1 IMAD.IADD R5, R5, 0x1, -R11 ;  /* 0x0000000105059824 */ /* 0x000fe200078e0a0b */
[----:B------:R-:W-:-:S04]  /*15ba0*/  ISETP.GT.U32.AND P1, PT, R11, R2, PT ;  /* 0x000000020b00720c */ /* 0x000fc80003f24070 */
[----:B------:R-:W-:Y:S01]  /*15bb0*/  ISETP.GT.U32.AND P0, PT, R11, R5, PT ;  /* 0x000000050b00720c */ /* 0x000fe20003f04070 */
[----:B------:R-:W-:Y:S02]  /*15bc0*/  @!P5 IMAD.MOV R12, RZ, RZ, -R12 ;  /* 0x000000ffff0cd224 */ /* 0x000fe400078e0a0c */
[----:B------:R-:W-:Y:S02]  /*15bd0*/  @!P2 IMAD.MOV R9, RZ, RZ, -R9 ;  /* 0x000000ffff09a224 */ /* 0x000fe400078e0a09 */
[----:B------:R-:W-:Y:S01]  /*15be0*/  IMAD.HI.U32 R8, R0, R10, RZ ;  /* 0x0000000a00087227 */ /* 0x000fe200078e00ff */
[----:B------:R-:W-:Y:S03]  /*15bf0*/  STL [R1+0x5b0], R12 ;  /* 0x0005b00c01007387 */ /* 0x000fe60000100800 */
[----:B------:R-:W-:Y:S01]  /*15c00*/  @!P1 IMAD.IADD R2, R2, 0x1, -R11 ;  /* 0x0000000102029824 */ /* 0x000fe200078e0a0b */
[----:B------:R0:W-:Y:S01]  /*15c10*/  STL [R1+0x5ac], R9 ;  /* 0x0005ac0901007387 */ /* 0x0001e20000100800 */
[----:B------:R-:W-:-:S02]  /*15c20*/  IMAD.MOV R8, RZ, RZ, -R8 ;  /* 0x000000ffff087224 */ /* 0x000fc400078e0a08 */
[----:B------:R-:W-:Y:S02]  /*15c30*/  @!P0 IMAD.IADD R5, R5, 0x1, -R11 ;  /* 0x0000000105058824 */ /* 0x000fe400078e0a0b */
[----:B------:R-:W-:Y:S02]  /*15c40*/  IMAD R10, R11, R8, R10 ;  /* 0x000000080b0a7224 */ /* 0x000fe400078e020a */
[----:B0-----:R-:W-:Y:S01]  /*15c50*/  IMAD.MOV.U32 R9, RZ, RZ, R2 ;  /* 0x000000ffff097224 */ /* 0x001fe200078e0002 */
[----:B---3--:R-:W-:Y:S01]  /*15c60*/  IABS R6, R15 ;  /* 0x0000000f00067213 */ /* 0x008fe20000000000 */
[----:B------:R-:W-:Y:S02]  /*15c70*/  IMAD.MOV.U32 R14, RZ, RZ, R5 ;  /* 0x000000ffff0e7224 */ /* 0x000fe400078e0005 */
[----:B------:R-:W-:Y:S02]  /*15c80*/  @!P3 IMAD.MOV R9, RZ, RZ, -R9 ;  /* 0x000000ffff09b224 */ /* 0x000fe400078e0a09 */
[----:B------:R-:W-:-:S04]  /*15c90*/  IMAD.HI.U32 R8, R0, R6, RZ ;  /* 0x0000000600087227 */ /* 0x000fc800078e00ff */
[----:B------:R-:W-:Y:S02]  /*15ca0*/  IMAD.MOV R8, RZ, RZ, -R8 ;  /* 0x000000ffff087224 */ /* 0x000fe400078e0a08 */
[----:B------:R-:W-:Y:S01]  /*15cb0*/  @!P4 IMAD.MOV R14, RZ, RZ, -R14 ;  /* 0x000000ffff0ec224 */ /* 0x000fe200078e0a0e */
[----:B----4-:R-:W-:Y:S02]  /*15cc0*/  IABS R4, R29 ;  /* 0x0000001d00047213 */ /* 0x010fe40000000000 */
[----:B------:R-:W-:Y:S02]  /*15cd0*/  ISETP.GE.AND P1, PT, R29, RZ, PT ;  /* 0x000000ff1d00720c */ /* 0x000fe40003f26270 */
[----:B------:R-:W3:Y:S04]  /*15ce0*/  LDL.LU R29, [R1+0x404] ;  /* 0x00040400011d7983 */ /* 0x000ee80000300800 */
[----:B------:R0:W-:Y:S01]  /*15cf0*/  STL [R1+0x5a8], R9 ;  /* 0x0005a80901007387 */ /* 0x0001e20000100800 */
[----:B-----5:R-:W-:-:S02]  /*15d00*/  ISETP.GE.AND P0, PT, R28, RZ, PT ;  /* 0x000000ff1c00720c */ /* 0x020fc40003f06270 */
[----:B------:R-:W-:Y:S02]  /*15d10*/  IABS R2, R28 ;  /* 0x0000001c00027213 */ /* 0x000fe40000000000 */
[----:B------:R-:W4:Y:S01]  /*15d20*/  LDL.LU R28, [R1+0x408] ;  /* 0x00040800011c7983 */ /* 0x000f220000300800 */
[----:B------:R-:W-:Y:S01]  /*15d30*/  IMAD R6, R11, R8, R6 ;  /* 0x000000080b067224 */ /* 0x000fe200078e0206 */
[----:B0-----:R-:W-:Y:S02]  /*15d40*/  IABS R9, R23 ;  /* 0x0000001700097213 */ /* 0x001fe40000000000 */
[----:B--2---:R0:W-:Y:S01]  /*15d50*/  STL [R1+0x37fc], R21 ;  /* 0x0037fc1501007387 */ /* 0x0041e20000100800 */
[----:B------:R-:W-:-:S03]  /*15d60*/  IABS R8, R21 ;  /* 0x0000001500087213 */ /* 0x000fc60000000000 */
[----:B------:R-:W-:Y:S04]  /*15d70*/  STL [R1+0x3800], R22 ;  /* 0x0038001601007387 */ /* 0x000fe80000100800 */
[----:B------:R-:W2:Y:S04]  /*15d80*/  LDL R23, [R1+0x400] ;  /* 0x0004000001177983 */ /* 0x000ea80000100800 */
        /* <DEDUP_REMOVED lines=39> */
[----:B--2---:R-:W-:-:S03]  /*16000*/  IABS R12, R23 ;  /* 0x00000017000c7213 */ /* 0x004fc60000000000 */
[----:B------:R-:W2:Y:S04]  /*16010*/  LDL.LU R23, [R1+0x410] ;  /* 0x0004100001177983 */ /* 0x000ea80000300800 */
[----:B------:R0:W-:Y:S01]  /*16020*/  STL [R1+0x594], R22 ;  /* 0x0005941601007387 */ /* 0x0001e20000100800 */
[----:B-----5:R-:W-:-:S03]  /*16030*/  ISETP.GE.AND P5, PT, R21, RZ, PT ;  /* 0x000000ff1500720c */ /* 0x020fc60003fa6270 */
[----:B0-----:R-:W5:Y:S04]  /*16040*/  LDL.LU R22, [R1+0x3800] ;  /* 0x0038000001167983 */ /* 0x001f680000300800 */
[----:B------:R-:W3:Y:S01]  /*16050*/  LDL.LU R21, [R1+0x37fc] ;  /* 0x0037fc0001157983 */ /* 0x000ee20000300800 */
[C---:B------:R-:W-:Y:S02]  /*16060*/  ISETP.GT.U32.AND P4, PT, R11.reuse, R2, PT ;  /* 0x000000020b00720c */ /* 0x040fe40003f84070 */
[----:B------:R-:W-:-:S11]  /*16070*/  ISETP.GT.U32.AND P2, PT, R11, R9, PT ;  /* 0x000000090b00720c */ /* 0x000fd60003f44070 */
[----:B------:R-:W-:Y:S01]  /*16080*/  @!P4 IMAD.IADD R2, R2, 0x1, -R11 ;  /* 0x000000010202c824 */ /* 0x000fe200078e0a0b */
[----:B------:R-:W-:Y:S01]  /*16090*/  ISETP.GT.U32.AND P4, PT, R11, R4, PT ;  /* 0x000000040b00720c */ /* 0x000fe20003f84070 */
[----:B------:R-:W-:-:S03]  /*160a0*/  IMAD.HI.U32 R15, R0, R12, RZ ;  /* 0x0000000c000f7227 */ /* 0x000fc600078e00ff */
[----:B------:R-:W-:Y:S01]  /*160b0*/  ISETP.GT.U32.AND P6, PT, R11, R2, PT ;  /* 0x000000020b00720c */ /* 0x000fe20003fc4070 */
[----:B------:R-:W-:-:S08]  /*160c0*/  IMAD.MOV R15, RZ, RZ, -R15 ;  /* 0x000000ffff0f7224 */ /* 0x000fd000078e0a0f */
[--C-:B------:R-:W-:Y:S01]  /*160d0*/  @!P4 IMAD.IADD R4, R4, 0x1, -R11.reuse ;  /* 0x000000010404c824 */ /* 0x100fe200078e0a0b */
[----:B------:R-:W-:Y:S01]  /*160e0*/  ISETP.GT.U32.AND P4, PT, R11, R8, PT ;  /* 0x000000080b00720c */ /* 0x000fe20003f84070 */
[--C-:B------:R-:W-:Y:S02]  /*160f0*/  @!P2 IMAD.IADD R9, R9, 0x1, -R11.reuse ;  /* 0x000000010909a824 */ /* 0x100fe400078e0a0b */
[----:B------:R-:W-:Y:S02]  /*16100*/  IMAD R12, R11, R15, R12 ;  /* 0x0000000f0b0c7224 */ /* 0x000fe400078e020c */
[----:B------:R-:W-:Y:S01]  /*16110*/  @!P1 IMAD.MOV R4, RZ, RZ, -R4 ;  /* 0x000000ffff049224 */ /* 0x000fe200078e0a04 */
[----:B------:R-:W2:Y:S01]  /*16120*/  LDL.LU R15, [R1+0x400] ;  /* 0x00040000010f7983 */ /* 0x000ea20000300800 */
[----:B------:R-:W-:-:S06]  /*16130*/  @!P6 IMAD.IADD R2, R2, 0x1, -R11 ;  /* 0x000000010202e824 */ /* 0x000fcc00078e0a0b */
[----:B------:R-:W-:Y:S01]  /*16140*/  @!P4 IMAD.IADD R8, R8, 0x1, -R11 ;  /* 0x000000010808c824 */ /* 0x000fe200078e0a0b */
[----:B------:R-:W-:Y:S01]  /*16150*/  ISETP.GT.U32.AND P4, PT, R11, R9, PT ;  /* 0x000000090b00720c */ /* 0x000fe20003f84070 */
[----:B------:R0:W-:Y:S02]  /*16160*/  STL [R1+0x58c], R4 ;  /* 0x00058c0401007387 */ /* 0x0001e40000100800 */
[----:B0-----:R-:W-:-:S04]  /*16170*/  IMAD.MOV.U32 R4, RZ, RZ, R2 ;  /* 0x000000ffff047224 */ /* 0x001fc800078e0002 */
[----:B------:R-:W-:-:S06]  /*16180*/  @!P0 IMAD.MOV R4, RZ, RZ, -R4 ;  /* 0x000000ffff048224 */ /* 0x000fcc00078e0a04 */
[----:B------:R-:W-:Y:S01]  /*16190*/  @!P4 IMAD.IADD R9, R9, 0x1, -R11 ;  /* 0x000000010909c824 */ /* 0x000fe200078e0a0b */
[----:B------:R-:W-:Y:S01]  /*161a0*/  STL [R1+0x588], R4 ;  /* 0x0005880401007387 */ /* 0x000fe20000100800 */
[----:B------:R-:W-:Y:S01]  /*161b0*/  IMAD.HI.U32 R7, R0, R5, RZ ;  /* 0x0000000500077227 */ /* 0x000fe200078e00ff */
[----:B---3--:R-:W-:Y:S02]  /*161c0*/  ISETP.GE.AND P4, PT, R21, RZ, PT ;  /* 0x000000ff1500720c */ /* 0x008fe40003f86270 */
[----:B------:R-:W3:Y:S01]  /*161d0*/  LDL.LU R21, [R1+0x414] ;  /* 0x0004140001157983 */ /* 0x000ee20000300800 */
[----:B------:R-:W-:-:S04]  /*161e0*/  IMAD.MOV R7, RZ, RZ, -R7 ;  /* 0x000000ffff077224 */ /* 0x000fc800078e0a07 */
[----:B------:R-:W-:-:S05]  /*161f0*/  IMAD R5, R11, R7, R5 ;  /* 0x000000070b057224 */ /* 0x000fca00078e0205 */
        /* <DEDUP_REMOVED lines=27> */
[----:B--2---:R-:W-:Y:S01]  /*163b0*/  ISETP.GE.AND P0, PT, R15, RZ, PT ;  /* 0x000000ff0f00720c */ /* 0x004fe20003f06270 */
[C---:B------:R-:W-:Y:S01]  /*163c0*/  IMAD R2, R11.reuse, R14, R2 ;  /* 0x0000000e0b027224 */ /* 0x040fe200078e0202 */
[----:B------:R-:W2:Y:S01]  /*163d0*/  LDL.LU R22, [R1+0x418] ;  /* 0x0004180001167983 */ /* 0x000ea20000300800 */
[----:B------:R-:W-:Y:S01]  /*163e0*/  @!P6 IMAD.IADD R10, R10, 0x1, -R11 ;  /* 0x000000010a0ae824 */ /* 0x000fe200078e0a0b */
[C---:B------:R-:W-:Y:S01]  /*163f0*/  ISETP.GT.U32.AND P6, PT, R11.reuse, R7, PT ;  /* 0x000000070b00720c */ /* 0x040fe20003fc4070 */
[----:B------:R-:W-:Y:S01]  /*16400*/  @!P4 IMAD.MOV R8, RZ, RZ, -R8 ;  /* 0x000000ffff08c224 */ /* 0x000fe200078e0a08 */
[C---:B------:R-:W-:Y:S01]  /*16410*/  ISETP.GT.U32.AND P4, PT, R11.reuse, R2, PT ;  /* 0x000000020b00720c */ /* 0x040fe20003f84070 */
[----:B------:R-:W-:Y:S01]  /*16420*/  @!P5 IMAD.MOV R9, RZ, RZ, -R9 ;  /* 0x000000ffff09d224 */ /* 0x000fe200078e0a09 */
[----:B------:R-:W-:Y:S01]  /*16430*/  ISETP.GT.U32.AND P5, PT, R11, R10, PT ;  /* 0x0000000a0b00720c */ /* 0x000fe20003fa4070 */
[----:B------:R-:W-:Y:S01]  /*16440*/  @!P1 IMAD.MOV R5, RZ, RZ, -R5 ;  /* 0x000000ffff059224 */ /* 0x000fe200078e0a05 */
[----:B------:R-:W-:Y:S01]  /*16450*/  STL [R1+0x57c], R13 ;  /* 0x00057c0d01007387 */ /* 0x000fe20000100800 */
[----:B------:R-:W-:Y:S01]  /*16460*/  @!P3 IMAD.IADD R12, R12, 0x1, -R11 ;  /* 0x000000010c0cb824 */ /* 0x000fe200078e0a0b */
[----:B------:R-:W-:-:S02]  /*16470*/  ISETP.GE.AND P2, PT, R29, RZ, PT ;  /* 0x000000ff1d00720c */ /* 0x000fc40003f46270 */
[----:B------:R3:W-:Y:S01]  /*16480*/  STL [R1+0x574], R9 ;  /* 0x0005740901007387 */ /* 0x0007e20000100800 */
[----:B------:R-:W-:Y:S01]  /*16490*/  @!P0 IMAD.MOV R12, RZ, RZ, -R12 ;  /* 0x000000ffff0c8224 */ /* 0x000fe200078e0a0c */
[----:B------:R-:W-:Y:S02]  /*164a0*/  ISETP.GE.AND P1, PT, R28, RZ, PT ;  /* 0x000000ff1c00720c */ /* 0x000fe40003f26270 */
[----:B------:R-:W4:Y:S01]  /*164b0*/  LDL.LU R29, [R1+0x41c] ;  /* 0x00041c00011d7983 */ /* 0x000f220000300800 */
[--C-:B------:R-:W-:Y:S01]  /*164c0*/  @!P6 IMAD.IADD R7, R7, 0x1, -R11.reuse ;  /* 0x000000010707e824 */ /* 0x100fe200078e0a0b */
[----:B------:R-:W-:Y:S02]  /*164d0*/  ISETP.GE.AND P6, PT, R24, RZ, PT ;  /* 0x000000ff1800720c */ /* 0x000fe40003fc6270 */
[----:B------:R0:W-:Y:S01]  /*164e0*/  STL [R1+0x56c], R8 ;  /* 0x00056c0801007387 */ /* 0x0001e20000100800 */
[----:B------:R-:W-:-:S03]  /*164f0*/  @!P4 IMAD.IADD R2, R2, 0x1, -R11 ;  /* 0x000000010202c824 */ /* 0x000fc600078e0a0b */
[----:B------:R-:W-:Y:S01]  /*16500*/  STL [R1+0x568], R5 ;  /* 0x0005680501007387 */ /* 0x000fe20000100800 */
[----:B------:R-:W-:-:S03]  /*16510*/  @!P5 IMAD.IADD R10, R10, 0x1, -R11 ;  /* 0x000000010a0ad824 */ /* 0x000fc600078e0a0b */
[----:B------:R-:W5:Y:S01]  /*16520*/  LDL.LU R28, [R1+0x424] ;  /* 0x00042400011c7983 */ /* 0x000f620000300800 */
[----:B------:R-:W-:-:S03]  /*16530*/  IABS R6, R23 ;  /* 0x0000001700067213 */ /* 0x000fc60000000000 */
[----:B------:R-:W5:Y:S01]  /*16540*/  LDL.LU R24, [R1+0x428] ;  /* 0x0004280001187983 */ /* 0x000f620000300800 */
[----:B------:R-:W-:Y:S02]  /*16550*/  ISETP.GE.AND P5, PT, R23, RZ, PT ;  /* 0x000000ff1700720c */ /* 0x000fe40003fa6270 */
[----:B---3--:R-:W-:Y:S02]  /*16560*/  IABS R9, R21 ;  /* 0x0000001500097213 */ /* 0x008fe40000000000 */
[----:B------:R-:W-:Y:S02]  /*16570*/  ISETP.GE.AND P4, PT, R21, RZ, PT ;  /* 0x000000ff1500720c */ /* 0x000fe40003f86270 */
[----:B------:R-:W3:Y:S04]  /*16580*/  LDL.LU R21, [R1+0x42c] ;  /* 0x00042c0001157983 */ /* 0x000ee80000300800 */
[----:B------:R1:W-:Y:S04]  /*16590*/  STL [R1+0x560], R12 ;  /* 0x0005600c01007387 */ /* 0x0003e80000100800 */
[----:B------:R-:W3:Y:S01]  /*165a0*/  LDL R23, [R1+0x420] ;  /* 0x0004200001177983 */ /* 0x000ee20000100800 */
[----:B------:R-:W-:-:S04]  /*165b0*/  IMAD.HI.U32 R4, R0, R6, RZ ;  /* 0x0000000600047227 */ /* 0x000fc800078e00ff */
[----:B------:R-:W-:-:S04]  /*165c0*/  IMAD.MOV R4, RZ, RZ, -R4 ;  /* 0x000000ffff047224 */ /* 0x000fc800078e0a04 */
[----:B------:R-:W-:-:S05]  /*165d0*/  IMAD R6, R11, R4, R6 ;  /* 0x000000040b067224 */ /* 0x000fca00078e0206 */
[----:B------:R-:W-:Y:S01]  /*165e0*/  ISETP.GT.U32.AND P3, PT, R11, R6, PT ;  /* 0x000000060b00720c */ /* 0x000fe20003f64070 */
[----:B0-----:R-:W-:-:S04]  /*165f0*/  IMAD.HI.U32 R8, R0, R9, RZ ;  /* 0x0000000900087227 */ /* 0x001fc800078e00ff */
[----:B-1----:R-:W-:Y:S02]  /*16600*/  IMAD.MOV.U32 R12, RZ, RZ, R7 ;  /* 0x000000ffff0c7224 */ /* 0x002fe400078e0007 */
[----:B------:R-:W-:-:S06]  /*16610*/  IMAD.MOV R8, RZ, RZ, -R8 ;  /* 0x000000ffff087224 */ /* 0x000fcc00078e0a08 */
[----:B------:R-:W-:Y:S01]  /*16620*/  @!P3 IMAD.IADD R6, R6, 0x1, -R11 ;  /* 0x000000010606b824 */ /* 0x000fe200078e0a0b */
[----:B------:R-:W-:Y:S01]  /*16630*/  ISETP.GT.U32.AND P3, PT, R11, R2, PT ;  /* 0x000000020b00720c */ /* 0x000fe20003f64070 */
[----:B------:R-:W-:-:S03]  /*16640*/  @!P2 IMAD.MOV R12, RZ, RZ, -R12 ;  /* 0x000000ffff0ca224 */ /* 0x000fc600078e0a0c */
[C---:B------:R-:W-:Y:S01]  /*16650*/  ISETP.GT.U32.AND P0, PT, R11.reuse, R6, PT ;  /* 0x000000060b00720c */ /* 0x040fe20003f04070 */
[----:B------:R-:W-:Y:S01]  /*16660*/  IMAD R9, R11, R8, R9 ;  /* 0x000000080b097224 */ /* 0x000fe200078e0209 */
[----:B------:R-:W-:Y:S01]  /*16670*/  STL [R1+0x558], R12 ;  /* 0x0005580c01007387 */ /* 0x000fe20000100800 */
[----:B------:R-:W-:-:S03]  /*16680*/  @!P1 IMAD.MOV R10, RZ, RZ, -R10 ;  /* 0x000000ffff0a9224 */ /* 0x000fc600078e0a0a */
[----:B------:R-:W-:-:S03]  /*16690*/  ISETP.GT.U32.AND P2, PT, R11, R9, PT ;  /* 0x000000090b00720c */ /* 0x000fc60003f44070 */
[--C-:B------:R-:W-:Y:S01]  /*166a0*/  @!P3 IMAD.IADD R2, R2, 0x1, -R11.reuse ;  /* 0x000000010202b824 */ /* 0x100fe200078e0a0b */
[----:B--2---:R-:W-:Y:S02]  /*166b0*/  IABS R5, R22 ;  /* 0x0000001600057213 */ /* 0x004fe40000000000 */
[----:B------:R-:W-:Y:S02]  /*166c0*/  ISETP.GE.AND P1, PT, R22, RZ, PT ;  /* 0x000000ff1600720c */ /* 0x000fe40003f26270 */
[----:B------:R-:W2:Y:S01]  /*166d0*/  LDL R22, [R1+0x430] ;  /* 0x0004300001167983 */ /* 0x000ea20000100800 */
[----:B------:R-:W-:-:S03]  /*166e0*/  @!P0 IMAD.IADD R6, R6, 0x1, -R11 ;  /* 0x0000000106068824 */ /* 0x000fc600078e0a0b */
[----:B------:R0:W-:Y:S01]  /*166f0*/  STL [R1+0x554], R10 ;  /* 0x0005540a01007387 */ /* 0x0001e20000100800 */
[----:B------:R-:W-:Y:S02]  /*16700*/  IMAD.MOV.U32 R14, RZ, RZ, R6 ;  /* 0x000000ffff0e7224 */ /* 0x000fe400078e0006 */
[----:B0-----:R-:W-:Y:S01]  /*16710*/  IMAD.MOV.U32 R10, RZ, RZ, R2 ;  /* 0x000000ffff0a7224 */ /* 0x001fe200078e0002 */
[----:B----4-:R-:W-:-:S03]  /*16720*/  IABS R4, R29 ;  /* 0x0000001d00047213 */ /* 0x010fc60000000000 */
[----:B------:R-:W-:Y:S01]  /*16730*/  @!P6 IMAD.MOV R10, RZ, RZ, -R10 ;  /* 0x000000ffff0ae224 */ /* 0x000fe200078e0a0a */
[----:B------:R-:W-:Y:S01]  /*16740*/  ISETP.GE.AND P3, PT, R29, RZ, PT ;  /* 0x000000ff1d00720c */ /* 0x000fe20003f66270 */
[----:B------:R-:W-:Y:S01]  /*16750*/  @!P5 IMAD.MOV R14, RZ, RZ, -R14 ;  /* 0x000000ffff0ed224 */ /* 0x000fe200078e0a0e */
[----:B------:R-:W4:Y:S01]  /*16760*/  LDL.LU R29, [R1+0x434] ;  /* 0x00043400011d7983 */ /* 0x000f220000300800 */
[----:B------:R-:W-:Y:S01]  /*16770*/  @!P2 IMAD.IADD R9, R9, 0x1, -R11 ;  /* 0x000000010909a824 */ /* 0x000fe200078e0a0b */
[----:B-----5:R-:W-:Y:S02]  /*16780*/  ISETP.GE.AND P0, PT, R28, RZ, PT ;  /* 0x000000ff1c00720c */ /* 0x020fe40003f06270 */
[----:B------:R0:W-:Y:S01]  /*16790*/  STL [R1+0x550], R10 ;  /* 0x0005500a01007387 */ /* 0x0001e20000100800 */
[----:B------:R-:W-:Y:S02]  /*167a0*/  IABS R2, R28 ;  /* 0x0000001c00027213 */ /* 0x000fe40000000000 */
[----:B------:R-:W-:Y:S01]  /*167b0*/  ISETP.GE.AND P2, PT, R24, RZ, PT ;  /* 0x000000ff1800720c */ /* 0x000fe20003f46270 */
[----:B------:R-:W5:Y:S01]  /*167c0*/  LDL.LU R28, [R1+0x438] ;  /* 0x00043800011c7983 */ /* 0x000f620000300800 */
[----:B------:R-:W-:-:S03]  /*167d0*/  IABS R13, R24 ;  /* 0x00000018000d7213 */ /* 0x000fc60000000000 */
[----:B------:R-:W5:Y:S01]  /*167e0*/  LDL.LU R24, [R1+0x43c] ;  /* 0x00043c0001187983 */ /* 0x000f620000300800 */
[----:B------:R-:W-:-:S04]  /*167f0*/  IMAD.HI.U32 R8, R0, R5, RZ ;  /* 0x0000000500087227 */ /* 0x000fc800078e00ff */
[----:B------:R-:W-:-:S04]  /*16800*/  IMAD.MOV R8, RZ, RZ, -R8 ;  /* 0x000000ffff087224 */ /* 0x000fc800078e0a08 */
[----:B------:R-:W-:Y:S01]  /*16810*/  IMAD R5, R11, R8, R5 ;  /* 0x000000080b057224 */ /* 0x000fe200078e0205 */
[----:B---3--:R-:W-:Y:S04]  /*16820*/  STL [R1+0x37f4], R21 ;  /* 0x0037f41501007387 */ /* 0x008fe80000100800 */
[----:B------:R1:W-:Y:S01]  /*16830*/  STL [R1+0x54c], R14 ;  /* 0x00054c0e01007387 */ /* 0x0003e20000100800 */
[----:B0-----:R-:W-:-:S05]  /*16840*/  IABS R10, R23 ;  /* 0x00000017000a7213 */ /* 0x001fca0000000000 */
[----:B-1----:R-:W-:-:S04]  /*16850*/  IMAD.HI.U32 R14, R0, R10, RZ ;  /* 0x0000000a000e7227 */ /* 0x002fc800078e00ff */
[----:B------:R-:W-:-:S04]  /*16860*/  IMAD.MOV R14, RZ, RZ, -R14 ;  /* 0x000000ffff0e7224 */ /* 0x000fc800078e0a0e */
[----:B------:R-:W-:Y:S01]  /*16870*/  IMAD R10, R11, R14, R10 ;  /* 0x0000000e0b0a7224 */ /* 0x000fe200078e020a */
[----:B------:R-:W-:-:S04]  /*16880*/  IABS R8, R21 ;  /* 0x0000001500087213 */ /* 0x000fc80000000000 */
[----:B------:R0:W-:Y:S04]  /*16890*/  STL [R1+0x37f8], R10 ;  /* 0x0037f80a01007387 */ /* 0x0001e80000100800 */
[----:B------:R-:W3:Y:S01]  /*168a0*/  LDL.LU R21, [R1+0x420] ;  /* 0x0004200001157983 */ /* 0x000ee20000300800 */
[----:B------:R-:W-:Y:S01]  /*168b0*/  ISETP.GT.U32.AND P6, PT, R11, R9, PT ;  /* 0x000000090b00720c */ /* 0x000fe20003fc4070 */
[----:B------:R-:W-:-:S04]  /*168c0*/  IMAD.HI.U32 R7, R0, R4, RZ ;  /* 0x0000000400077227 */ /* 0x000fc800078e00ff */
[----:B------:R-:W-:Y:S01]  /*168d0*/  IMAD.MOV R7, RZ, RZ, -R7 ;  /* 0x000000ffff077224 */ /* 0x000fe200078e0a07 */
[----:B------:R-:W-:-:S03]  /*168e0*/  ISETP.GT.U32.AND P5, PT, R11, R5, PT ;  /* 0x000000050b00720c */ /* 0x000fc60003fa4070 */
[----:B------:R-:W-:-:S04]  /*168f0*/  IMAD R4, R11, R7, R4 ;  /* 0x000000070b047224 */ /* 0x000fc800078e0204 */
[----:B------:R-:W-:Y:S01]  /*16900*/  @!P6 IMAD.IADD R9, R9, 0x1, -R11 ;  /* 0x000000010909e824 */ /* 0x000fe200078e0a0b */
[----:B------:R-:W-:-:S05]  /*16910*/  ISETP.GT.U32.AND P6, PT, R11, R4, PT ;  /* 0x000000040b00720c */ /* 0x000fca0003fc4070 */
[----:B------:R-:W-:-:S08]  /*16920*/  @!P5 IMAD.IADD R5, R5, 0x1, -R11 ;  /* 0x000000010505d824 */ /* 0x000fd000078e0a0b */
        /* <DEDUP_REMOVED lines=8> */
[----:B--2---:R-:W-:Y:S01]  /*169b0*/  IABS R6, R22 ;  /* 0x0000001600067213 */ /* 0x004fe20000000000 */
[----:B------:R-:W2:Y:S04]  /*169c0*/  LDL.LU R23, [R1+0x440] ;  /* 0x0004400001177983 */ /* 0x000ea80000300800 */
[----:B------:R-:W2:Y:S04]  /*169d0*/  LDL.LU R22, [R1+0x444] ;  /* 0x0004440001167983 */ /* 0x000ea80000300800 */
[----:B------:R0:W-:Y:S01]  /*169e0*/  STL [R1+0x538], R10 ;  /* 0x0005380a01007387 */ /* 0x0001e20000100800 */
[----:B------:R-:W-:-:S03]  /*169f0*/  IMAD.HI.U32 R7, R0, R13, RZ ;  /* 0x0000000d00077227 */ /* 0x000fc600078e00ff */
[----:B0-----:R-:W5:Y:S01]  /*16a00*/  LDL.LU R10, [R1+0x37f8] ;  /* 0x0037f800010a7983 */ /* 0x001f620000300800 */
[----:B------:R-:W-:-:S04]  /*16a10*/  IMAD.MOV R7, RZ, RZ, -R7 ;  /* 0x000000ffff077224 */ /* 0x000fc800078e0a07 */
[----:B------:R-:W-:-:S05]  /*16a20*/  IMAD R13, R11, R7, R13 ;  /* 0x000000070b0d7224 */ /* 0x000fca00078e020d */
[----:B------:R-:W-:-:S13]  /*16a30*/  ISETP.GT.U32.AND P6, PT, R11, R13, PT ;  /* 0x0000000d0b00720c */ /* 0x000fda0003fc4070 */
[----:B------:R-:W-:Y:S01]  /*16a40*/  @!P6 IMAD.IADD R13, R13, 0x1, -R11 ;  /* 0x000000010d0de824 */ /* 0x000fe200078e0a0b */
[----:B---3--:R-:W-:Y:S02]  /*16a50*/  ISETP.GE.AND P6, PT, R21, RZ, PT ;  /* 0x000000ff1500720c */ /* 0x008fe40003fc6270 */
[----:B------:R-:W3:Y:S01]  /*16a60*/  LDL.LU R21, [R1+0x37f4] ;  /* 0x0037f40001157983 */ /* 0x000ee20000300800 */
[----:B------:R-:W-:-:S04]  /*16a70*/  IMAD.HI.U32 R12, R0, R2, RZ ;  /* 0x00000002000c7227 */ /* 0x000fc800078e00ff */
[----:B------:R-:W-:-:S04]  /*16a80*/  IMAD.MOV R12, RZ, RZ, -R12 ;  /* 0x000000ffff0c7224 */ /* 0x000fc800078e0a0c */
[C---:B------:R-:W-:Y:S02]  /*16a90*/  IMAD R2, R11.reuse, R12, R2 ;  /* 0x0000000c0b027224 */ /* 0x040fe400078e0202 */
[----:B------:R-:W-:Y:S01]  /*16aa0*/  IMAD.HI.U32 R12, R0, R8, RZ ;  /* 0x00000008000c7227 */ /* 0x000fe200078e00ff */
[C---:B------:R-:W-:Y:S02]  /*16ab0*/  ISETP.GT.U32.AND P4, PT, R11.reuse, R4, PT ;  /* 0x000000040b00720c */ /* 0x040fe40003f84070 */
[----:B------:R-:W-:Y:S01]  /*16ac0*/  ISETP.GT.U32.AND P5, PT, R11, R2, PT ;  /* 0x000000020b00720c */ /* 0x000fe20003fa4070 */
[----:B------:R-:W-:-:S04]  /*16ad0*/  IMAD.MOV R12, RZ, RZ, -R12 ;  /* 0x000000ffff0c7224 */ /* 0x000fc800078e0a0c */
[----:B------:R-:W-:Y:S01]  /*16ae0*/  IMAD R8, R11, R12, R8 ;  /* 0x0000000c0b087224 */ /* 0x000fe200078e0208 */
[----:B----4-:R-:W-:-:S05]  /*16af0*/  IABS R12, R29 ;  /* 0x0000001d000c7213 */ /* 0x010fca0000000000 */
[----:B------:R-:W-:-:S04]  /*16b00*/  IMAD.HI.U32 R15, R0, R12, RZ ;  /* 0x0000000c000f7227 */ /* 0x000fc800078e00ff */
[--C-:B------:R-:W-:Y:S02]  /*16b10*/  @!P5 IMAD.IADD R2, R2, 0x1, -R11.reuse ;  /* 0x000000010202d824 */ /* 0x100fe400078e0a0b */
[----:B------:R-:W-:Y:S01]  /*16b20*/  @!P4 IMAD.IADD R4, R4, 0x1, -R11 ;  /* 0x000000010404c824 */ /* 0x000fe200078e0a0b */
[C---:B------:R-:W-:Y:S01]  /*16b30*/  ISETP.GT.U32.AND P4, PT, R11.reuse, R8, PT ;  /* 0x000000080b00720c */ /* 0x040fe20003f84070 */
[----:B------:R-:W-:Y:S01]  /*16b40*/  IMAD.MOV R15, RZ, RZ, -R15 ;  /* 0x000000ffff0f7224 */ /* 0x000fe200078e0a0f */
[----:B------:R-:W-:-:S03]  /*16b50*/  ISETP.GT.U32.AND P5, PT, R11, R2, PT ;  /* 0x000000020b00720c */ /* 0x000fc60003fa4070 */
[----:B------:R-:W-:Y:S02]  /*16b60*/  IMAD R12, R11, R15, R12 ;  /* 0x0000000f0b0c7224 */ /* 0x000fe400078e020c */
[----:B------:R-:W4:Y:S01]  /*16b70*/  LDL.LU R15, [R1+0x430] ;  /* 0x00043000010f7983 */ /* 0x000f220000300800 */
[----:B------:R-:W-:-:S05]  /*16b80*/  @!P3 IMAD.MOV R4, RZ, RZ, -R4 ;  /* 0x000000ffff04b224 */ /* 0x000fca00078e0a04 */
[--C-:B------:R-:W-:Y:S02]  /*16b90*/  @!P4 IMAD.IADD R8, R8, 0x1, -R11.reuse ;  /* 0x000000010808c824 */ /* 0x100fe400078e0a0b */
[----:B------:R-:W-:Y:S01]  /*16ba0*/  @!P5 IMAD.IADD R2, R2, 0x1, -R11 ;  /* 0x000000010202d824 */ /* 0x000fe200078e0a0b */
[----:B-----5:R-:W-:Y:S01]  /*16bb0*/  ISETP.GT.U32.AND P1, PT, R11, R10, PT ;  /* 0x0000000a0b00720c */ /* 0x020fe20003f24070 */
[----:B------:R0:W-:-:S12]  /*16bc0*/  STL [R1+0x534], R4 ;  /* 0x0005340401007387 */ /* 0x0001d80000100800 */
[----:B------:R-:W-:-:S05]  /*16bd0*/  @!P1 IMAD.IADD R10, R10, 0x1, -R11 ;  /* 0x000000010a0a9824 */ /* 0x000fca00078e0a0b */
[----:B------:R-:W-:Y:S01]  /*16be0*/  ISETP.GT.U32.AND P4, PT, R11, R10, PT ;  /* 0x0000000a0b00720c */ /* 0x000fe20003f84070 */
[----:B0-----:R-:W-:-:S04]  /*16bf0*/  IMAD.MOV.U32 R4, RZ, RZ, R2 ;  /* 0x000000ffff047224 */ /* 0x001fc800078e0002 */
[----:B------:R-:W-:-:S05]  /*16c00*/  @!P0 IMAD.MOV R4, RZ, RZ, -R4 ;  /* 0x000000ffff048224 */ /* 0x000fca00078e0a04 */
[----:B------:R-:W-:Y:S03]  /*16c10*/  STL [R1+0x52c], R4 ;  /* 0x00052c0401007387 */ /* 0x000fe60000100800 */
[----:B------:R-:W-:Y:S01]  /*16c20*/  @!P4 IMAD.IADD R10, R10, 0x1, -R11 ;  /* 0x000000010a0ac824 */ /* 0x000fe200078e0a0b */
[----:B---3--:R-:W-:Y:S02]  /*16c30*/  ISETP.GE.AND P4, PT, R21, RZ, PT ;  /* 0x000000ff1500720c */ /* 0x008fe40003f86270 */
[----:B------:R-:W3:Y:S01]  /*16c40*/  LDL.LU R21, [R1+0x448] ;  /* 0x0004480001157983 */ /* 0x000ee20000300800 */
        /* <DEDUP_REMOVED lines=19> */
[----:B--2---:R-:W-:Y:S01]  /*16d80*/  IABS R2, R23 ;  /* 0x0000001700027213 */ /* 0x004fe20000000000 */
        /* <DEDUP_REMOVED lines=12> */
[----:B------:R-:W2:Y:S01]  /*16e50*/  LDL.LU R15, [R1+0x44c] ;  /* 0x00044c00010f7983 */ /* 0x000ea20000300800 */
        /* <DEDUP_REMOVED lines=48> */
[----:B--2---:R-:W-:Y:S01]  /*17160*/  IABS R6, R15 ;  /* 0x0000000f00067213 */ /* 0x004fe20000000000 */
[----:B------:R-:W-:Y:S02]  /*17170*/  IMAD.MOV.U32 R14, RZ, RZ, R5 ;  /* 0x000000ffff0e7224 */ /* 0x000fe400078e0005 */
[----:B------:R-:W-:Y:S02]  /*17180*/  @!P5 IMAD.MOV R9, RZ, RZ, -R9 ;  /* 0x000000ffff09d224 */ /* 0x000fe400078e0a09 */
[----:B------:R-:W-:-:S04]  /*17190*/  IMAD.HI.U32 R8, R0, R6, RZ ;  /* 0x0000000600087227 */ /* 0x000fc800078e00ff */
[----:B------:R-:W-:Y:S02]  /*171a0*/  IMAD.MOV R8, RZ, RZ, -R8 ;  /* 0x000000ffff087224 */ /* 0x000fe400078e0a08 */
[----:B------:R-:W-:Y:S01]  /*171b0*/  @!P6 IMAD.MOV R14, RZ, RZ, -R14 ;  /* 0x000000ffff0ee224 */ /* 0x000fe200078e0a0e */
[----:B----4-:R-:W-:Y:S02]  /*171c0*/  IABS R4, R29 ;  /* 0x0000001d00047213 */ /* 0x010fe40000000000 */
[----:B------:R-:W-:Y:S02]  /*171d0*/  ISETP.GE.AND P2, PT, R29, RZ, PT ;  /* 0x000000ff1d00720c */ /* 0x000fe40003f46270 */
[----:B------:R-:W2:Y:S04]  /*171e0*/  LDL.LU R29, [R1+0x46c] ;  /* 0x00046c00011d7983 */ /* 0x000ea80000300800 */
[----:B------:R0:W-:Y:S01]  /*171f0*/  STL [R1+0x4f8], R9 ;  /* 0x0004f80901007387 */ /* 0x0001e20000100800 */
[----:B-----5:R-:W-:-:S02]  /*17200*/  ISETP.GE.AND P0, PT, R28, RZ, PT ;  /* 0x000000ff1c00720c */ /* 0x020fc40003f06270 */
[----:B------:R-:W-:Y:S02]  /*17210*/  IABS R2, R28 ;  /* 0x0000001c00027213 */ /* 0x000fe40000000000 */
[----:B------:R-:W4:Y:S01]  /*17220*/  LDL.LU R28, [R1+0x470] ;  /* 0x00047000011c7983 */ /* 0x000f220000300800 */
[----:B------:R-:W-:Y:S01]  /*17230*/  IMAD R6, R11, R8, R6 ;  /* 0x000000080b067224 */ /* 0x000fe200078e0206 */
[----:B0-----:R-:W-:Y:S02]  /*17240*/  IABS R9, R23 ;  /* 0x0000001700097213 */ /* 0x001fe40000000000 */
        /* <DEDUP_REMOVED lines=103> */
[C---:B------:R-:W-:Y:S01]  /*178c0*/  IMAD R2, R11.reuse, R14, R2 ;  /* 0x0000000e0b027224 */ /* 0x040fe200078e0202 */
[----:B------:R-:W3:Y:S01]  /*178d0*/  LDL.LU R22, [R1+0x480] ;  /* 0x0004800001167983 */ /* 0x000ee20000300800 */
        /* <DEDUP_REMOVED lines=40> */
[C---:B------:R-:W-:Y:S01]  /*17b60*/  IMAD R9, R11.reuse, R8, R9 ;  /* 0x000000080b097224 */ /* 0x040fe200078e0209 */
[----:B------:R-:W-:Y:S01]  /*17b70*/  STL [R1+0x4a8], R12 ;  /* 0x0004a80c01007387 */ /* 0x000fe20000100800 */
[----:B------:R-:W-:Y:S01]  /*17b80*/  @!P2 IMAD.MOV R10, RZ, RZ, -R10 ;  /* 0x000000ffff0aa224 */ /* 0x000fe200078e0a0a */
[----:B---3--:R-:W-:Y:S02]  /*17b90*/  IABS R5, R22 ;  /* 0x0000001600057213 */ /* 0x008fe40000000000 */
[----:B------:R-:W-:Y:S02]  /*17ba0*/  ISETP.GE.AND P2, PT, R22, RZ, PT ;  /* 0x000000ff1600720c */ /* 0x000fe40003f46270 */
[----:B------:R-:W3:Y:S01]  /*17bb0*/  LDL R22, [R1+0x7b4] ;  /* 0x0007b40001167983 */ /* 0x000ee20000100800 */
[----:B------:R-:W-:Y:S01]  /*17bc0*/  @!P1 IMAD.IADD R2, R2, 0x1, -R11 ;  /* 0x0000000102029824 */ /* 0x000fe200078e0a0b */
[----:B------:R-:W-:-:S02]  /*17bd0*/  ISETP.GT.U32.AND P3, PT, R11, R9, PT ;  /* 0x000000090b00720c */ /* 0x000fc40003f64070 */
[----:B------:R0:W-:Y:S01]  /*17be0*/  STL [R1+0x4a4], R10 ;  /* 0x0004a40a01007387 */ /* 0x0001e20000100800 */
[----:B------:R-:W-:-:S04]  /*17bf0*/  @!P0 IMAD.IADD R6, R6, 0x1, -R11 ;  /* 0x0000000106068824 */ /* 0x000fc800078e0a0b */
        /* <DEDUP_REMOVED lines=242> */
[----:B------:R-:W2:Y:S03]  /*18b20*/  LDL.LU R15, [R1+0x848] ;  /* 0x00084800010f7983 */ /* 0x000ea60000300800 */
        /* <DEDUP_REMOVED lines=11> */
[----:B---3--:R-:W-:Y:S02]  /*18be0*/  ISETP.GE.AND P4, PT, R21, RZ, PT ;  /* 0x000000ff1500720c */ /* 0x008fe40003f86270 */
[----:B------:R-:W3:Y:S02]  /*18bf0*/  LDL.LU R21, [R1+0x874] ;  /* 0x0008740001157983 */ /* 0x000ee40000300800 */
        /* <DEDUP_REMOVED lines=73> */
[----:B--2---:R-:W-:Y:S02]  /*19090*/  IABS R5, R22 ;  /* 0x0000001600057213 */ /* 0x004fe40000000000 */
[----:B------:R-:W-:Y:S02]  /*190a0*/  ISETP.GE.AND P3, PT, R22, RZ, PT ;  /* 0x000000ff1600720c */ /* 0x000fe40003f66270 */
[----:B------:R-:W2:Y:S01]  /*190b0*/  LDL R22, [R1+0x8d0] ;  /* 0x0008d00001167983 */ /* 0x000ea20000100800 */
        /* <DEDUP_REMOVED lines=1405> */
[C---:B------:R-:W-:Y:S01]  /*1e890*/  IMAD R2, R11.reuse, R12, R2 ;  /* 0x0000000c0b027224 */ /* 0x040fe200078e0202 */
[----:B------:R-:W-:Y:S01]  /*1e8a0*/  ISETP.GT.U32.AND P4, PT, R11, R4, PT ;  /* 0x000000040b00720c */ /* 0x000fe20003f84070 */
[----:B------:R-:W-:-:S03]  /*1e8b0*/  IMAD.HI.U32 R12, R0, R8, RZ ;  /* 0x00000008000c7227 */ /* 0x000fc600078e00ff */
[----:B------:R-:W-:Y:S01]  /*1e8c0*/  ISETP.GT.U32.AND P5, PT, R11, R2, PT ;  /* 0x000000020b00720c */ /* 0x000fe20003fa4070 */
[----:B------:R-:W-:-:S04]  /*1e8d0*/  IMAD.MOV R12, RZ, RZ, -R12 ;  /* 0x000000ffff0c7224 */ /* 0x000fc800078e0a0c */
[----:B------:R-:W-:Y:S01]  /*1e8e0*/  IMAD R8, R11, R12, R8 ;  /* 0x0000000c0b087224 */ /* 0x000fe200078e0208 */
[----:B----4-:R-:W-:-:S03]  /*1e8f0*/  IABS R12, R29 ;  /* 0x0000001d000c7213 */ /* 0x010fc60000000000 */
[----:B------:R-:W-:Y:S01]  /*1e900*/  @!P4 IMAD.IADD R4, R4, 0x1, -R11 ;  /* 0x000000010404c824 */ /* 0x000fe200078e0a0b */
[----:B------:R-:W-:Y:S01]  /*1e910*/  ISETP.GT.U32.AND P4, PT, R11, R8, PT ;  /* 0x000000080b00720c */ /* 0x000fe20003f84070 */
[----:B------:R-:W-:-:S04]  /*1e920*/  IMAD.HI.U32 R15, R0, R12, RZ ;  /* 0x0000000c000f7227 */ /* 0x000fc800078e00ff */
[----:B------:R-:W-:Y:S02]  /*1e930*/  @!P5 IMAD.IADD R2, R2, 0x1, -R11 ;  /* 0x000000010202d824 */ /* 0x000fe400078e0a0b */
[----:B------:R-:W-:-:S03]  /*1e940*/  IMAD.MOV R15, RZ, RZ, -R15 ;  /* 0x000000ffff0f7224 */ /* 0x000fc600078e0a0f */
[C---:B------:R-:W-:Y:S01]  /*1e950*/  ISETP.GT.U32.AND P5, PT, R11.reuse, R2, PT ;  /* 0x000000020b00720c */ /* 0x040fe20003fa4070 */
[----:B------:R-:W-:Y:S02]  /*1e960*/  IMAD R12, R11, R15, R12 ;  /* 0x0000000f0b0c7224 */ /* 0x000fe400078e020c */
[----:B------:R-:W4:Y:S01]  /*1e970*/  LDL.LU R15, [R1+0xb44] ;  /* 0x000b4400010f7983 */ /* 0x000f220000300800 */
[----:B------:R-:W-:Y:S02]  /*1e980*/  @!P4 IMAD.IADD R8, R8, 0x1, -R11 ;  /* 0x000000010808c824 */ /* 0x000fe400078e0a0b */
[----:B------:R-:W-:-:S07]  /*1e990*/  @!P3 IMAD.MOV R4, RZ, RZ, -R4 ;  /* 0x000000ffff04b224 */ /* 0x000fce00078e0a04 */
        /* <DEDUP_REMOVED lines=22> */
[----:B------:R-:W-:Y:S02]  /*1eb00*/  IMAD.MOV R14, RZ, RZ, -R14 ;  /* 0x000000ffff0e7224 */ /* 0x000fe400078e0a0e */
[----:B------:R-:W-:Y:S01]  /*1eb10*/  IMAD.MOV R5, RZ, RZ, -R5 ;  /* 0x000000ffff057224 */ /* 0x000fe200078e0a05 */
[C---:B------:R-:W-:Y:S01]  /*1eb20*/  ISETP.GT.U32.AND P0, PT, R11.reuse, R12, PT ;  /* 0x0000000c0b00720c */ /* 0x040fe20003f04070 */
[C---:B------:R-:W-:Y:S02]  /*1eb30*/  IMAD R7, R11.reuse, R14, R7 ;  /* 0x0000000e0b077224 */ /* 0x040fe400078e0207 */
[C---:B------:R-:W-:Y:S01]  /*1eb40*/  IMAD R9, R11.reuse, R5, R9 ;  /* 0x000000050b097224 */ /* 0x040fe200078e0209 */
[----:B------:R-:W-:Y:S01]  /*1eb50*/  ISETP.GT.U32.AND P3, PT, R11, R6, PT ;  /* 0x000000060b00720c */ /* 0x000fe20003f64070 */
[----:B------:R-:W-:Y:S01]  /*1eb60*/  @!P1 IMAD.IADD R13, R13, 0x1, -R11 ;  /* 0x000000010d0d9824 */ /* 0x000fe200078e0a0b */
[----:B------:R-:W-:-:S02]  /*1eb70*/  ISETP.GT.U32.AND P1, PT, R11, R7, PT ;  /* 0x000000070b00720c */ /* 0x000fc40003f24070 */
[----:B--2---:R-:W-:Y:S01]  /*1eb80*/  IABS R2, R23 ;  /* 0x0000001700027213 */ /* 0x004fe20000000000 */
[----:B------:R-:W-:Y:S01]  /*1eb90*/  @!P5 IMAD.IADD R8, R8, 0x1, -R11 ;  /* 0x000000010808d824 */ /* 0x000fe200078e0a0b */
[----:B------:R-:W-:-:S03]  /*1eba0*/  ISETP.GT.U32.AND P5, PT, R11, R9, PT ;  /* 0x000000090b00720c */ /* 0x000fc60003fa4070 */
[----:B------:R-:W-:-:S04]  /*1ebb0*/  IMAD.HI.U32 R14, R0, R2, RZ ;  /* 0x00000002000e7227 */ /* 0x000fc800078e00ff */
[--C-:B------:R-:W-:Y:S02]  /*1ebc0*/  @!P0 IMAD.IADD R12, R12, 0x1, -R11.reuse ;  /* 0x000000010c0c8824 */ /* 0x100fe400078e0a0b */
[----:B------:R-:W-:Y:S02]  /*1ebd0*/  IMAD.MOV R14, RZ, RZ, -R14 ;  /* 0x000000ffff0e7224 */ /* 0x000fe400078e0a0e */
[----:B------:R-:W-:Y:S01]  /*1ebe0*/  @!P3 IMAD.IADD R6, R6, 0x1, -R11 ;  /* 0x000000010606b824 */ /* 0x000fe200078e0a0b */
[----:B----4-:R-:W-:Y:S01]  /*1ebf0*/  ISETP.GE.AND P3, PT, R15, RZ, PT ;  /* 0x000000ff0f00720c */ /* 0x010fe20003f66270 */
[----:B------:R-:W-:Y:S01]  /*1ec00*/  @!P2 IMAD.MOV R13, RZ, RZ, -R13 ;  /* 0x000000ffff0da224 */ /* 0x000fe200078e0a0d */
[----:B------:R-:W-:Y:S01]  /*1ec10*/  ISETP.GT.U32.AND P2, PT, R11, R12, PT ;  /* 0x0000000c0b00720c */ /* 0x000fe20003f44070 */
[--C-:B------:R-:W-:Y:S02]  /*1ec20*/  @!P1 IMAD.IADD R7, R7, 0x1, -R11.reuse ;  /* 0x0000000107079824 */ /* 0x100fe400078e0a0b */
[----:B------:R-:W-:Y:S01]  /*1ec30*/  @!P5 IMAD.IADD R9, R9, 0x1, -R11 ;  /* 0x000000010909d824 */ /* 0x000fe200078e0a0b */
[----:B------:R-:W-:Y:S01]  /*1ec40*/  ISETP.GE.AND P0, PT, R29, RZ, PT ;  /* 0x000000ff1d00720c */ /* 0x000fe20003f06270 */
[C---:B------:R-:W-:Y:S01]  /*1ec50*/  IMAD R2, R11.reuse, R14, R2 ;  /* 0x0000000e0b027224 */ /* 0x040fe200078e0202 */
[C---:B------:R-:W-:Y:S01]  /*1ec60*/  ISETP.GT.U32.AND P5, PT, R11.reuse, R7, PT ;  /* 0x000000070b00720c */ /* 0x040fe20003fa4070 */
[----:B------:R-:W-:Y:S01]  /*1ec70*/  @!P4 IMAD.MOV R8, RZ, RZ, -R8 ;  /* 0x000000ffff08c224 */ /* 0x000fe200078e0a08 */
[----:B------:R-:W2:Y:S01]  /*1ec80*/  LDL.LU R15, [R1+0xb68] ;  /* 0x000b6800010f7983 */ /* 0x000ea20000300800 */
[----:B------:R-:W-:Y:S01]  /*1ec90*/  @!P6 IMAD.MOV R10, RZ, RZ, -R10 ;  /* 0x000000ffff0ae224 */ /* 0x000fe200078e0a0a */
[----:B------:R-:W-:-:S02]  /*1eca0*/  ISETP.GT.U32.AND P4, PT, R11, R2, PT ;  /* 0x000000020b00720c */ /* 0x000fc40003f84070 */
        /* <DEDUP_REMOVED lines=13> */
[----:B------:R-:W-:Y:S01]  /*1ed80*/  @!P6 IMAD.IADD R9, R9, 0x1, -R11 ;  /* 0x000000010909e824 */ /* 0x000fe200078e0a0b */
[----:B------:R-:W-:Y:S02]  /*1ed90*/  IABS R5, R22 ;  /* 0x0000001600057213 */ /* 0x000fe40000000000 */
[----:B------:R-:W5:Y:S01]  /*1eda0*/  LDL.LU R24, [R1+0xb94] ;  /* 0x000b940001187983 */ /* 0x000f620000300800 */
[----:B------:R-:W-:Y:S01]  /*1edb0*/  ISETP.GE.AND P6, PT, R22, RZ, PT ;  /* 0x000000ff1600720c */ /* 0x000fe20003fc6270 */
[----:B------:R-:W-:Y:S02]  /*1edc0*/  IMAD.MOV.U32 R22, RZ, RZ, R20 ;  /* 0x000000ffff167224 */ /* 0x000fe400078e0014 */
[----:B------:R-:W5:Y:S01]  /*1edd0*/  LDL.LU R23, [R1+0xb98] ;  /* 0x000b980001177983 */ /* 0x000f620000300800 */
[----:B------:R-:W-:Y:S02]  /*1ede0*/  ISETP.GE.AND P1, PT, R28, RZ, PT ;  /* 0x000000ff1c00720c */ /* 0x000fe40003f26270 */
[----:B---3--:R-:W-:-:S02]  /*1edf0*/  IABS R10, R21 ;  /* 0x00000015000a7213 */ /* 0x008fc40000000000 */
[----:B------:R-:W-:Y:S02]  /*1ee00*/  ISETP.GE.AND P4, PT, R21, RZ, PT ;  /* 0x000000ff1500720c */ /* 0x000fe40003f86270 */
[----:B------:R-:W3:Y:S04]  /*1ee10*/  LDL R21, [R1+0xb70] ;  /* 0x000b700001157983 */ /* 0x000ee80000100800 */
[----:B------:R1:W-:Y:S04]  /*1ee20*/  STL [R1+0x140], R12 ;  /* 0x0001400c01007387 */ /* 0x0003e80000100800 */
[----:B------:R-:W3:Y:S04]  /*1ee30*/  LDL.LU R20, [R1+0xb74] ;  /* 0x000b740001147983 */ /* 0x000ee80000300800 */
[----:B------:R-:W3:Y:S01]  /*1ee40*/  LDL.LU R28, [R1+0xb78] ;  /* 0x000b7800011c7983 */ /* 0x000ee20000300800 */
[----:B------:R-:W-:-:S04]  /*1ee50*/  IMAD.HI.U32 R4, R0, R5, RZ ;  /* 0x0000000500047227 */ /* 0x000fc800078e00ff */
[----:B------:R-:W-:-:S04]  /*1ee60*/  IMAD.MOV R4, RZ, RZ, -R4 ;  /* 0x000000ffff047224 */ /* 0x000fc800078e0a04 */
[----:B------:R-:W-:-:S05]  /*1ee70*/  IMAD R5, R11, R4, R5 ;  /* 0x000000040b057224 */ /* 0x000fca00078e0205 */
[----:B------:R-:W-:Y:S01]  /*1ee80*/  ISETP.GT.U32.AND P2, PT, R11, R5, PT ;  /* 0x000000050b00720c */ /* 0x000fe20003f44070 */
[----:B0-----:R-:W-:-:S04]  /*1ee90*/  IMAD.HI.U32 R8, R0, R10, RZ ;  /* 0x0000000a00087227 */ /* 0x001fc800078e00ff */
[----:B------:R-:W-:-:S08]  /*1eea0*/  IMAD.MOV R8, RZ, RZ, -R8 ;  /* 0x000000ffff087224 */ /* 0x000fd000078e0a08 */
[----:B------:R-:W-:Y:S01]  /*1eeb0*/  @!P2 IMAD.IADD R5, R5, 0x1, -R11 ;  /* 0x000000010505a824 */ /* 0x000fe200078e0a0b */
[C---:B------:R-:W-:Y:S01]  /*1eec0*/  ISETP.GT.U32.AND P2, PT, R11.reuse, R2, PT ;  /* 0x000000020b00720c */ /* 0x040fe20003f44070 */
[----:B-1----:R-:W-:Y:S02]  /*1eed0*/  IMAD.MOV.U32 R12, RZ, RZ, R7 ;  /* 0x000000ffff0c7224 */ /* 0x002fe400078e0007 */
[C---:B------:R-:W-:Y:S01]  /*1eee0*/  IMAD R10, R11.reuse, R8, R10 ;  /* 0x000000080b0a7224 */ /* 0x040fe200078e020a */
[C---:B------:R-:W-:Y:S01]  /*1eef0*/  ISETP.GT.U32.AND P0, PT, R11.reuse, R5, PT ;  /* 0x000000050b00720c */ /* 0x040fe20003f04070 */
[----:B------:R-:W-:Y:S02]  /*1ef00*/  @!P1 IMAD.MOV R12, RZ, RZ, -R12 ;  /* 0x000000ffff0c9224 */ /* 0x000fe400078e0a0c */
[----:B------:R-:W-:Y:S01]  /*1ef10*/  @!P3 IMAD.MOV R9, RZ, RZ, -R9 ;  /* 0x000000ffff09b224 */ /* 0x000fe200078e0a09 */
[----:B------:R-:W-:Y:S02]  /*1ef20*/  ISETP.GT.U32.AND P1, PT, R11, R10, PT ;  /* 0x0000000a0b00720c */ /* 0x000fe40003f24070 */
[----:B------:R-:W-:Y:S03]  /*1ef30*/  STL [R1+0x138], R12 ;  /* 0x0001380c01007387 */ /* 0x000fe60000100800 */
[--C-:B------:R-:W-:Y:S01]  /*1ef40*/  @!P2 IMAD.IADD R2, R2, 0x1, -R11.reuse ;  /* 0x000000010202a824 */ /* 0x100fe200078e0a0b */
[----:B------:R0:W-:Y:S03]  /*1ef50*/  STL [R1+0x134], R9 ;  /* 0x0001340901007387 */ /* 0x0001e60000100800 */
[----:B------:R-:W-:Y:S01]  /*1ef60*/  @!P0 IMAD.IADD R5, R5, 0x1, -R11 ;  /* 0x0000000105058824 */ /* 0x000fe200078e0a0b */
[----:B--2---:R-:W-:Y:S01]  /*1ef70*/  IABS R6, R15 ;  /* 0x0000000f00067213 */ /* 0x004fe20000000000 */
[----:B0-----:R-:W-:-:S04]  /*1ef80*/  IMAD.MOV.U32 R9, RZ, RZ, R2 ;  /* 0x000000ffff097224 */ /* 0x001fc800078e0002 */
[----:B------:R-:W-:Y:S02]  /*1ef90*/  @!P5 IMAD.MOV R9, RZ, RZ, -R9 ;  /* 0x000000ffff09d224 */ /* 0x000fe400078e0a09 */
[----:B------:R-:W-:-:S04]  /*1efa0*/  IMAD.HI.U32 R8, R0, R6, RZ ;  /* 0x0000000600087227 */ /* 0x000fc800078e00ff */
[----:B------:R-:W-:Y:S01]  /*1efb0*/  IMAD.MOV.U32 R14, RZ, RZ, R5 ;  /* 0x000000ffff0e7224 */ /* 0x000fe200078e0005 */
[----:B----4-:R-:W-:Y:S01]  /*1efc0*/  IABS R4, R29 ;  /* 0x0000001d00047213 */ /* 0x010fe20000000000 */
[----:B------:R-:W-:Y:S01]  /*1efd0*/  @!P1 IMAD.IADD R10, R10, 0x1, -R11 ;  /* 0x000000010a0a9824 */ /* 0x000fe200078e0a0b */
[----:B------:R-:W-:Y:S02]  /*1efe0*/  ISETP.GE.AND P2, PT, R29, RZ, PT ;  /* 0x000000ff1d00720c */ /* 0x000fe40003f46270 */
[----:B------:R-:W2:Y:S01]  /*1eff0*/  LDL.LU R29, [R1+0xb80] ;  /* 0x000b8000011d7983 */ /* 0x000ea20000300800 */
[----:B------:R-:W-:-:S03]  /*1f000*/  IMAD.MOV R8, RZ, RZ, -R8 ;  /* 0x000000ffff087224 */ /* 0x000fc600078e0a08 */
[----:B------:R3:W-:Y:S01]  /*1f010*/  STL [R1+0x12c], R9 ;  /* 0x00012c0901007387 */ /* 0x0007e20000100800 */
[----:B------:R-:W-:Y:S01]  /*1f020*/  @!P6 IMAD.MOV R14, RZ, RZ, -R14 ;  /* 0x000000ffff0ee224 */ /* 0x000fe200078e0a0e */
[----:B-----5:R-:W-:Y:S02]  /*1f030*/  ISETP.GE.AND P1, PT, R23, RZ, PT ;  /* 0x000000ff1700720c */ /* 0x020fe40003f26270 */
[----:B------:R-:W-:Y:S02]  /*1f040*/  IABS R13, R23 ;  /* 0x00000017000d7213 */ /* 0x000fe40000000000 */
[----:B------:R-:W4:Y:S01]  /*1f050*/  LDL.LU R23, [R1+0xb84] ;  /* 0x000b840001177983 */ /* 0x000f220000300800 */
[----:B------:R-:W-:Y:S01]  /*1f060*/  IMAD R6, R11, R8, R6 ;  /* 0x000000080b067224 */ /* 0x000fe200078e0206 */
[----:B---3--:R-:W-:Y:S02]  /*1f070*/  IABS R9, R21 ;  /* 0x0000001500097213 */ /* 0x008fe40000000000 */
[----:B------:R0:W-:Y:S04]  /*1f080*/  STL [R1+0x378c], R20 ;  /* 0x00378c1401007387 */ /* 0x0001e80000100800 */
[----:B------:R-:W-:Y:S01]  /*1f090*/  STL [R1+0x3790], R28 ;  /* 0x0037901c01007387 */ /* 0x000fe20000100800 */
[----:B------:R-:W-:-:S03]  /*1f0a0*/  IABS R8, R20 ;  /* 0x0000001400087213 */ /* 0x000fc60000000000 */
[----:B------:R-:W3:Y:S04]  /*1f0b0*/  LDL R21, [R1+0xb7c] ;  /* 0x000b7c0001157983 */ /* 0x000ee80000100800 */
[----:B------:R1:W-:Y:S04]  /*1f0c0*/  STL [R1+0x128], R14 ;  /* 0x0001280e01007387 */ /* 0x0003e80000100800 */
[----:B0-----:R-:W5:Y:S01]  /*1f0d0*/  LDL.LU R20, [R1+0xb70] ;  /* 0x000b700001147983 */ /* 0x001f620000300800 */
[----:B------:R-:W-:Y:S01]  /*1f0e0*/  ISETP.GT.U32.AND P5, PT, R11, R10, PT ;  /* 0x0000000a0b00720c */ /* 0x000fe20003fa4070 */
[----:B------:R-:W-:-:S04]  /*1f0f0*/  IMAD.HI.U32 R7, R0, R4, RZ ;  /* 0x0000000400077227 */ /* 0x000fc800078e00ff */
[----:B------:R-:W-:Y:S01]  /*1f100*/  IMAD.MOV R7, RZ, RZ, -R7 ;  /* 0x000000ffff077224 */ /* 0x000fe200078e0a07 */
[----:B------:R-:W-:-:S03]  /*1f110*/  ISETP.GT.U32.AND P6, PT, R11, R6, PT ;  /* 0x000000060b00720c */ /* 0x000fc60003fc4070 */
[----:B------:R-:W-:-:S04]  /*1f120*/  IMAD R4, R11, R7, R4 ;  /* 0x000000070b047224 */ /* 0x000fc800078e0204 */
[----:B------:R-:W-:Y:S01]  /*1f130*/  @!P5 IMAD.IADD R10, R10, 0x1, -R11 ;  /* 0x000000010a0ad824 */ /* 0x000fe200078e0a0b */
[----:B------:R-:W-:-:S05]  /*1f140*/  ISETP.GT.U32.AND P5, PT, R11, R4, PT ;  /* 0x000000040b00720c */ /* 0x000fca0003fa4070 */
[----:B------:R-:W-:Y:S01]  /*1f150*/  @!P6 IMAD.IADD R6, R6, 0x1, -R11 ;  /* 0x000000010606e824 */ /* 0x000fe200078e0a0b */
[----:B------:R-:W-:Y:S01]  /*1f160*/  IABS R2, R24 ;  /* 0x0000001800027213 */ /* 0x000fe20000000000 */
[----:B------:R-:W-:-:S06]  /*1f170*/  IMAD.HI.U32 R7, R0, R13, RZ ;  /* 0x0000000d00077227 */ /* 0x000fcc00078e00ff */
[----:B------:R-:W-:Y:S01]  /*1f180*/  @!P5 IMAD.IADD R4, R4, 0x1, -R11 ;  /* 0x000000010404d824 */ /* 0x000fe200078e0a0b */
[----:B------:R-:W-:Y:S01]  /*1f190*/  ISETP.GT.U32.AND P5, PT, R11, R6, PT ;  /* 0x000000060b00720c */ /* 0x000fe20003fa4070 */
[----:B------:R-:W-:Y:S02]  /*1f1a0*/  IMAD.MOV R7, RZ, RZ, -R7 ;  /* 0x000000ffff077224 */ /* 0x000fe400078e0a07 */
[----:B------:R-:W-:Y:S01]  /*1f1b0*/  IMAD.HI.U32 R12, R0, R2, RZ ;  /* 0x00000002000c7227 */ /* 0x000fe200078e00ff */
[----:B------:R-:W-:-:S03]  /*1f1c0*/  ISETP.GE.AND P3, PT, R15, RZ, PT ;  /* 0x000000ff0f00720c */ /* 0x000fc60003f66270 */
[----:B-1----:R-:W-:-:S04]  /*1f1d0*/  IMAD.HI.U32 R14, R0, R9, RZ ;  /* 0x00000009000e7227 */ /* 0x002fc800078e00ff */
[C---:B------:R-:W-:Y:S02]  /*1f1e0*/  IMAD R13, R11.reuse, R7, R13 ;  /* 0x000000070b0d7224 */ /* 0x040fe400078e020d */
[----:B------:R-:W-:Y:S02]  /*1f1f0*/  IMAD.MOV R12, RZ, RZ, -R12 ;  /* 0x000000ffff0c7224 */ /* 0x000fe400078e0a0c */
[----:B------:R-:W-:Y:S02]  /*1f200*/  IMAD.MOV R14, RZ, RZ, -R14 ;  /* 0x000000ffff0e7224 */ /* 0x000fe400078e0a0e */
[----:B------:R-:W-:Y:S01]  /*1f210*/  @!P5 IMAD.IADD R6, R6, 0x1, -R11 ;  /* 0x000000010606d824 */ /* 0x000fe200078e0a0b */
[C---:B------:R-:W-:Y:S01]  /*1f220*/  ISETP.GT.U32.AND P5, PT, R11.reuse, R13, PT ;  /* 0x0000000d0b00720c */ /* 0x040fe20003fa4070 */
[----:B------:R-:W-:Y:S02]  /*1f230*/  IMAD R2, R11, R12, R2 ;  /* 0x0000000c0b027224 */ /* 0x000fe400078e0202 */
[----:B------:R-:W-:Y:S01]  /*1f240*/  IMAD.HI.U32 R12, R0, R8, RZ ;  /* 0x00000008000c7227 */ /* 0x000fe200078e00ff */
[----:B------:R-:W-:-:S03]  /*1f250*/  IABS R5, R28 ;  /* 0x0000001c00057213 */ /* 0x000fc60000000000 */
[----:B------:R-:W-:Y:S02]  /*1f260*/  IMAD R9, R11, R14, R9 ;  /* 0x0000000e0b097224 */ /* 0x000fe400078e0209 */
[----:B------:R-:W-:Y:S02]  /*1f270*/  IMAD.MOV.U32 R14, RZ, RZ, R10 ;  /* 0x000000ffff0e7224 */ /* 0x000fe400078e000a */
[----:B------:R-:W-:Y:S02]  /*1f280*/  IMAD.MOV.U32 R28, RZ, RZ, R6 ;  /* 0x000000ffff1c7224 */ /* 0x000fe400078e0006 */
[----:B------:R-:W-:Y:S01]  /*1f290*/  IMAD.MOV R12, RZ, RZ, -R12 ;  /* 0x000000ffff0c7224 */ /* 0x000fe200078e0a0c */
[----:B------:R-:W-:Y:S01]  /*1f2a0*/  ISETP.GE.AND P0, PT, R24, RZ, PT ;  /* 0x000000ff1800720c */ /* 0x000fe20003f06270 */
[----:B------:R-:W-:Y:S02]  /*1f2b0*/  @!P4 IMAD.MOV R14, RZ, RZ, -R14 ;  /* 0x000000ffff0ec224 */ /* 0x000fe400078e0a0e */
[----:B------:R-:W-:-:S02]  /*1f2c0*/  @!P3 IMAD.MOV R28, RZ, RZ, -R28 ;  /* 0x000000ffff1cb224 */ /* 0x000fc400078e0a1c */
[----:B------:R-:W-:Y:S02]  /*1f2d0*/  IMAD.MOV.U32 R24, RZ, RZ, R22 ;  /* 0x000000ffff187224 */ /* 0x000fe400078e0016 */
[----:B------:R-:W-:Y:S01]  /*1f2e0*/  IMAD R8, R11, R12, R8 ;  /* 0x0000000c0b087224 */ /* 0x000fe200078e0208 */
[----:B------:R-:W4:Y:S01]  /*1f2f0*/  LDL.LU R22, [R1+0xb88] ;  /* 0x000b880001167983 */ /* 0x000f220000300800 */
[----:B------:R-:W-:Y:S01]  /*1f300*/  @!P5 IMAD.IADD R13, R13, 0x1, -R11 ;  /* 0x000000010d0dd824 */ /* 0x000fe200078e0a0b */
[----:B---3--:R-:W-:Y:S02]  /*1f310*/  IABS R12, R21 ;  /* 0x00000015000c7213 */ /* 0x008fe40000000000 */
[----:B------:R-:W3:Y:S04]  /*1f320*/  LDL.LU R21, [R1+0xb8c] ;  /* 0x000b8c0001157983 */ /* 0x000ee80000300800 */
[----:B------:R-:W-:Y:S01]  /*1f330*/  STL [R1+0x124], R14 ;  /* 0x0001240e01007387 */ /* 0x000fe20000100800 */
[----:B-----5:R-:W-:-:S03]  /*1f340*/  ISETP.GE.AND P5, PT, R20, RZ, PT ;  /* 0x000000ff1400720c */ /* 0x020fc60003fa6270 */
[----:B------:R0:W-:Y:S04]  /*1f350*/  STL [R1+0x120], R28 ;  /* 0x0001201c01007387 */ /* 0x0001e80000100800 */
[----:B0-----:R-:W5:Y:S04]  /*1f360*/  LDL.LU R28, [R1+0x3790] ;  /* 0x00379000011c7983 */ /* 0x001f680000300800 */
[----:B------:R-:W2:Y:S01]  /*1f370*/  LDL.LU R20, [R1+0x378c] ;  /* 0x00378c0001147983 */ /* 0x000ea20000300800 */
[C---:B------:R-:W-:Y:S02]  /*1f380*/  ISETP.GT.U32.AND P6, PT, R11.reuse, R2, PT ;  /* 0x000000020b00720c */ /* 0x040fe40003fc4070 */
[----:B------:R-:W-:-:S02]  /*1f390*/  ISETP.GT.U32.AND P4, PT, R11, R4, PT ;  /* 0x000000040b00720c */ /* 0x000fc40003f84070 */
        /* <DEDUP_REMOVED lines=9> */
[----:B------:R-:W3:Y:S01]  /*1f430*/  LDL.LU R15, [R1+0xb7c] ;  /* 0x000b7c00010f7983 */ /* 0x000ee20000300800 */
[----:B------:R-:W-:-:S03]  /*1f440*/  @!P2 IMAD.MOV R4, RZ, RZ, -R4 ;  /* 0x000000ffff04a224 */ /* 0x000fc600078e0a04 */
        /* <DEDUP_REMOVED lines=10> */
[C---:B------:R-:W-:Y:S01]  /*1f4f0*/  IMAD R5, R11.reuse, R7, R5 ;  /* 0x000000070b057224 */ /* 0x040fe200078e0205 */
        /* <DEDUP_REMOVED lines=17> */
[----:B------:R-:W-:-:S03]  /*1f610*/  ISETP.GT.U32.AND P3, PT, R11, R7, PT ;  /* 0x000000070b00720c */ /* 0x000fc60003f64070 */
[--C-:B------:R-:W-:Y:S01]  /*1f620*/  @!P6 IMAD.IADD R8, R8, 0x1, -R11.reuse ;  /* 0x000000010808e824 */ /* 0x100fe200078e0a0b */
[C---:B------:R-:W-:Y:S02]  /*1f630*/  ISETP.GT.U32.AND P6, PT, R11.reuse, R10, PT ;  /* 0x0000000a0b00720c */ /* 0x040fe40003fc4070 */
[----:B------:R-:W-:Y:S01]  /*1f640*/  IABS R2, R22 ;  /* 0x0000001600027213 */ /* 0x000fe20000000000 */
[----:B------:R-:W-:Y:S02]  /*1f650*/  @!P0 IMAD.IADD R12, R12, 0x1, -R11 ;  /* 0x000000010c0c8824 */ /* 0x000fe400078e0a0b */
[----:B------:R-:W-:Y:S02]  /*1f660*/  @!P1 IMAD.MOV R13, RZ, RZ, -R13 ;  /* 0x000000ffff0d9224 */ /* 0x000fe400078e0a0d */
[----:B------:R-:W-:Y:S01]  /*1f670*/  IMAD.HI.U32 R14, R0, R2, RZ ;  /* 0x00000002000e7227 */ /* 0x000fe200078e00ff */
[----:B------:R-:W-:-:S03]  /*1f680*/  ISETP.GT.U32.AND P1, PT, R11, R12, PT ;  /* 0x0000000c0b00720c */ /* 0x000fc60003f24070 */
[----:B------:R-:W-:Y:S02]  /*1f690*/  @!P5 IMAD.MOV R9, RZ, RZ, -R9 ;  /* 0x000000ffff09d224 */ /* 0x000fe400078e0a09 */
[--C-:B------:R-:W-:Y:S01]  /*1f6a0*/  @!P2 IMAD.IADD R5, R5, 0x1, -R11.reuse ;  /* 0x000000010505a824 */ /* 0x100fe200078e0a0b */
[----:B-----5:R-:W-:Y:S01]  /*1f6b0*/  ISETP.GE.AND P2, PT, R28, RZ, PT ;  /* 0x000000ff1c00720c */ /* 0x020fe20003f46270 */
[----:B------:R-:W-:Y:S01]  /*1f6c0*/  IMAD.MOV R14, RZ, RZ, -R14 ;  /* 0x000000ffff0e7224 */ /* 0x000fe200078e0a0e */
[----:B------:R-:W4:Y:S01]  /*1f6d0*/  LDL.LU R28, [R1+0xb9c] ;  /* 0x000b9c00011c7983 */ /* 0x000f220000300800 */
[--C-:B------:R-:W-:Y:S02]  /*1f6e0*/  @!P3 IMAD.IADD R7, R7, 0x1, -R11.reuse ;  /* 0x000000010707b824 */ /* 0x100fe400078e0a0b */
[----:B------:R-:W-:Y:S01]  /*1f6f0*/  @!P6 IMAD.IADD R10, R10, 0x1, -R11 ;  /* 0x000000010a0ae824 */ /* 0x000fe200078e0a0b */
[----:B------:R-:W-:Y:S01]  /*1f700*/  STL [R1+0x114], R13 ;  /* 0x0001140d01007387 */ /* 0x000fe20000100800 */
[----:B------:R-:W-:Y:S01]  /*1f710*/  IMAD R2, R11, R14, R2 ;  /* 0x0000000e0b027224 */ /* 0x000fe200078e0202 */
[----:B---3--:R-:W-:-:S02]  /*1f720*/  ISETP.GE.AND P0, PT, R15, RZ, PT ;  /* 0x000000ff0f00720c */ /* 0x008fc40003f06270 */
[----:B------:R0:W-:Y:S01]  /*1f730*/  STL [R1+0x10c], R9 ;  /* 0x00010c0901007387 */ /* 0x0001e20000100800 */
[C---:B------:R-:W-:Y:S02]  /*1f740*/  ISETP.GT.U32.AND P6, PT, R11.reuse, R7, PT ;  /* 0x000000070b00720c */ /* 0x040fe40003fc4070 */
[----:B------:R-:W-:Y:S01]  /*1f750*/  ISETP.GT.U32.AND P5, PT, R11, R10, PT ;  /* 0x0000000a0b00720c */ /* 0x000fe20003fa4070 */
[----:B0-----:R-:W-:-:S04]  /*1f760*/  IMAD.MOV.U32 R9, RZ, RZ, R8 ;  /* 0x000000ffff097224 */ /* 0x001fc800078e0008 */
[----:B------:R-:W-:Y:S01]  /*1f770*/  @!P4 IMAD.MOV R9, RZ, RZ, -R9 ;  /* 0x000000ffff09c224 */ /* 0x000fe200078e0a09 */
[----:B------:R-:W-:Y:S01]  /*1f780*/  ISETP.GT.U32.AND P4, PT, R11, R2, PT ;  /* 0x000000020b00720c */ /* 0x000fe20003f84070 */
[----:B------:R-:W-:Y:S02]  /*1f790*/  @!P2 IMAD.MOV R5, RZ, RZ, -R5 ;  /* 0x000000ffff05a224 */ /* 0x000fe400078e0a05 */
[--C-:B------:R-:W-:Y:S01]  /*1f7a0*/  @!P1 IMAD.IADD R12, R12, 0x1, -R11.reuse ;  /* 0x000000010c0c9824 */ /* 0x100fe200078e0a0b */
[----:B------:R-:W-:Y:S01]  /*1f7b0*/  STL [R1+0x108], R9 ;  /* 0x0001080901007387 */ /* 0x000fe20000100800 */
[----:B------:R-:W-:Y:S01]  /*1f7c0*/  ISETP.GE.AND P2, PT, R23, RZ, PT ;  /* 0x000000ff1700720c */ /* 0x000fe20003f46270 */
[--C-:B------:R-:W-:Y:S02]  /*1f7d0*/  @!P6 IMAD.IADD R7, R7, 0x1, -R11.reuse ;  /* 0x000000010707e824 */ /* 0x100fe400078e0a0b */
[----:B------:R-:W-:Y:S01]  /*1f7e0*/  @!P0 IMAD.MOV R12, RZ, RZ, -R12 ;  /* 0x000000ffff0c8224 */ /* 0x000fe200078e0a0c */
[----:B------:R-:W-:Y:S01]  /*1f7f0*/  STL [R1+0x104], R5 ;  /* 0x0001040501007387 */ /* 0x000fe20000100800 */
[----:B------:R-:W-:Y:S01]  /*1f800*/  ISETP.GE.AND P6, PT, R22, RZ, PT ;  /* 0x000000ff1600720c */ /* 0x000fe20003fc6270 */
[--C-:B------:R-:W-:Y:S01]  /*1f810*/  @!P5 IMAD.IADD R10, R10, 0x1, -R11.reuse ;  /* 0x000000010a0ad824 */ /* 0x100fe200078e0a0b */
[----:B------:R-:W-:Y:S01]  /*1f820*/  IABS R6, R21 ;  /* 0x0000001500067213 */ /* 0x000fe20000000000 */
[----:B------:R-:W3:Y:S01]  /*1f830*/  LDL.LU R23, [R1+0xbc8] ;  /* 0x000bc80001177983 */ /* 0x000ee20000300800 */
[----:B------:R-:W-:Y:S01]  /*1f840*/  ISETP.GE.AND P5, PT, R21, RZ, PT ;  /* 0x000000ff1500720c */ /* 0x000fe20003fa6270 */
[----:B------:R-:W-:-:S02]  /*1f850*/  @!P4 IMAD.IADD R2, R2, 0x1, -R11 ;  /* 0x000000010202c824 */ /* 0x000fc400078e0a0b */
[----:B------:R-:W5:Y:S01]  /*1f860*/  LDL.LU R22, [R1+0xbcc] ;  /* 0x000bcc0001167983 */ /* 0x000f620000300800 */
[----:B------:R-:W-:-:S03]  /*1f870*/  ISETP.GE.AND P3, PT, R29, RZ, PT ;  /* 0x000000ff1d00720c */ /* 0x000fc60003f66270 */
[----:B------:R-:W5:Y:S04]  /*1f880*/  LDL R21, [R1+0xba4] ;  /* 0x000ba40001157983 */ /* 0x000f680000100800 */
[----:B------:R0:W-:Y:S01]  /*1f890*/  STL [R1+0x100], R12 ;  /* 0x0001000c01007387 */ /* 0x0001e20000100800 */
[----:B--2---:R-:W-:Y:S02]  /*1f8a0*/  IABS R8, R20 ;  /* 0x0000001400087213 */ /* 0x004fe40000000000 */
[----:B------:R-:W-:Y:S02]  /*1f8b0*/  ISETP.GE.AND P4, PT, R20, RZ, PT ;  /* 0x000000ff1400720c */ /* 0x000fe40003f86270 */
[----:B------:R-:W2:Y:S04]  /*1f8c0*/  LDL.LU R20, [R1+0xba8] ;  /* 0x000ba80001147983 */ /* 0x000ea80000300800 */
[----:B------:R-:W5:Y:S01]  /*1f8d0*/  LDL.LU R29, [R1+0xbac] ;  /* 0x000bac00011d7983 */ /* 0x000f620000300800 */
        /* <DEDUP_REMOVED lines=14> */
[----:B----4-:R-:W-:Y:S01]  /*1f9c0*/  IABS R5, R28 ;  /* 0x0000001c00057213 */ /* 0x010fe20000000000 */
[----:B------:R-:W-:-:S02]  /*1f9d0*/  IMAD.MOV R9, RZ, RZ, -R9 ;  /* 0x000000ffff097224 */ /* 0x000fc400078e0a09 */
[----:B------:R-:W-:Y:S02]  /*1f9e0*/  @!P0 IMAD.IADD R6, R6, 0x1, -R11 ;  /* 0x0000000106068824 */ /* 0x000fe400078e0a0b */
[----:B------:R-:W-:Y:S02]  /*1f9f0*/  IMAD R8, R11, R9, R8 ;  /* 0x000000090b087224 */ /* 0x000fe400078e0208 */
[----:B0-----:R-:W-:Y:S02]  /*1fa00*/  IMAD.MOV.U32 R10, RZ, RZ, R2 ;  /* 0x000000ffff0a7224 */ /* 0x001fe400078e0002 */
[----:B------:R-:W-:Y:S01]  /*1fa10*/  IMAD.HI.U32 R9, R0, R5, RZ ;  /* 0x0000000500097227 */ /* 0x000fe200078e00ff */
[----:B------:R-:W-:Y:S02]  /*1fa20*/  ISETP.GE.AND P2, PT, R28, RZ, PT ;  /* 0x000000ff1c00720c */ /* 0x000fe40003f46270 */
[----:B------:R-:W4:Y:S01]  /*1fa30*/  LDL.LU R28, [R1+0xbb0] ;  /* 0x000bb000011c7983 */ /* 0x000f220000300800 */
[----:B------:R-:W-:-:S02]  /*1fa40*/  @!P6 IMAD.MOV R10, RZ, RZ, -R10 ;  /* 0x000000ffff0ae224 */ /* 0x000fc400078e0a0a */
[----:B------:R-:W-:Y:S01]  /*1fa50*/  IMAD.MOV.U32 R14, RZ, RZ, R6 ;  /* 0x000000ffff0e7224 */ /* 0x000fe200078e0006 */
[----:B------:R-:W-:Y:S01]  /*1fa60*/  IABS R4, R24 ;  /* 0x0000001800047213 */ /* 0x000fe20000000000 */
[----:B------:R-:W-:Y:S01]  /*1fa70*/  IMAD.MOV R9, RZ, RZ, -R9 ;  /* 0x000000ffff097224 */ /* 0x000fe200078e0a09 */
[----:B------:R-:W-:Y:S01]  /*1fa80*/  ISETP.GE.AND P1, PT, R24, RZ, PT ;  /* 0x000000ff1800720c */ /* 0x000fe20003f26270 */
[----:B------:R-:W-:Y:S01]  /*1fa90*/  STL [R1+0xec], R10 ;  /* 0x0000ec0a01007387 */ /* 0x000fe20000100800 */
[----:B------:R-:W-:-:S03]  /*1faa0*/  @!P5 IMAD.MOV R14, RZ, RZ, -R14 ;  /* 0x000000ffff0ed224 */ /* 0x000fc600078e0a0e */
[----:B------:R-:W4:Y:S01]  /*1fab0*/  LDL.LU R24, [R1+0xbb4] ;  /* 0x000bb40001187983 */ /* 0x000f220000300800 */
[----:B------:R-:W-:Y:S01]  /*1fac0*/  IMAD R5, R11, R9, R5 ;  /* 0x000000090b057224 */ /* 0x000fe200078e0205 */
[----:B---3--:R-:W-:Y:S02]  /*1fad0*/  ISETP.GE.AND P0, PT, R23, RZ, PT ;  /* 0x000000ff1700720c */ /* 0x008fe40003f06270 */
[----:B------:R-:W-:Y:S02]  /*1fae0*/  IABS R2, R23 ;  /* 0x0000001700027213 */ /* 0x000fe40000000000 */
[----:B------:R-:W3:Y:S04]  /*1faf0*/  LDL.LU R23, [R1+0xbb8] ;  /* 0x000bb80001177983 */ /* 0x000ee80000300800 */
[----:B--2---:R0:W-:Y:S01]  /*1fb00*/  STL [R1+0x3784], R20 ;  /* 0x0037841401007387 */ /* 0x0041e20000100800 */
[----:B------:R-:W-:-:S03]  /*1fb10*/  IABS R9, R20 ;  /* 0x0000001400097213 */ /* 0x000fc60000000000 */
[----:B-----5:R1:W-:Y:S04]  /*1fb20*/  STL [R1+0x3788], R29 ;  /* 0x0037881d01007387 */ /* 0x0203e80000100800 */
[----:B------:R-:W-:Y:S04]  /*1fb30*/  STL [R1+0xe4], R14 ;  /* 0x0000e40e01007387 */ /* 0x000fe80000100800 */
[----:B0-----:R-:W2:Y:S01]  /*1fb40*/  LDL.LU R20, [R1+0xba4] ;  /* 0x000ba40001147983 */ /* 0x001ea20000300800 */
        /* <DEDUP_REMOVED lines=14> */
[----:B------:R-:W-:-:S04]  /*1fc30*/  IMAD.MOV R6, RZ, RZ, -R6 ;  /* 0x000000ffff067224 */ /* 0x000fc800078e0a06 */
[----:B------:R-:W-:Y:S01]  /*1fc40*/  IMAD R13, R11, R6, R13 ;  /* 0x000000060b0d7224 */ /* 0x000fe200078e020d */
[----:B------:R-:W-:Y:S01]  /*1fc50*/  IABS R7, R29 ;  /* 0x0000001d00077213 */ /* 0x000fe20000000000 */
[----:B------:R-:W-:-:S06]  /*1fc60*/  IMAD.MOV.U32 R15, RZ, RZ, R8 ;  /* 0x000000ffff0f7224 */ /* 0x000fcc00078e0008 */
[----:B------:R-:W-:Y:S01]  /*1fc70*/  @!P6 IMAD.IADD R5, R5, 0x1, -R11 ;  /* 0x000000010505e824 */ /* 0x000fe200078e0a0b */
[----:B------:R-:W-:-:S03]  /*1fc80*/  ISETP.GT.U32.AND P6, PT, R11, R13, PT ;  /* 0x0000000d0b00720c */ /* 0x000fc60003fc4070 */
[----:B-1----:R-:W-:Y:S02]  /*1fc90*/  IMAD.MOV.U32 R29, RZ, RZ, R5 ;  /* 0x000000ffff1d7224 */ /* 0x002fe400078e0005 */
[----:B------:R-:W-:Y:S01]  /*1fca0*/  @!P4 IMAD.MOV R15, RZ, RZ, -R15 ;  /* 0x000000ffff0fc224 */ /* 0x000fe200078e0a0f */
[----:B------:R-:W-:Y:S01]  /*1fcb0*/  ISETP.GE.AND P3, PT, R22, RZ, PT ;  /* 0x000000ff1600720c */ /* 0x000fe20003f66270 */
[----:B------:R-:W-:Y:S01]  /*1fcc0*/  @!P2 IMAD.MOV R29, RZ, RZ, -R29 ;  /* 0x000000ffff1da224 */ /* 0x000fe200078e0a1d */
[----:B------:R-:W-:Y:S01]  /*1fcd0*/  IABS R10, R21 ;  /* 0x00000015000a7213 */ /* 0x000fe20000000000 */
[----:B------:R-:W5:Y:S04]  /*1fce0*/  LDL.LU R22, [R1+0xbbc] ;  /* 0x000bbc0001167983 */ /* 0x000f680000300800 */
[----:B------:R-:W5:Y:S01]  /*1fcf0*/  LDL.LU R21, [R1+0xbc0] ;  /* 0x000bc00001157983 */ /* 0x000f620000300800 */
[----:B------:R-:W-:-:S03]  /*1fd00*/  @!P6 IMAD.IADD R13, R13, 0x1, -R11 ;  /* 0x000000010d0de824 */ /* 0x000fc600078e0a0b */
[----:B------:R-:W-:Y:S04]  /*1fd10*/  STL [R1+0xe0], R15 ;  /* 0x0000e00f01007387 */ /* 0x000fe80000100800 */
[----:B------:R0:W-:Y:S04]  /*1fd20*/  STL [R1+0xdc], R29 ;  /* 0x0000dc1d01007387 */ /* 0x0001e80000100800 */
[----:B0-----:R-:W4:Y:S01]  /*1fd30*/  LDL.LU R29, [R1+0x3788] ;  /* 0x00378800011d7983 */ /* 0x001f220000300800 */
[----:B--2---:R-:W-:-:S03]  /*1fd40*/  ISETP.GE.AND P6, PT, R20, RZ, PT ;  /* 0x000000ff1400720c */ /* 0x004fc60003fc6270 */
[----:B------:R-:W2:Y:S01]  /*1fd50*/  LDL.LU R20, [R1+0x3784] ;  /* 0x0037840001147983 */ /* 0x000ea20000300800 */
        /* <DEDUP_REMOVED lines=9> */
[C---:B------:R-:W-:Y:S02]  /*1fdf0*/  IMAD R10, R11.reuse, R14, R10 ;  /* 0x0000000e0b0a7224 */ /* 0x040fe400078e020a */
[C---:B------:R-:W-:Y:S02]  /*1fe00*/  IMAD R9, R11.reuse, R12, R9 ;  /* 0x0000000c0b097224 */ /* 0x040fe400078e0209 */
[--C-:B------:R-:W-:Y:S01]  /*1fe10*/  @!P5 IMAD.IADD R2, R2, 0x1, -R11.reuse ;  /* 0x000000010202d824 */ /* 0x100fe200078e0a0b */
[C---:B------:R-:W-:Y:S01]  /*1fe20*/  ISETP.GT.U32.AND P2, PT, R11.reuse, R10, PT ;  /* 0x0000000a0b00720c */ /* 0x040fe20003f44070 */
[----:B------:R-:W-:Y:S01]  /*1fe30*/  @!P4 IMAD.IADD R4, R4, 0x1, -R11 ;  /* 0x000000010404c824 */ /* 0x000fe200078e0a0b */
[----:B------:R-:W-:-:S02]  /*1fe40*/  ISETP.GT.U32.AND P4, PT, R11, R9, PT ;  /* 0x000000090b00720c */ /* 0x000fc40003f84070 */
[----:B------:R-:W-:Y:S02]  /*1fe50*/  ISETP.GT.U32.AND P5, PT, R11, R2, PT ;  /* 0x000000020b00720c */ /* 0x000fe40003fa4070 */
[----:B---3--:R-:W-:Y:S01]  /*1fe60*/  IABS R8, R23 ;  /* 0x0000001700087213 */ /* 0x008fe20000000000 */
[----:B------:R-:W-:-:S04]  /*1fe70*/  IMAD.HI.U32 R6, R0, R7, RZ ;  /* 0x0000000700067227 */ /* 0x000fc800078e00ff */
[----:B------:R-:W-:-:S04]  /*1fe80*/  IMAD.HI.U32 R5, R0, R8, RZ ;  /* 0x0000000800057227 */ /* 0x000fc800078e00ff */
[--C-:B------:R-:W-:Y:S02]  /*1fe90*/  @!P2 IMAD.IADD R10, R10, 0x1, -R11.reuse ;  /* 0x000000010a0aa824 */ /* 0x100fe400078e0a0b */
[----:B------:R-:W-:Y:S02]  /*1fea0*/  @!P4 IMAD.IADD R9, R9, 0x1, -R11 ;  /* 0x000000010909c824 */ /* 0x000fe400078e0a0b */
[----:B------:R-:W-:Y:S01]  /*1feb0*/  IMAD.MOV R6, RZ, RZ, -R6 ;  /* 0x000000ffff067224 */ /* 0x000fe200078e0a06 */
[C---:B------:R-:W-:Y:S01]  /*1fec0*/  ISETP.GT.U32.AND P4, PT, R11.reuse, R10, PT ;  /* 0x0000000a0b00720c */ /* 0x040fe20003f84070 */
[----:B------:R-:W-:Y:S02]  /*1fed0*/  IMAD.MOV R5, RZ, RZ, -R5 ;  /* 0x000000ffff057224 */ /* 0x000fe400078e0a05 */
[----:B------:R-:W-:Y:S02]  /*1fee0*/  @!P5 IMAD.IADD R2, R2, 0x1, -R11 ;  /* 0x000000010202d824 */ /* 0x000fe400078e0a0b */
[----:B------:R-:W-:-:S02]  /*1fef0*/  IMAD R7, R11, R6, R7 ;  /* 0x000000060b077224 */ /* 0x000fc400078e0207 */
[C---:B------:R-:W-:Y:S02]  /*1ff00*/  IMAD R8, R11.reuse, R5, R8 ;  /* 0x000000050b087224 */ /* 0x040fe400078e0208 */
[----:B------:R-:W-:Y:S01]  /*1ff10*/  IMAD.MOV.U32 R5, RZ, RZ, R2 ;  /* 0x000000ffff057224 */ /* 0x000fe200078e0002 */
[----:B------:R-:W-:Y:S01]  /*1ff20*/  ISETP.GT.U32.AND P5, PT, R11, R7, PT ;  /* 0x000000070b00720c */ /* 0x000fe20003fa4070 */
[----:B------:R-:W-:Y:S02]  /*1ff30*/  @!P1 IMAD.MOV R4, RZ, RZ, -R4 ;  /* 0x000000ffff049224 */ /* 0x000fe400078e0a04 */
[----:B------:R-:W-:Y:S02]  /*1ff40*/  @!P0 IMAD.MOV R5, RZ, RZ, -R5 ;  /* 0x000000ffff058224 */ /* 0x000fe400078e0a05 */
[--C-:B------:R-:W-:Y:S01]  /*1ff50*/  @!P4 IMAD.IADD R10, R10, 0x1, -R11.reuse ;  /* 0x000000010a0ac824 */ /* 0x100fe200078e0a0b */
[----:B------:R0:W-:Y:S04]  /*1ff60*/  STL [R1+0xd8], R4 ;  /* 0x0000d80401007387 */ /* 0x0001e80000100800 */
[----:B------:R-:W-:Y:S03]  /*1ff70*/  STL [R1+0xd0], R5 ;  /* 0x0000d00501007387 */ /* 0x000fe60000100800 */
[----:B------:R-:W-:-:S05]  /*1ff80*/  @!P5 IMAD.IADD R7, R7, 0x1, -R11 ;  /* 0x000000010707d824 */ /* 0x000fca00078e0a0b */
[----:B------:R-:W-:-:S13]  /*1ff90*/  ISETP.GT.U32.AND P1, PT, R11, R7, PT ;  /* 0x000000070b00720c */ /* 0x000fda0003f24070 */
[----:B------:R-:W-:Y:S01]  /*1ffa0*/  @!P1 IMAD.IADD R7, R7, 0x1, -R11 ;  /* 0x0000000107079824 */ /* 0x000fe200078e0a0b */
[----:B----4-:R-:W-:Y:S02]  /*1ffb0*/  ISETP.GE.AND P1, PT, R29, RZ, PT ;  /* 0x000000ff1d00720c */ /* 0x010fe40003f26270 */
[----:B--2---:R-:W-:Y:S02]  /*1ffc0*/  ISETP.GE.AND P4, PT, R20, RZ, PT ;  /* 0x000000ff1400720c */ /* 0x004fe40003f86270 */
[----:B------:R-:W2:Y:S04]  /*1ffd0*/  LDL.LU R20, [R1+0xbc4] ;  /* 0x000bc40001147983 */ /* 0x000ea80000300800 */
[----:B------:R-:W3:Y:S01]  /*1ffe0*/  LDL.LU R29, [R1+0xbd0] ;  /* 0x000bd000011d7983 */ /* 0x000ee20000300800 */
[----:B------:R-:W-:-:S05]  /*1fff0*/  IABS R12, R28 ;  /* 0x0000001c000c7213 */ /* 0x000fca0000000000 */
[----:B------:R-:W-:Y:S01]  /*20000*/  IMAD.HI.U32 R15, R0, R12, RZ ;  /* 0x0000000c000f7227 */ /* 0x000fe200078e00ff */
[----:B------:R-:W-:-:S03]  /*20010*/  ISETP.GT.U32.AND P2, PT, R11, R13, PT ;  /* 0x0000000d0b00720c */ /* 0x000fc60003f44070 */
[----:B------:R-:W-:-:S04]  /*20020*/  IMAD.MOV R15, RZ, RZ, -R15 ;  /* 0x000000ffff0f7224 */ /* 0x000fc800078e0a0f */
[----:B------:R-:W-:-:S05]  /*20030*/  IMAD R12, R11, R15, R12 ;  /* 0x0000000f0b0c7224 */ /* 0x000fca00078e020c */
[----:B------:R-:W-:Y:S01]  /*20040*/  ISETP.GT.U32.AND P0, PT, R11, R12, PT ;  /* 0x0000000c0b00720c */ /* 0x000fe20003f04070 */
[----:B------:R-:W-:-:S04]  /*20050*/  @!P2 IMAD.IADD R13, R13, 0x1, -R11 ;  /* 0x000000010d0da824 */ /* 0x000fc800078e0a0b */
[----:B------:R-:W-:Y:S01]  /*20060*/  @!P3 IMAD.MOV R13, RZ, RZ, -R13 ;  /* 0x000000ffff0db224 */ /* 0x000fe200078e0a0d */
[----:B------:R-:W-:-:S04]  /*20070*/  ISETP.GT.U32.AND P5, PT, R11, R9, PT ;  /* 0x000000090b00720c */ /* 0x000fc80003fa4070 */
[----:B------:R-:W-:Y:S03]  /*20080*/  STL [R1+0xcc], R13 ;  /* 0x0000cc0d01007387 */ /* 0x000fe60000100800 */
[--C-:B------:R-:W-:Y:S01]  /*20090*/  @!P0 IMAD.IADD R12, R12, 0x1, -R11.reuse ;  /* 0x000000010c0c8824 */ /* 0x100fe200078e0a0b */
[----:B------:R-:W-:Y:S02]  /*200a0*/  ISETP.GE.AND P0, PT, R28, RZ, PT ;  /* 0x000000ff1c00720c */ /* 0x000fe40003f06270 */
[----:B------:R-:W4:Y:S01]  /*200b0*/  LDL.LU R28, [R1+0xbd4] ;  /* 0x000bd400011c7983 */ /* 0x000f220000300800 */
[----:B------:R-:W-:Y:S02]  /*200c0*/  IABS R6, R24 ;  /* 0x0000001800067213 */ /* 0x000fe40000000000 */
[----:B------:R-:W-:Y:S01]  /*200d0*/  @!P5 IMAD.IADD R9, R9, 0x1, -R11 ;  /* 0x000000010909d824 */ /* 0x000fe200078e0a0b */
[----:B------:R-:W-:-:S02]  /*200e0*/  ISETP.GT.U32.AND P5, PT, R11, R8, PT ;  /* 0x000000080b00720c */ /* 0x000fc40003fa4070 */
[----:B------:R-:W-:-:S04]  /*200f0*/  IMAD.HI.U32 R14, R0, R6, RZ ;  /* 0x00000006000e7227 */ /* 0x000fc800078e00ff */
[----:B------:R-:W-:Y:S01]  /*20100*/  IMAD.MOV R14, RZ, RZ, -R14 ;  /* 0x000000ffff0e7224 */ /* 0x000fe200078e0a0e */
[----:B-----5:R-:W-:-:S03]  /*20110*/  IABS R2, R22 ;  /* 0x0000001600027213 */ /* 0x020fc60000000000 */
[----:B------:R-:W-:Y:S02]  /*20120*/  IMAD R6, R11, R14, R6 ;  /* 0x0000000e0b067224 */ /* 0x000fe400078e0206 */
[----:B------:R-:W-:-:S03]  /*20130*/  IMAD.HI.U32 R14, R0, R2, RZ ;  /* 0x00000002000e7227 */ /* 0x000fc600078e00ff */
[C---:B------:R-:W-:Y:S01]  /*20140*/  ISETP.GT.U32.AND P2, PT, R11.reuse, R6, PT ;  /* 0x000000060b00720c */ /* 0x040fe20003f44070 */
[----:B------:R-:W-:Y:S02]  /*20150*/  @!P5 IMAD.IADD R8, R8, 0x1, -R11 ;  /* 0x000000010808d824 */ /* 0x000fe400078e0a0b */
[----:B------:R-:W-:Y:S02]  /*20160*/  IMAD.MOV R14, RZ, RZ, -R14 ;  /* 0x000000ffff0e7224 */ /* 0x000fe400078e0a0e */
[----:B------:R-:W-:Y:S01]  /*20170*/  @!P6 IMAD.MOV R10, RZ, RZ, -R10 ;  /* 0x000000ffff0ae224 */ /* 0x000fe200078e0a0a */
[C---:B------:R-:W-:Y:S01]  /*20180*/  ISETP.GT.U32.AND P6, PT, R11.reuse, R8, PT ;  /* 0x000000080b00720c */ /* 0x040fe20003fc4070 */
[C---:B------:R-:W-:Y:S01]  /*20190*/  IMAD R2, R11.reuse, R14, R2 ;  /* 0x0000000e0b027224 */ /* 0x040fe200078e0202 */
[----:B------:R-:W-:Y:S01]  /*201a0*/  ISETP.GT.U32.AND P3, PT, R11, R12, PT ;  /* 0x0000000c0b00720c */ /* 0x000fe20003f64070 */
[----:B------:R-:W-:-:S03]  /*201b0*/  @!P4 IMAD.MOV R9, RZ, RZ, -R9 ;  /* 0x000000ffff09c224 */ /* 0x000fc600078e0a09 */
[C---:B------:R-:W-:Y:S01]  /*201c0*/  ISETP.GT.U32.AND P4, PT, R11.reuse, R2, PT ;  /* 0x000000020b00720c */ /* 0x040fe20003f84070 */
[----:B------:R-:W-:Y:S02]  /*201d0*/  @!P2 IMAD.IADD R6, R6, 0x1, -R11 ;  /* 0x000000010606a824 */ /* 0x000fe400078e0a0b */
[----:B------:R-:W-:Y:S01]  /*201e0*/  @!P1 IMAD.MOV R7, RZ, RZ, -R7 ;  /* 0x000000ffff079224 */ /* 0x000fe200078e0a07 */
[----:B------:R2:W-:Y:S02]  /*201f0*/  STL [R1+0xc8], R10 ;  /* 0x0000c80a01007387 */ /* 0x0005e40000100800 */
[----:B------:R-:W-:Y:S01]  /*20200*/  ISETP.GT.U32.AND P5, PT, R11, R6, PT ;  /* 0x000000060b00720c */ /* 0x000fe20003fa4070 */
[--C-:B------:R-:W-:Y:S01]  /*20210*/  @!P6 IMAD.IADD R8, R8, 0x1, -R11.reuse ;  /* 0x000000010808e824 */ /* 0x100fe200078e0a0b */
[----:B------:R-:W-:Y:S01]  /*20220*/  STL [R1+0xc4], R9 ;  /* 0x0000c40901007387 */ /* 0x000fe20000100800 */
[----:B0-----:R-:W-:Y:S02]  /*20230*/  IABS R4, R21 ;  /* 0x0000001500047213 */ /* 0x001fe40000000000 */
[----:B------:R-:W-:Y:S01]  /*20240*/  ISETP.GE.AND P6, PT, R21, RZ, PT ;  /* 0x000000ff1500720c */ /* 0x000fe20003fc6270 */
[----:B------:R-:W-:Y:S01]  /*20250*/  STL [R1+0xc0], R7 ;  /* 0x0000c00701007387 */ /* 0x000fe20000100800 */
[----:B------:R-:W-:Y:S01]  /*20260*/  ISETP.GE.AND P2, PT, R24, RZ, PT ;  /* 0x000000ff1800720c */ /* 0x000fe20003f46270 */
[----:B------:R-:W-:-:S02]  /*20270*/  @!P3 IMAD.IADD R12, R12, 0x1, -R11 ;  /* 0x000000010c0cb824 */ /* 0x000fc400078e0a0b */
[----:B------:R-:W5:Y:S04]  /*20280*/  LDL.LU R21, [R1+0xbd8] ;  /* 0x000bd80001157983 */ /* 0x000f680000300800 */
[----:B------:R-:W5:Y:S01]  /*20290*/  LDL.LU R24, [R1+0xbfc] ;  /* 0x000bfc0001187983 */ /* 0x000f620000300800 */
[--C-:B------:R-:W-:Y:S02]  /*202a0*/  @!P4 IMAD.IADD R2, R2, 0x1, -R11.reuse ;  /* 0x000000010202c824 */ /* 0x100fe400078e0a0b */
[----:B------:R-:W-:Y:S01]  /*202b0*/  @!P0 IMAD.MOV R12, RZ, RZ, -R12 ;  /* 0x000000ffff0c8224 */ /* 0x000fe200078e0a0c */
[----:B------:R-:W-:Y:S01]  /*202c0*/  ISETP.GE.AND P1, PT, R23, RZ, PT ;  /* 0x000000ff1700720c */ /* 0x000fe20003f26270 */
[----:B------:R-:W-:Y:S01]  /*202d0*/  @!P5 IMAD.IADD R6, R6, 0x1, -R11 ;  /* 0x000000010606d824 */ /* 0x000fe200078e0a0b */
[----:B------:R-:W5:Y:S01]  /*202e0*/  LDL.LU R23, [R1+0xc08] ;  /* 0x000c080001177983 */ /* 0x000f620000300800 */
[----:B------:R-:W-:-:S10]  /*202f0*/  ISETP.GE.AND P5, PT, R22, RZ, PT ;  /* 0x000000ff1600720c */ /* 0x000fd40003fa6270 */
[----:B------:R-:W-:Y:S01]  /*20300*/  @!P1 IMAD.MOV R8, RZ, RZ, -R8 ;  /* 0x000000ffff089224 */ /* 0x000fe200078e0a08 */
[----:B--2---:R-:W-:Y:S02]  /*20310*/  IABS R10, R20 ;  /* 0x00000014000a7213 */ /* 0x004fe40000000000 */
[----:B------:R-:W-:Y:S01]  /*20320*/  ISETP.GE.AND P4, PT, R20, RZ, PT ;  /* 0x000000ff1400720c */ /* 0x000fe20003f86270 */
[----:B------:R-:W-:Y:S02]  /*20330*/  IMAD.MOV.U32 R20, RZ, RZ, R19 ;  /* 0x000000ffff147224 */ /* 0x000fe400078e0013 */
[----:B------:R-:W-:Y:S02]  /*20340*/  IMAD.MOV.U32 R19, RZ, RZ, R18 ;  /* 0x000000ffff137224 */ /* 0x000fe400078e0012 */
[----:B------:R-:W2:Y:S04]  /*20350*/  LDL.LU R18, [R1+0xbe0] ;  /* 0x000be00001127983 */ /* 0x000ea80000300800 */
[----:B------:R0:W-:Y:S04]  /*20360*/  STL [R1+0xb4], R12 ;  /* 0x0000b40c01007387 */ /* 0x0001e80000100800 */
[----:B------:R-:W2:Y:S01]  /*20370*/  LDL R22, [R1+0xbdc] ;  /* 0x000bdc0001167983 */ /* 0x000ea20000100800 */
[----:B0-----:R-:W-:-:S04]  /*20380*/  IMAD.MOV.U32 R12, RZ, RZ, R6 ;  /* 0x000000ffff0c7224 */ /* 0x001fc800078e0006 */
[----:B------:R-:W-:Y:S01]  /*20390*/  @!P2 IMAD.MOV R12, RZ, RZ, -R12 ;  /* 0x000000ffff0ca224 */ /* 0x000fe200078e0a0c */
[----:B---3--:R-:W-:Y:S02]  /*203a0*/  IABS R9, R29 ;  /* 0x0000001d00097213 */ /* 0x008fe40000000000 */
[----:B------:R-:W-:Y:S02]  /*203b0*/  ISETP.GE.AND P1, PT, R29, RZ, PT ;  /* 0x000000ff1d00720c */ /* 0x000fe40003f26270 */
[----:B------:R-:W-:Y:S04]  /*203c0*/  STL [R1+0xb0], R12 ;  /* 0x0000b00c01007387 */ /* 0x000fe80000100800 */
[----:B------:R0:W-:Y:S04]  /*203d0*/  STL [R1+0xac], R8 ;  /* 0x0000ac0801007387 */ /* 0x0001e80000100800 */
[----:B------:R-:W3:Y:S01]  /*203e0*/  LDL.LU R29, [R1+0xbe4] ;  /* 0x000be400011d7983 */ /* 0x000ee20000300800 */
[----:B------:R-:W-:-:S04]  /*203f0*/  IMAD.HI.U32 R5, R0, R4, RZ ;  /* 0x0000000400057227 */ /* 0x000fc800078e00ff */
[----:B------:R-:W-:-:S04]  /*20400*/  IMAD.MOV R5, RZ, RZ, -R5 ;  /* 0x000000ffff057224 */ /* 0x000fc800078e0a05 */
[----:B------:R-:W-:-:S05]  /*20410*/  IMAD R4, R11, R5, R4 ;  /* 0x000000050b047224 */ /* 0x000fca00078e0204 */
[----:B------:R-:W-:Y:S01]  /*20420*/  ISETP.GT.U32.AND P3, PT, R11, R4, PT ;  /* 0x000000040b00720c */ /* 0x000fe20003f64070 */
[----:B------:R-:W-:-:S04]  /*20430*/  IMAD.HI.U32 R7, R0, R10, RZ ;  /* 0x0000000a00077227 */ /* 0x000fc800078e00ff */
[----:B------:R-:W-:-:S04]  /*20440*/  IMAD.MOV R7, RZ, RZ, -R7 ;  /* 0x000000ffff077224 */ /* 0x000fc800078e0a07 */
[----:B------:R-:W-:-:S04]  /*20450*/  IMAD R10, R11, R7, R10 ;  /* 0x000000070b0a7224 */ /* 0x000fc800078e020a */
[----:B------:R-:W-:Y:S01]  /*20460*/  @!P3 IMAD.IADD R4, R4, 0x1, -R11 ;  /* 0x000000010404b824 */ /* 0x000fe200078e0a0b */
[C---:B------:R-:W-:Y:S02]  /*20470*/  ISETP.GT.U32.AND P3, PT, R11.reuse, R2, PT ;  /* 0x000000020b00720c */ /* 0x040fe40003f64070 */
[C---:B------:R-:W-:Y:S02]  /*20480*/  ISETP.GT.U32.AND P2, PT, R11.reuse, R10, PT ;  /* 0x0000000a0b00720c */ /* 0x040fe40003f44070 */
[----:B------:R-:W-:Y:S01]  /*20490*/  ISETP.GT.U32.AND P0, PT, R11, R4, PT ;  /* 0x000000040b00720c */ /* 0x000fe20003f04070 */
[----:B------:R-:W-:Y:S01]  /*204a0*/  IMAD.HI.U32 R7, R0, R9, RZ ;  /* 0x0000000900077227 */ /* 0x000fe200078e00ff */
[----:B----4-:R-:W-:-:S07]  /*204b0*/  IABS R5, R28 ;  /* 0x0000001c00057213 */ /* 0x010fce0000000000 */
[--C-:B------:R-:W-:Y:S02]  /*204c0*/  @!P3 IMAD.IADD R2, R2, 0x1, -R11.reuse ;  /* 0x000000010202b824 */ /* 0x100fe400078e0a0b */
[----:B------:R-:W-:Y:S02]  /*204d0*/  @!P2 IMAD.IADD R10, R10, 0x1, -R11 ;  /* 0x000000010a0aa824 */ /* 0x000fe400078e0a0b */
[----:B0-----:R-:W-:Y:S02]  /*204e0*/  IMAD.MOV.U32 R8, RZ, RZ, R2 ;  /* 0x000000ffff087224 */ /* 0x001fe400078e0002 */
[----:B------:R-:W-:-:S04]  /*204f0*/  IMAD.HI.U32 R6, R0, R5, RZ ;  /* 0x0000000500067227 */ /* 0x000fc800078e00ff */
[----:B------:R-:W-:Y:S01]  /*20500*/  @!P5 IMAD.MOV R8, RZ, RZ, -R8 ;  /* 0x000000ffff08d224 */ /* 0x000fe200078e0a08 */
[C---:B------:R-:W-:Y:S01]  /*20510*/  ISETP.GT.U32.AND P5, PT, R11.reuse, R10, PT ;  /* 0x0000000a0b00720c */ /* 0x040fe20003fa4070 */
[----:B------:R-:W-:Y:S02]  /*20520*/  IMAD.MOV R7, RZ, RZ, -R7 ;  /* 0x000000ffff077224 */ /* 0x000fe400078e0a07 */
[----:B------:R-:W-:Y:S02]  /*20530*/  @!P0 IMAD.IADD R4, R4, 0x1, -R11 ;  /* 0x0000000104048824 */ /* 0x000fe400078e0a0b */
[----:B------:R-:W-:Y:S02]  /*20540*/  IMAD.MOV R6, RZ, RZ, -R6 ;  /* 0x000000ffff067224 */ /* 0x000fe400078e0a06 */
[----:B------:R-:W-:Y:S02]  /*20550*/  IMAD R9, R11, R7, R9 ;  /* 0x000000070b097224 */ /* 0x000fe400078e0209 */
[----:B------:R-:W-:-:S02]  /*20560*/  IMAD.MOV.U32 R14, RZ, RZ, R4 ;  /* 0x000000ffff0e7224 */ /* 0x000fc400078e0004 */
[C---:B------:R-:W-:Y:S02]  /*20570*/  IMAD R5, R11.reuse, R6, R5 ;  /* 0x000000060b057224 */ /* 0x040fe400078e0205 */
[----:B------:R-:W-:Y:S01]  /*20580*/  @!P6 IMAD.MOV R14, RZ, RZ, -R14 ;  /* 0x000000ffff0ee224 */ /* 0x000fe200078e0a0e */
[C---:B------:R-:W-:Y:S01]  /*20590*/  ISETP.GT.U32.AND P6, PT, R11.reuse, R9, PT ;  /* 0x000000090b00720c */ /* 0x040fe20003fc4070 */
[----:B------:R-:W-:Y:S01]  /*205a0*/  @!P5 IMAD.IADD R10, R10, 0x1, -R11 ;  /* 0x000000010a0ad824 */ /* 0x000fe200078e0a0b */
[----:B------:R-:W-:-:S11]  /*205b0*/  ISETP.GT.U32.AND P5, PT, R11, R5, PT ;  /* 0x000000050b00720c */ /* 0x000fd60003fa4070 */
[--C-:B------:R-:W-:Y:S02]  /*205c0*/  @!P6 IMAD.IADD R9, R9, 0x1, -R11.reuse ;  /* 0x000000010909e824 */ /* 0x100fe400078e0a0b */
[----:B------:R-:W-:-:S03]  /*205d0*/  @!P5 IMAD.IADD R5, R5, 0x1, -R11 ;  /* 0x000000010505d824 */ /* 0x000fc600078e0a0b */
[----:B------:R-:W-:Y:S01]  /*205e0*/  ISETP.GT.U32.AND P5, PT, R11, R9, PT ;  /* 0x000000090b00720c */ /* 0x000fe20003fa4070 */
[----:B------:R0:W-:Y:S01]  /*205f0*/  STL [R1+0xa8], R8 ;  /* 0x0000a80801007387 */ /* 0x0001e20000100800 */
[----:B------:R-:W-:Y:S01]  /*20600*/  ISETP.GE.AND P3, PT, R28, RZ, PT ;  /* 0x000000ff1c00720c */ /* 0x000fe20003f66270 */
[----:B------:R-:W-:Y:S01]  /*20610*/  IMAD.MOV.U32 R15, RZ, RZ, R10 ;  /* 0x000000ffff0f7224 */ /* 0x000fe200078e000a */
[----:B-----5:R-:W-:Y:S01]  /*20620*/  ISETP.GE.AND P0, PT, R24, RZ, PT ;  /* 0x000000ff1800720c */ /* 0x020fe20003f06270 */
[----:B------:R-:W4:Y:S01]  /*20630*/  LDL.LU R28, [R1+0xbe8] ;  /* 0x000be800011c7983 */ /* 0x000f220000300800 */
[----:B------:R-:W-:-:S03]  /*20640*/  IABS R2, R24 ;  /* 0x0000001800027213 */ /* 0x000fc60000000000 */
[----:B------:R-:W5:Y:S04]  /*20650*/  LDL.LU R24, [R1+0xbec] ;  /* 0x000bec0001187983 */ /* 0x000f680000300800 */
[----:B------:R-:W-:Y:S01]  /*20660*/  @!P5 IMAD.IADD R9, R9, 0x1, -R11 ;  /* 0x000000010909d824 */ /* 0x000fe200078e0a0b */
[----:B0-----:R-:W-:Y:S01]  /*20670*/  IABS R8, R21 ;  /* 0x0000001500087213 */ /* 0x001fe20000000000 */
[----:B------:R0:W-:Y:S01]  /*20680*/  STL [R1+0x3780], R21 ;  /* 0x0037801501007387 */ /* 0x0001e20000100800 */
[----:B------:R-:W-:Y:S01]  /*20690*/  @!P4 IMAD.MOV R15, RZ, RZ, -R15 ;  /* 0x000000ffff0fc224 */ /* 0x000fe200078e0a0f */
[----:B------:R-:W-:Y:S02]  /*206a0*/  ISETP.GE.AND P2, PT, R23, RZ, PT ;  /* 0x000000ff1700720c */ /* 0x000fe40003f46270 */
[----:B------:R-:W-:Y:S01]  /*206b0*/  STL [R1+0xa0], R14 ;  /* 0x0000a00e01007387 */ /* 0x000fe20000100800 */
[----:B0-----:R-:W-:Y:S01]  /*206c0*/  IMAD.MOV.U32 R21, RZ, RZ, R9 ;  /* 0x000000ffff157224 */ /* 0x001fe200078e0009 */
[----:B------:R-:W-:-:S02]  /*206d0*/  IABS R13, R23 ;  /* 0x00000017000d7213 */ /* 0x000fc40000000000 */
[----:B------:R-:W-:Y:S01]  /*206e0*/  STL [R1+0x9c], R15 ;  /* 0x00009c0f01007387 */ /* 0x000fe20000100800 */
[----:B------:R-:W-:-:S03]  /*206f0*/  @!P1 IMAD.MOV R21, RZ, RZ, -R21 ;  /* 0x000000ffff159224 */ /* 0x000fc600078e0a15 */
[----:B------:R-:W5:Y:S01]  /*20700*/  LDL.LU R23, [R1+0xbf0] ;  /* 0x000bf00001177983 */ /* 0x000f620000300800 */
[----:B------:R-:W-:-:S04]  /*20710*/  IMAD.HI.U32 R12, R0, R2, RZ ;  /* 0x00000002000c7227 */ /* 0x000fc800078e00ff */
[----:B------:R-:W-:-:S04]  /*20720*/  IMAD.MOV R12, RZ, RZ, -R12 ;  /* 0x000000ffff0c7224 */ /* 0x000fc800078e0a0c */
[----:B------:R-:W-:Y:S01]  /*20730*/  IMAD R2, R11, R12, R2 ;  /* 0x0000000c0b027224 */ /* 0x000fe200078e0202 */
[----:B--2---:R-:W-:Y:S02]  /*20740*/  IABS R7, R22 ;  /* 0x0000001600077213 */ /* 0x004fe40000000000 */
[----:B------:R-:W2:Y:S04]  /*20750*/  LDL.LU R22, [R1+0xbf4] ;  /* 0x000bf40001167983 */ /* 0x000ea80000300800 */
[----:B------:R0:W-:Y:S04]  /*20760*/  STL [R1+0x98], R21 ;  /* 0x0000981501007387 */ /* 0x0001e80000100800 */
[----:B0-----:R-:W2:Y:S01]  /*20770*/  LDL.LU R21, [R1+0x3780] ;  /* 0x0037800001157983 */ /* 0x001ea20000300800 */
[----:B------:R-:W-:-:S04]  /*20780*/  IMAD.HI.U32 R12, R0, R7, RZ ;  /* 0x00000007000c7227 */ /* 0x000fc800078e00ff */
[----:B------:R-:W-:-:S04]  /*20790*/  IMAD.MOV R12, RZ, RZ, -R12 ;  /* 0x000000ffff0c7224 */ /* 0x000fc800078e0a0c */
[----:B------:R-:W-:Y:S01]  /*207a0*/  IMAD R7, R11, R12, R7 ;  /* 0x0000000c0b077224 */ /* 0x000fe200078e0207 */
[----:B---3--:R-:W-:-:S05]  /*207b0*/  IABS R12, R29 ;  /* 0x0000001d000c7213 */ /* 0x008fca0000000000 */
[----:B------:R-:W-:-:S04]  /*207c0*/  IMAD.HI.U32 R15, R0, R12, RZ ;  /* 0x0000000c000f7227 */ /* 0x000fc800078e00ff */
[----:B------:R-:W-:-:S04]  /*207d0*/  IMAD.MOV R15, RZ, RZ, -R15 ;  /* 0x000000ffff0f7224 */ /* 0x000fc800078e0a0f */
[C---:B------:R-:W-:Y:S02]  /*207e0*/  IMAD R12, R11.reuse, R15, R12 ;  /* 0x0000000f0b0c7224 */ /* 0x040fe400078e020c */
[----:B------:R-:W3:Y:S01]  /*207f0*/  LDL.LU R15, [R1+0xbdc] ;  /* 0x000bdc00010f7983 */ /* 0x000ee20000300800 */
[C---:B------:R-:W-:Y:S01]  /*20800*/  ISETP.GT.U32.AND P6, PT, R11.reuse, R2, PT ;  /* 0x000000020b00720c */ /* 0x040fe20003fc4070 */
[----:B------:R-:W-:Y:S01]  /*20810*/  IMAD.HI.U32 R4, R0, R13, RZ ;  /* 0x0000000d00047227 */ /* 0x000fe200078e00ff */
[----:B------:R-:W-:Y:S02]  /*20820*/  IABS R6, R18 ;  /* 0x0000001200067213 */ /* 0x000fe40000000000 */
[----:B------:R-:W-:Y:S01]  /*20830*/  ISETP.GT.U32.AND P4, PT, R11, R5, PT ;  /* 0x000000050b00720c */ /* 0x000fe20003f84070 */
[----:B------:R-:W-:-:S04]  /*20840*/  IMAD.MOV R4, RZ, RZ, -R4 ;  /* 0x000000ffff047224 */ /* 0x000fc800078e0a04 */
[----:B------:R-:W-:-:S04]  /*20850*/  IMAD R13, R11, R4, R13 ;  /* 0x000000040b0d7224 */ /* 0x000fc800078e020d */
[----:B------:R-:W-:Y:S02]  /*20860*/  @!P6 IMAD.IADD R2, R2, 0x1, -R11 ;  /* 0x000000010202e824 */ /* 0x000fe400078e0a0b */
[----:B------:R-:W-:-:S03]  /*20870*/  IMAD.HI.U32 R4, R0, R6, RZ ;  /* 0x0000000600047227 */ /* 0x000fc600078e00ff */
[C---:B------:R-:W-:Y:S01]  /*20880*/  ISETP.GT.U32.AND P6, PT, R11.reuse, R2, PT ;  /* 0x000000020b00720c */ /* 0x040fe20003fc4070 */
[----:B------:R-:W-:Y:S01]  /*20890*/  IMAD.MOV R4, RZ, RZ, -R4 ;  /* 0x000000ffff047224 */ /* 0x000fe200078e0a04 */
[----:B------:R-:W-:Y:S01]  /*208a0*/  ISETP.GT.U32.AND P5, PT, R11, R13, PT ;  /* 0x0000000d0b00720c */ /* 0x000fe20003fa4070 */
[----:B------:R-:W-:-:S04]  /*208b0*/  IMAD.HI.U32 R14, R0, R8, RZ ;  /* 0x00000008000e7227 */ /* 0x000fc800078e00ff */
[----:B------:R-:W-:Y:S02]  /*208c0*/  IMAD R6, R11, R4, R6 ;  /* 0x000000040b067224 */ /* 0x000fe400078e0206 */
[--C-:B------:R-:W-:Y:S02]  /*208d0*/  @!P4 IMAD.IADD R5, R5, 0x1, -R11.reuse ;  /* 0x000000010505c824 */ /* 0x100fe400078e0a0b */
[----:B------:R-:W-:Y:S02]  /*208e0*/  IMAD.MOV R14, RZ, RZ, -R14 ;  /* 0x000000ffff0e7224 */ /* 0x000fe400078e0a0e */
[----:B------:R-:W-:Y:S01]  /*208f0*/  @!P6 IMAD.IADD R2, R2, 0x1, -R11 ;  /* 0x000000010202e824 */ /* 0x000fe200078e0a0b */
[C---:B------:R-:W-:Y:S01]  /*20900*/  ISETP.GT.U32.AND P6, PT, R11.reuse, R6, PT ;  /* 0x000000060b00720c */ /* 0x040fe20003fc4070 */
[----:B------:R-:W-:Y:S02]  /*20910*/  @!P3 IMAD.MOV R5, RZ, RZ, -R5 ;  /* 0x000000ffff05b224 */ /* 0x000fe400078e0a05 */
[----:B------:R-:W-:-:S02]  /*20920*/  IMAD R8, R11, R14, R8 ;  /* 0x0000000e0b087224 */ /* 0x000fc400078e0208 */
[----:B------:R-:W-:Y:S01]  /*20930*/  @!P5 IMAD.IADD R13, R13, 0x1, -R11 ;  /* 0x000000010d0dd824 */ /* 0x000fe200078e0a0b */
[----:B------:R0:W-:Y:S02]  /*20940*/  STL [R1+0x94], R5 ;  /* 0x0000940501007387 */ /* 0x0001e40000100800 */
[C---:B------:R-:W-:Y:S02]  /*20950*/  ISETP.GT.U32.AND P1, PT, R11.reuse, R8, PT ;  /* 0x000000080b00720c */ /* 0x040fe40003f24070 */
[----:B------:R-:W-:-:S03]  /*20960*/  ISETP.GT.U32.AND P4, PT, R11, R7, PT ;  /* 0x000000070b00720c */ /* 0x000fc60003f84070 */
[----:B------:R-:W-:Y:S02]  /*20970*/  @!P6 IMAD.IADD R6, R6, 0x1, -R11 ;  /* 0x000000010606e824 */ /* 0x000fe400078e0a0b */
[----:B0-----:R-:W-:-:S03]  /*20980*/  IMAD.MOV.U32 R5, RZ, RZ, R2 ;  /* 0x000000ffff057224 */ /* 0x001fc600078e0002 */
[----:B------:R-:W-:-:S03]  /*20990*/  ISETP.GT.U32.AND P3, PT, R11, R6, PT ;  /* 0x000000060b00720c */ /* 0x000fc60003f64070 */
[--C-:B------:R-:W-:Y:S01]  /*209a0*/  @!P1 IMAD.IADD R8, R8, 0x1, -R11.reuse ;  /* 0x0000000108089824 */ /* 0x100fe200078e0a0b */
[----:B------:R-:W-:Y:S01]  /*209b0*/  ISETP.GT.U32.AND P1, PT, R11, R13, PT ;  /* 0x0000000d0b00720c */ /* 0x000fe20003f24070 */
[----:B------:R-:W-:Y:S02]  /*209c0*/  @!P4 IMAD.IADD R7, R7, 0x1, -R11 ;  /* 0x000000010707c824 */ /* 0x000fe400078e0a0b */
[----:B------:R-:W-:Y:S01]  /*209d0*/  @!P0 IMAD.MOV R5, RZ, RZ, -R5 ;  /* 0x000000ffff058224 */ /* 0x000fe200078e0a05 */
[C---:B------:R-:W-:Y:S02]  /*209e0*/  ISETP.GT.U32.AND P4, PT, R11.reuse, R8, PT ;  /* 0x000000080b00720c */ /* 0x040fe40003f84070 */
[C---:B------:R-:W-:Y:S02]  /*209f0*/  ISETP.GT.U32.AND P0, PT, R11.reuse, R12, PT ;  /* 0x0000000c0b00720c */ /* 0x040fe40003f04070 */
[----:B------:R-:W-:Y:S02]  /*20a00*/  ISETP.GT.U32.AND P6, PT, R11, R7, PT ;  /* 0x000000070b00720c */ /* 0x000fe40003fc4070 */
[----:B----4-:R-:W-:-:S02]  /*20a10*/  IABS R4, R28 ;  /* 0x0000001c00047213 */ /* 0x010fc40000000000 */
[----:B-----5:R-:W-:-:S03]  /*20a20*/  IABS R10, R24 ;  /* 0x00000018000a7213 */ /* 0x020fc60000000000 */
[----:B------:R-:W-:-:S04]  /*20a30*/  IMAD.HI.U32 R14, R0, R4, RZ ;  /* 0x00000004000e7227 */ /* 0x000fc800078e00ff */
[----:B------:R-:W-:-:S04]  /*20a40*/  IMAD.HI.U32 R9, R0, R10, RZ ;  /* 0x0000000a00097227 */ /* 0x000fc800078e00ff */
[----:B------:R-:W-:Y:S02]  /*20a50*/  IMAD.MOV R14, RZ, RZ, -R14 ;  /* 0x000000ffff0e7224 */ /* 0x000fe400078e0a0e */
[----:B------:R-:W-:Y:S01]  /*20a60*/  @!P3 IMAD.IADD R6, R6, 0x1, -R11 ;  /* 0x000000010606b824 */ /* 0x000fe200078e0a0b */
[----:B------:R-:W-:Y:S01]  /*20a70*/  ISETP.GE.AND P3, PT, R18, RZ, PT ;  /* 0x000000ff1200720c */ /* 0x000fe20003f66270 */
[----:B------:R-:W-:Y:S02]  /*20a80*/  IMAD.MOV R9, RZ, RZ, -R9 ;  /* 0x000000ffff097224 */ /* 0x000fe400078e0a09 */
[C---:B------:R-:W-:Y:S02]  /*20a90*/  IMAD R4, R11.reuse, R14, R4 ;  /* 0x0000000e0b047224 */ /* 0x040fe400078e0204 */
[----:B------:R-:W-:Y:S02]  /*20aa0*/  IMAD R10, R11, R9, R10 ;  /* 0x000000090b0a7224 */ /* 0x000fe400078e020a */
[----:B------:R-:W-:Y:S01]  /*20ab0*/  @!P1 IMAD.IADD R13, R13, 0x1, -R11 ;  /* 0x000000010d0d9824 */ /* 0x000fe200078e0a0b */
[----:B------:R-:W-:-:S02]  /*20ac0*/  ISETP.GT.U32.AND P1, PT, R11, R4, PT ;  /* 0x000000040b00720c */ /* 0x000fc40003f24070 */
[----:B------:R-:W-:Y:S01]  /*20ad0*/  IABS R2, R23 ;  /* 0x0000001700027213 */ /* 0x000fe20000000000 */
[--C-:B------:R-:W-:Y:S02]  /*20ae0*/  @!P4 IMAD.IADD R8, R8, 0x1, -R11.reuse ;  /* 0x000000010808c824 */ /* 0x100fe400078e0a0b */
[----:B------:R-:W-:Y:S02]  /*20af0*/  @!P0 IMAD.IADD R12, R12, 0x1, -R11 ;  /* 0x000000010c0c8824 */ /* 0x000fe400078e0a0b */
[----:B------:R-:W-:-:S04]  /*20b00*/  IMAD.HI.U32 R14, R0, R2, RZ ;  /* 0x00000002000e7227 */ /* 0x000fc800078e00ff */
[----:B------:R-:W-:Y:S01]  /*20b10*/  @!P6 IMAD.IADD R7, R7, 0x1, -R11 ;  /* 0x000000010707e824 */ /* 0x000fe200078e0a0b */
[C---:B------:R-:W-:Y:S01]  /*20b20*/  ISETP.GT.U32.AND P6, PT, R11.reuse, R10, PT ;  /* 0x0000000a0b00720c */ /* 0x040fe20003fc4070 */
[----:B------:R-:W-:Y:S01]  /*20b30*/  @!P2 IMAD.MOV R13, RZ, RZ, -R13 ;  /* 0x000000ffff0da224 */ /* 0x000fe200078e0a0d */
[C---:B------:R-:W-:Y:S01]  /*20b40*/  ISETP.GT.U32.AND P2, PT, R11.reuse, R12, PT ;  /* 0x0000000c0b00720c */ /* 0x040fe20003f44070 */
[----:B------:R-:W-:Y:S02]  /*20b50*/  IMAD.MOV R14, RZ, RZ, -R14 ;  /* 0x000000ffff0e7224 */ /* 0x000fe400078e0a0e */
[----:B------:R-:W-:Y:S02]  /*20b60*/  @!P1 IMAD.IADD R4, R4, 0x1, -R11 ;  /* 0x0000000104049824 */ /* 0x000fe400078e0a0b */
[----:B------:R-:W-:Y:S01]  /*20b70*/  IMAD R2, R11, R14, R2 ;  /* 0x0000000e0b027224 */ /* 0x000fe200078e0202 */
[----:B------:R-:W-:-:S05]  /*20b80*/  ISETP.GE.AND P0, PT, R29, RZ, PT ;  /* 0x000000ff1d00720c */ /* 0x000fca0003f06270 */
[--C-:B------:R-:W-:Y:S01]  /*20b90*/  @!P6 IMAD.IADD R10, R10, 0x1, -R11.reuse ;  /* 0x000000010a0ae824 */ /* 0x100fe200078e0a0b */
[----:B------:R-:W-:Y:S01]  /*20ba0*/  ISETP.GT.U32.AND P6, PT, R11, R4, PT ;  /* 0x000000040b00720c */ /* 0x000fe20003fc4070 */
[----:B------:R-:W-:Y:S02]  /*20bb0*/  @!P2 IMAD.IADD R12, R12, 0x1, -R11 ;  /* 0x000000010c0ca824 */ /* 0x000fe400078e0a0b */
[----:B------:R-:W-:Y:S01]  /*20bc0*/  @!P3 IMAD.MOV R6, RZ, RZ, -R6 ;  /* 0x000000ffff06b224 */ /* 0x000fe200078e0a06 */
[----:B------:R-:W-:-:S03]  /*20bd0*/  ISETP.GE.AND P1, PT, R28, RZ, PT ;  /* 0x000000ff1c00720c */ /* 0x000fc60003f26270 */
[----:B------:R-:W-:Y:S01]  /*20be0*/  @!P0 IMAD.MOV R12, RZ, RZ, -R12 ;  /* 0x000000ffff0c8224 */ /* 0x000fe200078e0a0c */
[----:B------:R-:W-:-:S05]  /*20bf0*/  ISETP.GE.AND P3, PT, R24, RZ, PT ;  /* 0x000000ff1800720c */ /* 0x000fca0003f66270 */
[----:B------:R-:W-:Y:S01]  /*20c00*/  @!P6 IMAD.IADD R4, R4, 0x1, -R11 ;  /* 0x000000010404e824 */ /* 0x000fe200078e0a0b */
[----:B------:R-:W-:Y:S02]  /*20c10*/  ISETP.GE.AND P6, PT, R23, RZ, PT ;  /* 0x000000ff1700720c */ /* 0x000fe40003fc6270 */
[----:B--2---:R-:W-:Y:S02]  /*20c20*/  ISETP.GE.AND P5, PT, R21, RZ, PT ;  /* 0x000000ff1500720c */ /* 0x004fe40003fa6270 */
[----:B------:R-:W2:Y:S04]  /*20c30*/  LDL.LU R21, [R1+0xbf8] ;  /* 0x000bf80001157983 */ /* 0x000ea80000300800 */
[----:B------:R0:W-:Y:S04]  /*20c40*/  STL [R1+0x8c], R5 ;  /* 0x00008c0501007387 */ /* 0x0001e80000100800 */
[----:B------:R-:W4:Y:S01]  /*20c50*/  LDL.LU R18, [R1+0xc00] ;  /* 0x000c000001127983 */ /* 0x000f220000300800 */
[----:B------:R-:W-:-:S05]  /*20c60*/  IABS R9, R22 ;  /* 0x0000001600097213 */ /* 0x000fca0000000000 */
[----:B0-----:R-:W-:Y:S01]  /*20c70*/  IMAD.HI.U32 R5, R0, R9, RZ ;  /* 0x0000000900057227 */ /* 0x001fe200078e00ff */
[----:B---3--:R-:W-:-:S03]  /*20c80*/  ISETP.GE.AND P4, PT, R15, RZ, PT ;  /* 0x000000ff0f00720c */ /* 0x008fc60003f86270 */
[----:B------:R-:W-:-:S04]  /*20c90*/  IMAD.MOV R5, RZ, RZ, -R5 ;  /* 0x000000ffff057224 */ /* 0x000fc800078e0a05 */
[----:B------:R-:W-:-:S06]  /*20ca0*/  IMAD R9, R11, R5, R9 ;  /* 0x000000050b097224 */ /* 0x000fcc00078e0209 */
[----:B------:R-:W-:Y:S01]  /*20cb0*/  @!P4 IMAD.MOV R7, RZ, RZ, -R7 ;  /* 0x000000ffff07c224 */ /* 0x000fe200078e0a07 */
[C---:B------:R-:W-:Y:S02]  /*20cc0*/  ISETP.GT.U32.AND P4, PT, R11.reuse, R2, PT ;  /* 0x000000020b00720c */ /* 0x040fe40003f84070 */
[C---:B------:R-:W-:Y:S01]  /*20cd0*/  ISETP.GT.U32.AND P2, PT, R11.reuse, R9, PT ;  /* 0x000000090b00720c */ /* 0x040fe20003f44070 */
[----:B------:R-:W-:Y:S01]  /*20ce0*/  @!P5 IMAD.MOV R8, RZ, RZ, -R8 ;  /* 0x000000ffff08d224 */ /* 0x000fe200078e0a08 */
[----:B------:R-:W-:Y:S01]  /*20cf0*/  ISETP.GT.U32.AND P5, PT, R11, R10, PT ;  /* 0x0000000a0b00720c */ /* 0x000fe20003fa4070 */
[----:B------:R-:W-:Y:S04]  /*20d00*/  STL [R1+0x88], R13 ;  /* 0x0000880d01007387 */ /* 0x000fe80000100800 */
[----:B------:R-:W-:Y:S04]  /*20d10*/  STL [R1+0x78], R8 ;  /* 0x0000780801007387 */ /* 0x000fe80000100800 */
[--C-:B------:R-:W-:Y:S01]  /*20d20*/  @!P4 IMAD.IADD R2, R2, 0x1, -R11.reuse ;  /* 0x000000010202c824 */ /* 0x100fe200078e0a0b */
[----:B------:R-:W-:Y:S01]  /*20d30*/  STL [R1+0x74], R7 ;  /* 0x0000740701007387 */ /* 0x000fe20000100800 */
[----:B------:R-:W-:-:S03]  /*20d40*/  @!P2 IMAD.IADD R9, R9, 0x1, -R11 ;  /* 0x000000010909a824 */ /* 0x000fc600078e0a0b */
[----:B------:R-:W-:Y:S01]  /*20d50*/  STL [R1+0x70], R6 ;  /* 0x0000700601007387 */ /* 0x000fe20000100800 */
[----:B------:R-:W-:-:S03]  /*20d60*/  ISETP.GT.U32.AND P2, PT, R11, R2, PT ;  /* 0x000000020b00720c */ /* 0x000fc60003f44070 */
[----:B------:R-:W3:Y:S04]  /*20d70*/  LDL.LU R23, [R1+0xc0c] ;  /* 0x000c0c0001177983 */ /* 0x000ee80000300800 */
[----:B------:R0:W-:Y:S04]  /*20d80*/  STL [R1+0x6c], R12 ;  /* 0x00006c0c01007387 */ /* 0x0001e80000100800 */
[----:B------:R-:W5:Y:S01]  /*20d90*/  LDL.LU R28, [R1+0xc10] ;  /* 0x000c1000011c7983 */ /* 0x000f620000300800 */
[----:B------:R-:W-:Y:S01]  /*20da0*/  @!P5 IMAD.IADD R10, R10, 0x1, -R11 ;  /* 0x000000010a0ad824 */ /* 0x000fe200078e0a0b */
[----:B------:R-:W-:-:S02]  /*20db0*/  ISETP.GE.AND P5, PT, R22, RZ, PT ;  /* 0x000000ff1600720c */ /* 0x000fc40003fa6270 */
[----:B------:R-:W5:Y:S01]  /*20dc0*/  LDL.LU R22, [R1+0xc14] ;  /* 0x000c140001167983 */ /* 0x000f620000300800 */
[----:B0-----:R-:W-:Y:S02]  /*20dd0*/  IMAD.MOV.U32 R12, RZ, RZ, R4 ;  /* 0x000000ffff0c7224 */ /* 0x001fe400078e0004 */
[----:B------:R-:W-:Y:S02]  /*20de0*/  @!P3 IMAD.MOV R10, RZ, RZ, -R10 ;  /* 0x000000ffff0ab224 */ /* 0x000fe400078e0a0a */
[----:B------:R-:W-:Y:S02]  /*20df0*/  @!P1 IMAD.MOV R12, RZ, RZ, -R12 ;  /* 0x000000ffff0c9224 */ /* 0x000fe400078e0a0c */
[----:B------:R-:W-:-:S03]  /*20e00*/  @!P2 IMAD.IADD R2, R2, 0x1, -R11 ;  /* 0x000000010202a824 */ /* 0x000fc600078e0a0b */
[----:B------:R-:W-:Y:S04]  /*20e10*/  STL [R1+0x68], R12 ;  /* 0x0000680c01007387 */ /* 0x000fe80000100800 */
[----:B------:R0:W-:Y:S01]  /*20e20*/  STL [R1+0x64], R10 ;  /* 0x0000640a01007387 */ /* 0x0001e20000100800 */
[----:B------:R-:W-:Y:S01]  /*20e30*/  IABS R6, R17 ;  /* 0x0000001100067213 */ /* 0x000fe20000000000 */
[----:B0-----:R-:W-:-:S04]  /*20e40*/  IMAD.MOV.U32 R10, RZ, RZ, R2 ;  /* 0x000000ffff0a7224 */ /* 0x001fc800078e0002 */
[----:B------:R-:W-:Y:S01]  /*20e50*/  @!P6 IMAD.MOV R10, RZ, RZ, -R10 ;  /* 0x000000ffff0ae224 */ /* 0x000fe200078e0a0a */
[----:B------:R-:W-:-:S04]  /*20e60*/  ISETP.GE.AND P2, PT, R17, RZ, PT ;  /* 0x000000ff1100720c */ /* 0x000fc80003f46270 */
[----:B------:R0:W-:Y:S04]  /*20e70*/  STL [R1+0x60], R10 ;  /* 0x0000600a01007387 */ /* 0x0001e80000100800 */
[----:B------:R-:W5:Y:S01]  /*20e80*/  LDL.LU R17, [R1+0xc18] ;  /* 0x000c180001117983 */ /* 0x000f620000300800 */
[----:B------:R-:W-:Y:S01]  /*20e90*/  ISETP.GT.U32.AND P0, PT, R11, R9, PT ;  /* 0x000000090b00720c */ /* 0x000fe20003f04070 */
[----:B------:R-:W-:Y:S01]  /*20ea0*/  IMAD.HI.U32 R4, R0, R6, RZ ;  /* 0x0000000600047227 */ /* 0x000fe200078e00ff */
[----:B------:R-:W-:-:S03]  /*20eb0*/  IABS R2, R16 ;  /* 0x0000001000027213 */ /* 0x000fc60000000000 */
[----:B------:R-:W-:-:S08]  /*20ec0*/  IMAD.MOV R4, RZ, RZ, -R4 ;  /* 0x000000ffff047224 */ /* 0x000fd000078e0a04 */
[----:B------:R-:W-:-:S04]  /*20ed0*/  @!P0 IMAD.IADD R9, R9, 0x1, -R11 ;  /* 0x0000000109098824 */ /* 0x000fc800078e0a0b */
[----:B------:R-:W-:Y:S02]  /*20ee0*/  IMAD.MOV.U32 R12, RZ, RZ, R9 ;  /* 0x000000ffff0c7224 */ /* 0x000fe400078e0009 */
[----:B------:R-:W-:Y:S02]  /*20ef0*/  IMAD R6, R11, R4, R6 ;  /* 0x000000040b067224 */ /* 0x000fe400078e0206 */
[----:B------:R-:W-:Y:S02]  /*20f00*/  @!P5 IMAD.MOV R12, RZ, RZ, -R12 ;  /* 0x000000ffff0cd224 */ /* 0x000fe400078e0a0c */
[----:B0-----:R-:W-:-:S04]  /*20f10*/  IMAD.HI.U32 R10, R0, R2, RZ ;  /* 0x00000002000a7227 */ /* 0x001fc800078e00ff */
[----:B------:R-:W-:Y:S01]  /*20f20*/  IMAD.MOV R10, RZ, RZ, -R10 ;  /* 0x000000ffff0a7224 */ /* 0x000fe200078e0a0a */
[----:B------:R-:W-:-:S03]  /*20f30*/  ISETP.GE.AND P0, PT, R16, RZ, PT ;  /* 0x000000ff1000720c */ /* 0x000fc60003f06270 */
[----:B------:R-:W-:Y:S02]  /*20f40*/  IMAD R2, R11, R10, R2 ;  /* 0x0000000a0b027224 */ /* 0x000fe400078e0202 */
[----:B------:R-:W-:Y:S02]  /*20f50*/  IMAD.MOV.U32 R16, RZ, RZ, R27 ;  /* 0x000000ffff107224 */ /* 0x000fe400078e001b */
[----:B------:R-:W5:Y:S04]  /*20f60*/  LDL.LU R27, [R1+0xc20] ;  /* 0x000c2000011b7983 */ /* 0x000f680000300800 */
[----:B------:R0:W-:Y:S01]  /*20f70*/  STL [R1+0x5c], R12 ;  /* 0x00005c0c01007387 */ /* 0x0001e20000100800 */
[----:B------:R-:W-:-:S04]  /*20f80*/  IMAD.MOV.U32 R29, RZ, RZ, R19 ;  /* 0x000000ffff1d7224 */ /* 0x000fc800078e0013 */
[----:B------:R-:W-:Y:S01]  /*20f90*/  IMAD.MOV.U32 R15, RZ, RZ, R29 ;  /* 0x000000ffff0f7224 */ /* 0x000fe200078e001d */
[----:B--2---:R-:W-:-:S05]  /*20fa0*/  IABS R8, R21 ;  /* 0x0000001500087213 */ /* 0x004fca0000000000 */
[----:B------:R-:W-:-:S04]  /*20fb0*/  IMAD.HI.U32 R5, R0, R8, RZ ;  /* 0x0000000800057227 */ /* 0x000fc800078e00ff */
[----:B------:R-:W-:-:S04]  /*20fc0*/  IMAD.MOV R5, RZ, RZ, -R5 ;  /* 0x000000ffff057224 */ /* 0x000fc800078e0a05 */
[----:B------:R-:W-:-:S05]  /*20fd0*/  IMAD R8, R11, R5, R8 ;  /* 0x000000050b087224 */ /* 0x000fca00078e0208 */
[----:B------:R-:W-:Y:S02]  /*20fe0*/  ISETP.GT.U32.AND P1, PT, R11, R8, PT ;  /* 0x000000080b00720c */ /* 0x000fe40003f24070 */
[----:B----4-:R-:W-:-:S05]  /*20ff0*/  IABS R7, R18 ;  /* 0x0000001200077213 */ /* 0x010fca0000000000 */
        /* <DEDUP_REMOVED lines=8> */
[----:B------:R-:W-:-:S03]  /*21080*/  ISETP.GE.AND P4, PT, R21, RZ, PT ;  /* 0x000000ff1500720c */ /* 0x000fc60003f86270 */
[----:B------:R-:W-:Y:S01]  /*21090*/  @!P5 IMAD.IADD R7, R7, 0x1, -R11 ;  /* 0x000000010707d824 */ /* 0x000fe200078e0a0b */
[----:B------:R-:W-:Y:S02]  /*210a0*/  ISETP.GT.U32.AND P5, PT, R11, R2, PT ;  /* 0x000000020b00720c */ /* 0x000fe40003fa4070 */
[----:B------:R-:W-:Y:S02]  /*210b0*/  IABS R5, R26 ;  /* 0x0000001a00057213 */ /* 0x000fe40000000000 */
[----:B------:R-:W-:-:S03]  /*210c0*/  ISETP.GE.AND P1, PT, R26, RZ, PT ;  /* 0x000000ff1a00720c */ /* 0x000fc60003f26270 */
[----:B------:R-:W-:Y:S01]  /*210d0*/  @!P6 IMAD.IADD R6, R6, 0x1, -R11 ;  /* 0x000000010606e824 */ /* 0x000fe200078e0a0b */
[----:B------:R-:W-:Y:S02]  /*210e0*/  ISETP.GT.U32.AND P6, PT, R11, R7, PT ;  /* 0x000000070b00720c */ /* 0x000fe40003fc4070 */
[----:B---3--:R-:W-:Y:S02]  /*210f0*/  IABS R4, R23 ;  /* 0x0000001700047213 */ /* 0x008fe40000000000 */
[----:B-----5:R-:W-:Y:S01]  /*21100*/  IABS R26, R28 ;  /* 0x0000001c001a7213 */ /* 0x020fe20000000000 */
[----:B------:R-:W-:Y:S01]  /*21110*/  IMAD.HI.U32 R9, R0, R5, RZ ;  /* 0x0000000500097227 */ /* 0x000fe200078e00ff */
[----:B------:R-:W-:-:S03]  /*21120*/  ISETP.GE.AND P3, PT, R18, RZ, PT ;  /* 0x000000ff1200720c */ /* 0x000fc60003f66270 */
[----:B------:R-:W-:Y:S02]  /*21130*/  IMAD.MOV.U32 R13, RZ, RZ, R8 ;  /* 0x000000ffff0d7224 */ /* 0x000fe400078e0008 */
[----:B------:R-:W-:Y:S01]  /*21140*/  IMAD.HI.U32 R10, R0, R26, RZ ;  /* 0x0000001a000a7227 */ /* 0x000fe200078e00ff */
[----:B------:R-:W-:-:S03]  /*21150*/  IABS R18, R22 ;  /* 0x0000001600127213 */ /* 0x000fc60000000000 */
[----:B0-----:R-:W-:-:S04]  /*21160*/  IMAD.HI.U32 R12, R0, R4, RZ ;  /* 0x00000004000c7227 */ /* 0x001fc800078e00ff */
[----:B------:R-:W-:Y:S02]  /*21170*/  @!P5 IMAD.IADD R2, R2, 0x1, -R11 ;  /* 0x000000010202d824 */ /* 0x000fe400078e0a0b */
[----:B------:R-:W-:Y:S02]  /*21180*/  IMAD.MOV R9, RZ, RZ, -R9 ;  /* 0x000000ffff097224 */ /* 0x000fe400078e0a09 */
[----:B------:R-:W-:Y:S01]  /*21190*/  @!P4 IMAD.MOV R13, RZ, RZ, -R13 ;  /* 0x000000ffff0dc224 */ /* 0x000fe200078e0a0d */
[C---:B------:R-:W-:Y:S01]  /*211a0*/  ISETP.GT.U32.AND P4, PT, R11.reuse, R6, PT ;  /* 0x000000060b00720c */ /* 0x040fe20003f84070 */
[----:B------:R-:W-:Y:S01]  /*211b0*/  IMAD.MOV R10, RZ, RZ, -R10 ;  /* 0x000000ffff0a7224 */ /* 0x000fe200078e0a0a */
[----:B------:R-:W-:Y:S01]  /*211c0*/  ISETP.GT.U32.AND P5, PT, R11, R2, PT ;  /* 0x000000020b00720c */ /* 0x000fe20003fa4070 */
[----:B------:R-:W-:Y:S02]  /*211d0*/  IMAD.MOV R12, RZ, RZ, -R12 ;  /* 0x000000ffff0c7224 */ /* 0x000fe400078e0a0c */
[----:B------:R-:W-:-:S02]  /*211e0*/  @!P6 IMAD.IADD R7, R7, 0x1, -R11 ;  /* 0x000000010707e824 */ /* 0x000fc400078e0a0b */
[----:B------:R-:W-:Y:S02]  /*211f0*/  IMAD R5, R11, R9, R5 ;  /* 0x000000090b057224 */ /* 0x000fe400078e0205 */
[----:B------:R-:W-:-:S04]  /*21200*/  IMAD.HI.U32 R9, R0, R18, RZ ;  /* 0x0000001200097227 */ /* 0x000fc800078e00ff */
[C---:B------:R-:W-:Y:S02]  /*21210*/  IMAD R26, R11.reuse, R10, R26 ;  /* 0x0000000a0b1a7224 */ /* 0x040fe400078e021a */
[C---:B------:R-:W-:Y:S02]  /*21220*/  IMAD R4, R11.reuse, R12, R4 ;  /* 0x0000000c0b047224 */ /* 0x040fe400078e0204 */
[----:B------:R-:W-:Y:S01]  /*21230*/  IMAD.MOV.U32 R10, RZ, RZ, R7 ;  /* 0x000000ffff0a7224 */ /* 0x000fe200078e0007 */
[C---:B------:R-:W-:Y:S01]  /*21240*/  ISETP.GT.U32.AND P6, PT, R11.reuse, R5, PT ;  /* 0x000000050b00720c */ /* 0x040fe20003fc4070 */
[----:B------:R-:W-:Y:S02]  /*21250*/  IMAD.MOV R9, RZ, RZ, -R9 ;  /* 0x000000ffff097224 */ /* 0x000fe400078e0a09 */
[----:B------:R-:W-:Y:S01]  /*21260*/  @!P3 IMAD.MOV R10, RZ, RZ, -R10 ;  /* 0x000000ffff0ab224 */ /* 0x000fe200078e0a0a */
[C---:B------:R-:W-:Y:S01]  /*21270*/  ISETP.GT.U32.AND P3, PT, R11.reuse, R4, PT ;  /* 0x000000040b00720c */ /* 0x040fe20003f64070 */
[----:B------:R-:W-:-:S02]  /*21280*/  IMAD R18, R11, R9, R18 ;  /* 0x000000090b127224 */ /* 0x000fc400078e0212 */
[--C-:B------:R-:W-:Y:S01]  /*21290*/  @!P4 IMAD.IADD R6, R6, 0x1, -R11.reuse ;  /* 0x000000010606c824 */ /* 0x100fe200078e0a0b */
[C---:B------:R-:W-:Y:S01]  /*212a0*/  ISETP.GT.U32.AND P4, PT, R11.reuse, R26, PT ;  /* 0x0000001a0b00720c */ /* 0x040fe20003f84070 */
[--C-:B------:R-:W-:Y:S01]  /*212b0*/  @!P5 IMAD.IADD R2, R2, 0x1, -R11.reuse ;  /* 0x000000010202d824 */ /* 0x100fe200078e0a0b */
[----:B------:R-:W-:Y:S02]  /*212c0*/  ISETP.GT.U32.AND P5, PT, R11, R18, PT ;  /* 0x000000120b00720c */ /* 0x000fe40003fa4070 */
[----:B------:R-:W-:Y:S01]  /*212d0*/  IABS R19, R17 ;  /* 0x0000001100137213 */ /* 0x000fe20000000000 */
[----:B------:R-:W-:-:S04]  /*212e0*/  @!P6 IMAD.IADD R5, R5, 0x1, -R11 ;  /* 0x000000010505e824 */ /* 0x000fc800078e0a0b */
[----:B------:R-:W-:-:S04]  /*212f0*/  IMAD.HI.U32 R9, R0, R19, RZ ;  /* 0x0000001300097227 */ /* 0x000fc800078e00ff */
[----:B------:R-:W-:Y:S01]  /*21300*/  @!P3 IMAD.IADD R4, R4, 0x1, -R11 ;  /* 0x000000010404b824 */ /* 0x000fe200078e0a0b */
[C---:B------:R-:W-:Y:S01]  /*21310*/  ISETP.GT.U32.AND P3, PT, R11.reuse, R5, PT ;  /* 0x000000050b00720c */ /* 0x040fe20003f64070 */
[----:B------:R-:W-:Y:S02]  /*21320*/  IMAD.MOV R9, RZ, RZ, -R9 ;  /* 0x000000ffff097224 */ /* 0x000fe400078e0a09 */
[--C-:B------:R-:W-:Y:S01]  /*21330*/  @!P4 IMAD.IADD R26, R26, 0x1, -R11.reuse ;  /* 0x000000011a1ac824 */ /* 0x100fe200078e0a0b */
[C---:B------:R-:W-:Y:S01]  /*21340*/  ISETP.GT.U32.AND P4, PT, R11.reuse, R4, PT ;  /* 0x000000040b00720c */ /* 0x040fe20003f84070 */
[----:B------:R-:W-:Y:S02]  /*21350*/  @!P5 IMAD.IADD R18, R18, 0x1, -R11 ;  /* 0x000000011212d824 */ /* 0x000fe400078e0a0b */
[----:B------:R-:W-:Y:S01]  /*21360*/  IMAD R19, R11, R9, R19 ;  /* 0x000000090b137224 */ /* 0x000fe200078e0213 */
[----:B------:R-:W-:Y:S01]  /*21370*/  ISETP.GE.AND P6, PT, R23, RZ, PT ;  /* 0x000000ff1700720c */ /* 0x000fe20003fc6270 */
[----:B------:R-:W-:Y:S01]  /*21380*/  @!P2 IMAD.MOV R6, RZ, RZ, -R6 ;  /* 0x000000ffff06a224 */ /* 0x000fe200078e0a06 */
[C---:B------:R-:W-:Y:S01]  /*21390*/  ISETP.GT.U32.AND P2, PT, R11.reuse, R18, PT ;  /* 0x000000120b00720c */ /* 0x040fe20003f44070 */
[----:B------:R-:W-:Y:S01]  /*213a0*/  @!P0 IMAD.MOV R2, RZ, RZ, -R2 ;  /* 0x000000ffff028224 */ /* 0x000fe200078e0a02 */
[----:B------:R-:W-:Y:S01]  /*213b0*/  ISETP.GT.U32.AND P0, PT, R11, R19, PT ;  /* 0x000000130b00720c */ /* 0x000fe20003f04070 */
[--C-:B------:R-:W-:Y:S01]  /*213c0*/  @!P3 IMAD.IADD R5, R5, 0x1, -R11.reuse ;  /* 0x000000010505b824 */ /* 0x100fe200078e0a0b */
[----:B------:R-:W-:Y:S03]  /*213d0*/  STL [R1+0x58], R13 ;  /* 0x0000580d01007387 */ /* 0x000fe60000100800 */
[----:B------:R-:W-:Y:S01]  /*213e0*/  @!P4 IMAD.IADD R4, R4, 0x1, -R11 ;  /* 0x000000010404c824 */ /* 0x000fe200078e0a0b */
[----:B------:R-:W-:Y:S01]  /*213f0*/  STL [R1+0x54], R10 ;  /* 0x0000540a01007387 */ /* 0x000fe20000100800 */
[----:B------:R-:W-:-:S02]  /*21400*/  @!P1 IMAD.MOV R5, RZ, RZ, -R5 ;  /* 0x000000ffff059224 */ /* 0x000fc400078e0a05 */
[----:B------:R-:W-:Y:S01]  /*21410*/  @!P6 IMAD.MOV R4, RZ, RZ, -R4 ;  /* 0x000000ffff04e224 */ /* 0x000fe200078e0a04 */
[----:B------:R-:W2:Y:S01]  /*21420*/  LDL.LU R29, [R1+0xc2c] ;  /* 0x000c2c00011d7983 */ /* 0x000ea20000300800 */
[--C-:B------:R-:W-:Y:S01]  /*21430*/  @!P2 IMAD.IADD R18, R18, 0x1, -R11.reuse ;  /* 0x000000011212a824 */ /* 0x100fe200078e0a0b */
[----:B------:R-:W-:Y:S02]  /*21440*/  ISETP.GE.AND P2, PT, R22, RZ, PT ;  /* 0x000000ff1600720c */ /* 0x000fe40003f46270 */
[----:B------:R0:W-:Y:S01]  /*21450*/  STL [R1+0x50], R6 ;  /* 0x0000500601007387 */ /* 0x0001e20000100800 */
[----:B------:R-:W-:Y:S01]  /*21460*/  @!P0 IMAD.IADD R19, R19, 0x1, -R11 ;  /* 0x0000000113138824 */ /* 0x000fe200078e0a0b */
[----:B------:R-:W-:Y:S02]  /*21470*/  ISETP.GE.AND P0, PT, R17, RZ, PT ;  /* 0x000000ff1100720c */ /* 0x000fe40003f06270 */
[----:B------:R1:W-:Y:S01]  /*21480*/  STL [R1+0x4c], R2 ;  /* 0x00004c0201007387 */ /* 0x0003e20000100800 */
[----:B------:R-:W-:-:S03]  /*21490*/  IMAD.MOV.U32 R17, RZ, RZ, R3 ;  /* 0x000000ffff117224 */ /* 0x000fc600078e0003 */
[----:B------:R-:W-:Y:S04]  /*214a0*/  STL [R1+0x10], R5 ;  /* 0x0000100501007387 */ /* 0x000fe80000100800 */
[----:B------:R-:W3:Y:S04]  /*214b0*/  LDL.LU R22, [R1+0xc4c] ;  /* 0x000c4c0001167983 */ /* 0x000ee80000300800 */
[----:B------:R-:W-:Y:S04]  /*214c0*/  STL [R1], R4 ;  /* 0x0000000401007387 */ /* 0x000fe80000100800 */
[----:B------:R-:W4:Y:S01]  /*214d0*/  LDL.LU R3, [R1+0xc50] ;  /* 0x000c500001037983 */ /* 0x000f220000300800 */
[----:B------:R-:W-:-:S03]  /*214e0*/  ISETP.GE.AND P4, PT, R28, RZ, PT ;  /* 0x000000ff1c00720c */ /* 0x000fc60003f86270 */
[----:B------:R-:W5:Y:S01]  /*214f0*/  LDL.LU R28, [R1+0xc30] ;  /* 0x000c3000011c7983 */ /* 0x000f620000300800 */
[----:B------:R-:W-:Y:S01]  /*21500*/  IMAD.MOV.U32 R24, RZ, RZ, R20 ;  /* 0x000000ffff187224 */ /* 0x000fe200078e0014 */
[----:B------:R-:W-:Y:S02]  /*21510*/  IABS R20, R16 ;  /* 0x0000001000147213 */ /* 0x000fe40000000000 */
[----:B------:R-:W-:Y:S02]  /*21520*/  IABS R21, R27 ;  /* 0x0000001b00157213 */ /* 0x000fe40000000000 */
[----:B------:R-:W-:Y:S01]  /*21530*/  ISETP.GT.U32.AND P5, PT, R11, R26, PT ;  /* 0x0000001a0b00720c */ /* 0x000fe20003fa4070 */
[----:B------:R-:W-:-:S04]  /*21540*/  IMAD.HI.U32 R8, R0, R20, RZ ;  /* 0x0000001400087227 */ /* 0x000fc800078e00ff */
[----:B------:R-:W-:-:S04]  /*21550*/  IMAD.HI.U32 R7, R0, R21, RZ ;  /* 0x0000001500077227 */ /* 0x000fc800078e00ff */
[----:B------:R-:W-:Y:S02]  /*21560*/  IMAD.MOV R8, RZ, RZ, -R8 ;  /* 0x000000ffff087224 */ /* 0x000fe400078e0a08 */
[----:B------:R-:W-:Y:S02]  /*21570*/  IMAD.MOV R7, RZ, RZ, -R7 ;  /* 0x000000ffff077224 */ /* 0x000fe400078e0a07 */
[----:B------:R-:W-:Y:S02]  /*21580*/  IMAD.MOV.U32 R14, RZ, RZ, R24 ;  /* 0x000000ffff0e7224 */ /* 0x000fe400078e0018 */
[C---:B------:R-:W-:Y:S02]  /*21590*/  IMAD R20, R11.reuse, R8, R20 ;  /* 0x000000080b147224 */ /* 0x040fe400078e0214 */
[C---:B------:R-:W-:Y:S01]  /*215a0*/  IMAD R21, R11.reuse, R7, R21 ;  /* 0x000000070b157224 */ /* 0x040fe200078e0215 */
[----:B------:R-:W-:Y:S01]  /*215b0*/  IABS R23, R14 ;  /* 0x0000000e00177213 */ /* 0x000fe20000000000 */
[----:B------:R-:W-:Y:S01]  /*215c0*/  @!P5 IMAD.IADD R26, R26, 0x1, -R11 ;  /* 0x000000011a1ad824 */ /* 0x000fe200078e0a0b */
[----:B------:R-:W-:-:S02]  /*215d0*/  ISETP.GT.U32.AND P3, PT, R11, R20, PT ;  /* 0x000000140b00720c */ /* 0x000fc40003f64070 */
[----:B------:R-:W-:Y:S01]  /*215e0*/  ISETP.GT.U32.AND P5, PT, R11, R21, PT ;  /* 0x000000150b00720c */ /* 0x000fe20003fa4070 */
[----:B0-----:R-:W-:-:S04]  /*215f0*/  IMAD.HI.U32 R6, R0, R23, RZ ;  /* 0x0000001700067227 */ /* 0x001fc800078e00ff */
[----:B------:R-:W-:-:S04]  /*21600*/  IMAD.MOV R6, RZ, RZ, -R6 ;  /* 0x000000ffff067224 */ /* 0x000fc800078e0a06 */
[----:B------:R-:W-:Y:S02]  /*21610*/  IMAD R23, R11, R6, R23 ;  /* 0x000000060b177224 */ /* 0x000fe400078e0217 */
[--C-:B------:R-:W-:Y:S02]  /*21620*/  @!P3 IMAD.IADD R20, R20, 0x1, -R11.reuse ;  /* 0x000000011414b824 */ /* 0x100fe400078e0a0b */
[----:B------:R-:W-:Y:S01]  /*21630*/  @!P5 IMAD.IADD R21, R21, 0x1, -R11 ;  /* 0x000000011515d824 */ /* 0x000fe200078e0a0b */
[C---:B------:R-:W-:Y:S01]  /*21640*/  ISETP.GT.U32.AND P1, PT, R11.reuse, R19, PT ;  /* 0x000000130b00720c */ /* 0x040fe20003f24070 */
[----:B------:R-:W-:Y:S01]  /*21650*/  @!P4 IMAD.MOV R26, RZ, RZ, -R26 ;  /* 0x000000ffff1ac224 */ /* 0x000fe200078e0a1a */
[C---:B------:R-:W-:Y:S02]  /*21660*/  ISETP.GT.U32.AND P5, PT, R11.reuse, R20, PT ;  /* 0x000000140b00720c */ /* 0x040fe40003fa4070 */
[C---:B------:R-:W-:Y:S02]  /*21670*/  ISETP.GT.U32.AND P4, PT, R11.reuse, R23, PT ;  /* 0x000000170b00720c */ /* 0x040fe40003f84070 */
[----:B------:R-:W-:Y:S01]  /*21680*/  ISETP.GT.U32.AND P6, PT, R11, R21, PT ;  /* 0x000000150b00720c */ /* 0x000fe20003fc4070 */
[----:B------:R-:W-:Y:S01]  /*21690*/  @!P2 IMAD.MOV R18, RZ, RZ, -R18 ;  /* 0x000000ffff12a224 */ /* 0x000fe200078e0a12 */
[----:B------:R-:W-:-:S02]  /*216a0*/  IABS R24, R15 ;  /* 0x0000000f00187213 */ /* 0x000fc40000000000 */
[----:B------:R-:W-:Y:S02]  /*216b0*/  ISETP.GE.AND P3, PT, R16, RZ, PT ;  /* 0x000000ff1000720c */ /* 0x000fe40003f66270 */
[----:B------:R-:W-:Y:S01]  /*216c0*/  ISETP.GE.AND P2, PT, R27, RZ, PT ;  /* 0x000000ff1b00720c */ /* 0x000fe20003f46270 */
[----:B-1----:R-:W-:Y:S01]  /*216d0*/  IMAD.HI.U32 R2, R0, R24, RZ ;  /* 0x0000001800027227 */ /* 0x002fe200078e00ff */
[----:B------:R0:W-:Y:S04]  /*216e0*/  STL [R1+0x365c], R26 ;  /* 0x00365c1a01007387 */ /* 0x0001e80000100800 */
[----:B------:R-:W-:Y:S01]  /*216f0*/  STL [R1+0x3660], R18 ;  /* 0x0036601201007387 */ /* 0x000fe20000100800 */
[----:B------:R-:W-:-:S03]  /*21700*/  IMAD.MOV R2, RZ, RZ, -R2 ;  /* 0x000000ffff027224 */ /* 0x000fc600078e0a02 */
[----:B------:R-:W3:Y:S01]  /*21710*/  LDL.LU R27, [R1+0xc3c] ;  /* 0x000c3c00011b7983 */ /* 0x000ee20000300800 */
[--C-:B------:R-:W-:Y:S02]  /*21720*/  @!P1 IMAD.IADD R19, R19, 0x1, -R11.reuse ;  /* 0x0000000113139824 */ /* 0x100fe400078e0a0b */
[--C-:B------:R-:W-:Y:S02]  /*21730*/  @!P5 IMAD.IADD R20, R20, 0x1, -R11.reuse ;  /* 0x000000011414d824 */ /* 0x100fe400078e0a0b */
[--C-:B------:R-:W-:Y:S02]  /*21740*/  @!P4 IMAD.IADD R23, R23, 0x1, -R11.reuse ;  /* 0x000000011717c824 */ /* 0x100fe400078e0a0b */
[----:B------:R-:W-:Y:S02]  /*21750*/  @!P6 IMAD.IADD R21, R21, 0x1, -R11 ;  /* 0x000000011515e824 */ /* 0x000fe400078e0a0b */
[C---:B------:R-:W-:Y:S02]  /*21760*/  IMAD R24, R11.reuse, R2, R24 ;  /* 0x000000020b187224 */ /* 0x040fe400078e0218 */
[----:B------:R-:W-:Y:S01]  /*21770*/  @!P0 IMAD.MOV R19, RZ, RZ, -R19 ;  /* 0x000000ffff138224 */ /* 0x000fe200078e0a13 */
[----:B------:R-:W-:Y:S01]  /*21780*/  ISETP.GT.U32.AND P4, PT, R11, R23, PT ;  /* 0x000000170b00720c */ /* 0x000fe20003f84070 */
[----:B------:R-:W-:-:S02]  /*21790*/  @!P3 IMAD.MOV R20, RZ, RZ, -R20 ;  /* 0x000000ffff14b224 */ /* 0x000fc400078e0a14 */
[----:B------:R-:W-:Y:S01]  /*217a0*/  @!P2 IMAD.MOV R21, RZ, RZ, -R21 ;  /* 0x000000ffff15a224 */ /* 0x000fe200078e0a15 */
[----:B------:R-:W-:Y:S01]  /*217b0*/  ISETP.GT.U32.AND P1, PT, R11, R24, PT ;  /* 0x000000180b00720c */ /* 0x000fe20003f24070 */
[----:B------:R-:W-:Y:S01]  /*217c0*/  STL [R1+0x3664], R19 ;  /* 0x0036641301007387 */ /* 0x000fe20000100800 */
[----:B------:R-:W-:Y:S01]  /*217d0*/  ISETP.GE.AND P5, PT, R14, RZ, PT ;  /* 0x000000ff0e00720c */ /* 0x000fe20003fa6270 */
[----:B------:R-:W-:Y:S02]  /*217e0*/  IMAD.MOV.U32 R14, RZ, RZ, R25 ;  /* 0x000000ffff0e7224 */ /* 0x000fe400078e0019 */
[----:B------:R-:W-:Y:S04]  /*217f0*/  STL [R1+0x3668], R20 ;  /* 0x0036681401007387 */ /* 0x000fe80000100800 */
[----:B------:R1:W-:Y:S04]  /*21800*/  STL [R1+0x366c], R21 ;  /* 0x00366c1501007387 */ /* 0x0003e80000100800 */
[----:B------:R-:W3:Y:S01]  /*21810*/  LDL R25, [R1+0xc48] ;  /* 0x000c480001197983 */ /* 0x000ee20000100800 */
[----:B------:R-:W-:-:S02]  /*21820*/  @!P4 IMAD.IADD R23, R23, 0x1, -R11 ;  /* 0x000000011717c824 */ /* 0x000fc400078e0a0b */
[----:B------:R-:W-:-:S05]  /*21830*/  @!P1 IMAD.IADD R24, R24, 0x1, -R11 ;  /* 0x0000000118189824 */ /* 0x000fca00078e0a0b */
[----:B------:R-:W-:-:S13]  /*21840*/  ISETP.GT.U32.AND P1, PT, R11, R24, PT ;  /* 0x000000180b00720c */ /* 0x000fda0003f24070 */
[----:B------:R-:W-:Y:S01]  /*21850*/  @!P1 IMAD.IADD R24, R24, 0x1, -R11 ;  /* 0x0000000118189824 */ /* 0x000fe200078e0a0b */
[----:B------:R-:W-:Y:S01]  /*21860*/  ISETP.GE.AND P6, PT, R15, RZ, PT ;  /* 0x000000ff0f00720c */ /* 0x000fe20003fc6270 */
[----:B------:R-:W-:-:S12]  /*21870*/  @!P5 IMAD.MOV R23, RZ, RZ, -R23 ;  /* 0x000000ffff17d224 */ /* 0x000fd800078e0a17 */
[----:B------:R-:W-:Y:S01]  /*21880*/  @!P6 IMAD.MOV R24, RZ, RZ, -R24 ;  /* 0x000000ffff18e224 */ /* 0x000fe200078e0a18 */
[----:B--2---:R-:W-:Y:S02]  /*21890*/  IABS R16, R29 ;  /* 0x0000001d00107213 */ /* 0x004fe40000000000 */
[----:B------:R-:W-:Y:S02]  /*218a0*/  ISETP.GE.AND P0, PT, R29, RZ, PT ;  /* 0x000000ff1d00720c */ /* 0x000fe40003f06270 */
[----:B------:R-:W2:Y:S01]  /*218b0*/  LDL.LU R29, [R1+0xc54] ;  /* 0x000c5400011d7983 */ /* 0x000ea20000300800 */
[----:B------:R-:W-:-:S04]  /*218c0*/  IMAD.HI.U32 R2, R0, R16, RZ ;  /* 0x0000001000027227 */ /* 0x000fc800078e00ff */
[----:B------:R-:W-:-:S04]  /*218d0*/  IMAD.MOV R2, RZ, RZ, -R2 ;  /* 0x000000ffff027224 */ /* 0x000fc800078e0a02 */
[----:B------:R-:W-:Y:S01]  /*218e0*/  IMAD R16, R11, R2, R16 ;  /* 0x000000020b107224 */ /* 0x000fe200078e0210 */
[----:B----4-:R-:W-:Y:S02]  /*218f0*/  IABS R9, R3 ;  /* 0x0000000300097213 */ /* 0x010fe40000000000 */
[----:B------:R-:W-:Y:S02]  /*21900*/  ISETP.GE.AND P4, PT, R3, RZ, PT ;  /* 0x000000ff0300720c */ /* 0x000fe40003f86270 */
[----:B------:R-:W4:Y:S01]  /*21910*/  LDL.LU R3, [R1+0xc58] ;  /* 0x000c580001037983 */ /* 0x000f220000300800 */
[----:B------:R-:W-:-:S03]  /*21920*/  ISETP.GT.U32.AND P2, PT, R11, R16, PT ;  /* 0x000000100b00720c */ /* 0x000fc60003f44070 */
[----:B0-----:R-:W4:Y:S01]  /*21930*/  LDL.LU R26, [R1+0xc5c] ;  /* 0x000c5c00011a7983 */ /* 0x001f220000300800 */
[----:B-----5:R-:W-:Y:S02]  /*21940*/  IABS R2, R28 ;  /* 0x0000001c00027213 */ /* 0x020fe40000000000 */
[----:B------:R-:W-:Y:S01]  /*21950*/  ISETP.GE.AND P1, PT, R28, RZ, PT ;  /* 0x000000ff1c00720c */ /* 0x000fe20003f26270 */
[----:B-1----:R-:W5:Y:S04]  /*21960*/  LDL.LU R21, [R1+0xc60] ;  /* 0x000c600001157983 */ /* 0x002f680000300800 */
[----:B------:R-:W5:Y:S04]  /*21970*/  LDL.LU R19, [R1+0xc64] ;  /* 0x000c640001137983 */ /* 0x000f680000300800 */
[----:B------:R-:W5:Y:S01]  /*21980*/  LDL.LU R28, [R1+0xc68] ;  /* 0x000c6800011c7983 */ /* 0x000f620000300800 */
[----:B------:R-:W-:-:S03]  /*21990*/  @!P2 IMAD.IADD R16, R16, 0x1, -R11 ;  /* 0x000000011010a824 */ /* 0x000fc600078e0a0b */
[----:B------:R-:W5:Y:S04]  /*219a0*/  LDL.LU R20, [R1+0xc6c] ;  /* 0x000c6c0001147983 */ /* 0x000f680000300800 */
[----:B------:R-:W5:Y:S01]  /*219b0*/  LDL R18, [R1+0xb8] ;  /* 0x0000b80001127983 */ /* 0x000f620000100800 */
[----:B------:R-:W-:-:S03]  /*219c0*/  ISETP.GT.U32.AND P2, PT, R11, R16, PT ;  /* 0x000000100b00720c */ /* 0x000fc60003f44070 */
[----:B------:R0:W-:Y:S10]  /*219d0*/  STL [R1+0x3670], R23 ;  /* 0x0036701701007387 */ /* 0x0001f40000100800 */
[----:B------:R-:W-:Y:S01]  /*219e0*/  @!P2 IMAD.IADD R16, R16, 0x1, -R11 ;  /* 0x000000011010a824 */ /* 0x000fe200078e0a0b */
[----:B0-----:R-:W5:Y:S03]  /*219f0*/  LDL.LU R23, [R1+0xc48] ;  /* 0x000c480001177983 */ /* 0x001f660000300800 */
[----:B------:R-:W-:Y:S01]  /*21a00*/  @!P0 IMAD.MOV R16, RZ, RZ, -R16 ;  /* 0x000000ffff108224 */ /* 0x000fe200078e0a10 */
[----:B------:R0:W-:Y:S04]  /*21a10*/  STL [R1+0x3674], R24 ;  /* 0x0036741801007387 */ /* 0x0001e80000100800 */
[----:B0-----:R-:W5:Y:S04]  /*21a20*/  LDL.LU R24, [R1+0xc44] ;  /* 0x000c440001187983 */ /* 0x001f680000300800 */
[----:B------:R0:W-:Y:S04]  /*21a30*/  STL [R1+0x3678], R16 ;  /* 0x0036781001007387 */ /* 0x0001e80000100800 */
[----:B0-----:R-:W5:Y:S01]  /*21a40*/  LDL.LU R16, [R1+0xc40] ;  /* 0x000c400001107983 */ /* 0x001f620000300800 */
[----:B---3--:R-:W-:-:S02]  /*21a50*/  ISETP.GE.AND P3, PT, R22, RZ, PT ;  /* 0x000000ff1600720c */ /* 0x008fc40003f66270 */
[----:B------:R-:W-:-:S05]  /*21a60*/  IABS R22, R22 ;  /* 0x0000001600167213 */ /* 0x000fca0000000000 */
[----:B------:R-:W-:-:S04]  /*21a70*/  IMAD.HI.U32 R6, R0, R22, RZ ;  /* 0x0000001600067227 */ /* 0x000fc800078e00ff */
[----:B------:R-:W-:-:S04]  /*21a80*/  IMAD.MOV R6, RZ, RZ, -R6 ;  /* 0x000000ffff067224 */ /* 0x000fc800078e0a06 */
[----:B------:R-:W-:Y:S02]  /*21a90*/  IMAD R22, R11, R6, R22 ;  /* 0x000000060b167224 */ /* 0x000fe400078e0216 */
[----:B------:R-:W-:-:S03]  /*21aa0*/  IMAD.HI.U32 R7, R0, R9, RZ ;  /* 0x0000000900077227 */ /* 0x000fc600078e00ff */
[----:B------:R-:W-:Y:S01]  /*21ab0*/  ISETP.GT.U32.AND P2, PT, R11, R22, PT ;  /* 0x000000160b00720c */ /* 0x000fe20003f44070 */
[----:B------:R-:W-:-:S04]  /*21ac0*/  IMAD.MOV R7, RZ, RZ, -R7 ;  /* 0x000000ffff077224 */ /* 0x000fc800078e0a07 */
[----:B------:R-:W-:Y:S01]  /*21ad0*/  IMAD R9, R11, R7, R9 ;  /* 0x000000070b097224 */ /* 0x000fe200078e0209 */
[----:B------:R-:W-:-:S07]  /*21ae0*/  IABS R15, R27 ;  /* 0x0000001b000f7213 */ /* 0x000fce0000000000 */
[----:B------:R-:W-:Y:S01]  /*21af0*/  @!P2 IMAD.IADD R22, R22, 0x1, -R11 ;  /* 0x000000011616a824 */ /* 0x000fe200078e0a0b */
[----:B------:R-:W-:Y:S01]  /*21b00*/  ISETP.GT.U32.AND P2, PT, R11, R9, PT ;  /* 0x000000090b00720c */ /* 0x000fe20003f44070 */
[----:B------:R-:W-:-:S04]  /*21b10*/  IMAD.HI.U32 R5, R0, R2, RZ ;  /* 0x0000000200057227 */ /* 0x000fc800078e00ff */
[----:B------:R-:W-:Y:S01]  /*21b20*/  IMAD.HI.U32 R4, R0, R15, RZ ;  /* 0x0000000f00047227 */ /* 0x000fe200078e00ff */
[----:B------:R-:W-:-:S03]  /*21b30*/  IABS R6, R14 ;  /* 0x0000000e00067213 */ /* 0x000fc60000000000 */
[----:B------:R-:W-:Y:S02]  /*21b40*/  IMAD.MOV R5, RZ, RZ, -R5 ;  /* 0x000000ffff057224 */ /* 0x000fe400078e0a05 */
[----:B------:R-:W-:Y:S01]  /*21b50*/  IMAD.MOV R4, RZ, RZ, -R4 ;  /* 0x000000ffff047224 */ /* 0x000fe200078e0a04 */
[----:B------:R-:W-:Y:S01]  /*21b60*/  IABS R14, R17 ;  /* 0x00000011000e7213 */ /* 0x000fe20000000000 */
[----:B------:R-:W-:Y:S02]  /*21b70*/  @!P2 IMAD.IADD R9, R9, 0x1, -R11 ;  /* 0x000000010909a824 */ /* 0x000fe400078e0a0b */
[C---:B------:R-:W-:Y:S02]  /*21b80*/  IMAD R2, R11.reuse, R5, R2 ;  /* 0x000000050b027224 */ /* 0x040fe400078e0202 */
[C---:B------:R-:W-:Y:S01]  /*21b90*/  IMAD R15, R11.reuse, R4, R15 ;  /* 0x000000040b0f7224 */ /* 0x040fe200078e020f */
[----:B------:R-:W-:Y:S01]  /*21ba0*/  IABS R4, R25 ;  /* 0x0000001900047213 */ /* 0x000fe20000000000 */
[----:B------:R-:W-:Y:S01]  /*21bb0*/  IMAD.HI.U32 R5, R0, R6, RZ ;  /* 0x0000000600057227 */ /* 0x000fe200078e00ff */
[----:B------:R-:W-:-:S02]  /*21bc0*/  ISETP.GT.U32.AND P2, PT, R11, R22, PT ;  /* 0x000000160b00720c */ /* 0x000fc40003f44070 */
[C---:B------:R-:W-:Y:S01]  /*21bd0*/  ISETP.GT.U32.AND P6, PT, R11.reuse, R9, PT ;  /* 0x000000090b00720c */ /* 0x040fe20003fc4070 */
[----:B------:R-:W-:Y:S01]  /*21be0*/  IMAD.HI.U32 R13, R0, R14, RZ ;  /* 0x0000000e000d7227 */ /* 0x000fe200078e00ff */
[----:B------:R-:W-:-:S03]  /*21bf0*/  ISETP.GT.U32.AND P5, PT, R11, R2, PT ;  /* 0x000000020b00720c */ /* 0x000fc60003fa4070 */
[----:B------:R-:W-:-:S04]  /*21c00*/  IMAD.HI.U32 R10, R0, R4, RZ ;  /* 0x00000004000a7227 */ /* 0x000fc800078e00ff */
[----:B------:R-:W-:Y:S02]  /*21c10*/  IMAD.MOV R5, RZ, RZ, -R5 ;  /* 0x000000ffff057224 */ /* 0x000fe400078e0a05 */
[----:B------:R-:W-:Y:S02]  /*21c20*/  IMAD.MOV R13, RZ, RZ, -R13 ;  /* 0x000000ffff0d7224 */ /* 0x000fe400078e0a0d */
[----:B------:R-:W-:Y:S02]  /*21c30*/  IMAD.MOV R10, RZ, RZ, -R10 ;  /* 0x000000ffff0a7224 */ /* 0x000fe400078e0a0a */
[C---:B------:R-:W-:Y:S02]  /*21c40*/  IMAD R6, R11.reuse, R5, R6 ;  /* 0x000000050b067224 */ /* 0x040fe400078e0206 */
[C---:B------:R-:W-:Y:S02]  /*21c50*/  IMAD R14, R11.reuse, R13, R14 ;  /* 0x0000000d0b0e7224 */ /* 0x040fe400078e020e */
[----:B------:R-:W-:-:S02]  /*21c60*/  IMAD R4, R11, R10, R4 ;  /* 0x0000000a0b047224 */ /* 0x000fc400078e0204 */
[--C-:B------:R-:W-:Y:S01]  /*21c70*/  @!P2 IMAD.IADD R22, R22, 0x1, -R11.reuse ;  /* 0x000000011616a824 */ /* 0x100fe200078e0a0b */
[----:B------:R-:W-:Y:S01]  /*21c80*/  ISETP.GT.U32.AND P2, PT, R11, R6, PT ;  /* 0x000000060b00720c */ /* 0x000fe20003f44070 */
[--C-:B------:R-:W-:Y:S01]  /*21c90*/  @!P6 IMAD.IADD R9, R9, 0x1, -R11.reuse ;  /* 0x000000010909e824 */ /* 0x100fe200078e0a0b */
[C---:B------:R-:W-:Y:S01]  /*21ca0*/  ISETP.GT.U32.AND P6, PT, R11.reuse, R14, PT ;  /* 0x0000000e0b00720c */ /* 0x040fe20003fc4070 */
[----:B------:R-:W-:Y:S01]  /*21cb0*/  @!P5 IMAD.IADD R2, R2, 0x1, -R11 ;  /* 0x000000010202d824 */ /* 0x000fe200078e0a0b */
[C---:B------:R-:W-:Y:S02]  /*21cc0*/  ISETP.GT.U32.AND P5, PT, R11.reuse, R4, PT ;  /* 0x000000040b00720c */ /* 0x040fe40003fa4070 */
[----:B------:R-:W-:Y:S01]  /*21cd0*/  ISETP.GT.U32.AND P0, PT, R11, R15, PT ;  /* 0x0000000f0b00720c */ /* 0x000fe20003f04070 */
[----:B------:R-:W-:-:S06]  /*21ce0*/  @!P3 IMAD.MOV R22, RZ, RZ, -R22 ;  /* 0x000000ffff16b224 */ /* 0x000fcc00078e0a16 */
[--C-:B------:R-:W-:Y:S02]  /*21cf0*/  @!P2 IMAD.IADD R6, R6, 0x1, -R11.reuse ;  /* 0x000000010606a824 */ /* 0x100fe400078e0a0b */
[--C-:B------:R-:W-:Y:S02]  /*21d00*/  @!P6 IMAD.IADD R14, R14, 0x1, -R11.reuse ;  /* 0x000000010e0ee824 */ /* 0x100fe400078e0a0b */
[--C-:B------:R-:W-:Y:S02]  /*21d10*/  @!P5 IMAD.IADD R4, R4, 0x1, -R11.reuse ;  /* 0x000000010404d824 */ /* 0x100fe400078e0a0b */
[----:B------:R-:W-:Y:S01]  /*21d20*/  @!P0 IMAD.IADD R15, R15, 0x1, -R11 ;  /* 0x000000010f0f8824 */ /* 0x000fe200078e0a0b */
[C---:B------:R-:W-:Y:S02]  /*21d30*/  ISETP.GT.U32.AND P0, PT, R11.reuse, R2, PT ;  /* 0x000000020b00720c */ /* 0x040fe40003f04070 */
[C---:B------:R-:W-:Y:S02]  /*21d40*/  ISETP.GT.U32.AND P6, PT, R11.reuse, R6, PT ;  /* 0x000000060b00720c */ /* 0x040fe40003fc4070 */
[----:B------:R-:W-:-:S02]  /*21d50*/  ISETP.GT.U32.AND P3, PT, R11, R14, PT ;  /* 0x0000000e0b00720c */ /* 0x000fc40003f64070 */
[C---:B------:R-:W-:Y:S02]  /*21d60*/  ISETP.GT.U32.AND P5, PT, R11.reuse, R4, PT ;  /* 0x000000040b00720c */ /* 0x040fe40003fa4070 */
[----:B------:R-:W-:-:S05]  /*21d70*/  ISETP.GT.U32.AND P2, PT, R11, R15, PT ;  /* 0x0000000f0b00720c */ /* 0x000fca0003f44070 */
[--C-:B------:R-:W-:Y:S02]  /*21d80*/  @!P0 IMAD.IADD R2, R2, 0x1, -R11.reuse ;  /* 0x0000000102028824 */ /* 0x100fe400078e0a0b */
[--C-:B------:R-:W-:Y:S02]  /*21d90*/  @!P6 IMAD.IADD R6, R6, 0x1, -R11.reuse ;  /* 0x000000010606e824 */ /* 0x100fe400078e0a0b */
[--C-:B------:R-:W-:Y:S02]  /*21da0*/  @!P3 IMAD.IADD R14, R14, 0x1, -R11.reuse ;  /* 0x000000010e0eb824 */ /* 0x100fe400078e0a0b */
[--C-:B------:R-:W-:Y:S02]  /*21db0*/  @!P5 IMAD.IADD R4, R4, 0x1, -R11.reuse ;  /* 0x000000010404d824 */ /* 0x100fe400078e0a0b */
[----:B------:R-:W-:Y:S02]  /*21dc0*/  @!P2 IMAD.IADD R15, R15, 0x1, -R11 ;  /* 0x000000010f0fa824 */ /* 0x000fe400078e0a0b */
[----:B------:R-:W-:-:S02]  /*21dd0*/  @!P1 IMAD.MOV R2, RZ, RZ, -R2 ;  /* 0x000000ffff029224 */ /* 0x000fc400078e0a02 */
[----:B------:R-:W-:Y:S01]  /*21de0*/  @!P4 IMAD.MOV R9, RZ, RZ, -R9 ;  /* 0x000000ffff09c224 */ /* 0x000fe200078e0a09 */
[----:B------:R-:W-:Y:S04]  /*21df0*/  STL [R1+0x367c], R22 ;  /* 0x00367c1601007387 */ /* 0x000fe80000100800 */
[----:B------:R-:W-:Y:S04]  /*21e00*/  STL [R1+0x3680], R9 ;  /* 0x0036800901007387 */ /* 0x000fe80000100800 */
[----:B------:R0:W-:Y:S01]  /*21e10*/  STL [R1+0x3684], R2 ;  /* 0x0036840201007387 */ /* 0x0001e20000100800 */
[----:B--2---:R-:W-:-:S02]  /*21e20*/  IABS R7, R29 ;  /* 0x0000001d00077213 */ /* 0x004fc40000000000 */
[----:B----4-:R-:W-:-:S05]  /*21e30*/  IABS R12, R3 ;  /* 0x00000003000c7213 */ /* 0x010fca0000000000 */
[----:B------:R-:W-:Y:S01]  /*21e40*/  IMAD.HI.U32 R5, R0, R12, RZ ;  /* 0x0000000c00057227 */ /* 0x000fe200078e00ff */
[----:B------:R-:W-:-:S03]  /*21e50*/  IABS R25, R26 ;  /* 0x0000001a00197213 */ /* 0x000fc60000000000 */
[----:B------:R-:W-:-:S04]  /*21e60*/  IMAD.MOV R5, RZ, RZ, -R5 ;  /* 0x000000ffff057224 */ /* 0x000fc800078e0a05 */
[----:B------:R-:W-:Y:S02]  /*21e70*/  IMAD R12, R11, R5, R12 ;  /* 0x000000050b0c7224 */ /* 0x000fe400078e020c */
[----:B------:R-:W-:-:S04]  /*21e80*/  IMAD.HI.U32 R5, R0, R25, RZ ;  /* 0x0000001900057227 */ /* 0x000fc800078e00ff */
[----:B------:R-:W-:Y:S01]  /*21e90*/  IMAD.MOV R5, RZ, RZ, -R5 ;  /* 0x000000ffff057224 */ /* 0x000fe200078e0a05 */
[----:B-----5:R-:W-:-:S03]  /*21ea0*/  IABS R10, R21 ;  /* 0x00000015000a7213 */ /* 0x020fc60000000000 */
[----:B------:R-:W-:Y:S01]  /*21eb0*/  IMAD R25, R11, R5, R25 ;  /* 0x000000050b197224 */ /* 0x000fe200078e0219 */
[----:B------:R-:W-:Y:S01]  /*21ec0*/  IABS R5, R18 ;  /* 0x0000001200057213 */ /* 0x000fe20000000000 */
[----:B------:R-:W-:-:S04]  /*21ed0*/  IMAD.HI.U32 R8, R0, R7, RZ ;  /* 0x0000000700087227 */ /* 0x000fc800078e00ff */
[----:B------:R-:W-:-:S04]  /*21ee0*/  IMAD.HI.U32 R13, R0, R10, RZ ;  /* 0x0000000a000d7227 */ /* 0x000fc800078e00ff */
[----:B------:R-:W-:-:S04]  /*21ef0*/  IMAD.HI.U32 R17, R0, R5, RZ ;  /* 0x0000000500117227 */ /* 0x000fc800078e00ff */
[----:B------:R-:W-:Y:S02]  /*21f00*/  IMAD.MOV R8, RZ, RZ, -R8 ;  /* 0x000000ffff087224 */ /* 0x000fe400078e0a08 */
[----:B------:R-:W-:Y:S02]  /*21f10*/  IMAD.MOV R13, RZ, RZ, -R13 ;  /* 0x000000ffff0d7224 */ /* 0x000fe400078e0a0d */
[----:B------:R-:W-:Y:S02]  /*21f20*/  IMAD.MOV R17, RZ, RZ, -R17 ;  /* 0x000000ffff117224 */ /* 0x000fe400078e0a11 */
[C---:B------:R-:W-:Y:S02]  /*21f30*/  IMAD R7, R11.reuse, R8, R7 ;  /* 0x000000080b077224 */ /* 0x040fe400078e0207 */
[C---:B------:R-:W-:Y:S02]  /*21f40*/  IMAD R10, R11.reuse, R13, R10 ;  /* 0x0000000d0b0a7224 */ /* 0x040fe400078e020a */
[C---:B------:R-:W-:Y:S01]  /*21f50*/  IMAD R5, R11.reuse, R17, R5 ;  /* 0x000000110b057224 */ /* 0x040fe200078e0205 */
[----:B------:R-:W-:-:S02]  /*21f60*/  ISETP.GT.U32.AND P0, PT, R11, R7, PT ;  /* 0x000000070b00720c */ /* 0x000fc40003f04070 */
[C---:B------:R-:W-:Y:S02]  /*21f70*/  ISETP.GT.U32.AND P6, PT, R11.reuse, R25, PT ;  /* 0x000000190b00720c */ /* 0x040fe40003fc4070 */
[C---:B------:R-:W-:Y:S02]  /*21f80*/  ISETP.GT.U32.AND P3, PT, R11.reuse, R10, PT ;  /* 0x0000000a0b00720c */ /* 0x040fe40003f64070 */
[C---:B------:R-:W-:Y:S02]  /*21f90*/  ISETP.GT.U32.AND P5, PT, R11.reuse, R5, PT ;  /* 0x000000050b00720c */ /* 0x040fe40003fa4070 */
[----:B------:R-:W-:-:S05]  /*21fa0*/  ISETP.GT.U32.AND P2, PT, R11, R12, PT ;  /* 0x0000000c0b00720c */ /* 0x000fca0003f44070 */
[--C-:B------:R-:W-:Y:S01]  /*21fb0*/  @!P0 IMAD.IADD R7, R7, 0x1, -R11.reuse ;  /* 0x0000000107078824 */ /* 0x100fe200078e0a0b */
[----:B------:R-:W-:Y:S01]  /*21fc0*/  ISETP.GE.AND P0, PT, R27, RZ, PT ;  /* 0x000000ff1b00720c */ /* 0x000fe20003f06270 */
[--C-:B------:R-:W-:Y:S02]  /*21fd0*/  @!P6 IMAD.IADD R25, R25, 0x1, -R11.reuse ;  /* 0x000000011919e824 */ /* 0x100fe400078e0a0b */
[--C-:B------:R-:W-:Y:S01]  /*21fe0*/  @!P3 IMAD.IADD R10, R10, 0x1, -R11.reuse ;  /* 0x000000010a0ab824 */ /* 0x100fe200078e0a0b */
[----:B------:R-:W-:Y:S01]  /*21ff0*/  ISETP.GE.AND P3, PT, R24, RZ, PT ;  /* 0x000000ff1800720c */ /* 0x000fe20003f66270 */
[--C-:B------:R-:W-:Y:S01]  /*22000*/  @!P5 IMAD.IADD R5, R5, 0x1, -R11.reuse ;  /* 0x000000010505d824 */ /* 0x100fe200078e0a0b */
[----:B------:R-:W-:Y:S01]  /*22010*/  ISETP.GE.AND P6, PT, R16, RZ, PT ;  /* 0x000000ff1000720c */ /* 0x000fe20003fc6270 */
[----:B------:R-:W-:Y:S01]  /*22020*/  @!P2 IMAD.IADD R12, R12, 0x1, -R11 ;  /* 0x000000010c0ca824 */ /* 0x000fe200078e0a0b */
[----:B------:R-:W-:-:S04]  /*22030*/  ISETP.GE.AND P5, PT, R23, RZ, PT ;  /* 0x000000ff1700720c */ /* 0x000fc80003fa6270 */
[----:B------:R-:W-:Y:S01]  /*22040*/  ISETP.GT.U32.AND P1, PT, R11, R12, PT ;  /* 0x0000000c0b00720c */ /* 0x000fe20003f24070 */
[----:B------:R-:W-:-:S04]  /*22050*/  @!P0 IMAD.MOV R15, RZ, RZ, -R15 ;  /* 0x000000ffff0f8224 */ /* 0x000fc800078e0a0f */
[----:B------:R-:W-:Y:S02]  /*22060*/  @!P3 IMAD.MOV R14, RZ, RZ, -R14 ;  /* 0x000000ffff0eb224 */ /* 0x000fe400078e0a0e */
[----:B------:R-:W-:Y:S02]  /*22070*/  @!P6 IMAD.MOV R6, RZ, RZ, -R6 ;  /* 0x000000ffff06e224 */ /* 0x000fe400078e0a06 */
[----:B------:R-:W-:Y:S01]  /*22080*/  @!P5 IMAD.MOV R4, RZ, RZ, -R4 ;  /* 0x000000ffff04d224 */ /* 0x000fe200078e0a04 */
[----:B------:R-:W-:Y:S01]  /*22090*/  STL [R1+0x3688], R15 ;  /* 0x0036880f01007387 */ /* 0x000fe20000100800 */
[----:B------:R-:W-:-:S03]  /*220a0*/  ISETP.GE.AND P5, PT, R29, RZ, PT ;  /* 0x000000ff1d00720c */ /* 0x000fc60003fa6270 */
[----:B------:R1:W-:Y:S01]  /*220b0*/  STL [R1+0x368c], R6 ;  /* 0x00368c0601007387 */ /* 0x0003e20000100800 */
[----:B------:R-:W-:Y:S01]  /*220c0*/  @!P1 IMAD.IADD R12, R12, 0x1, -R11 ;  /* 0x000000010c0c9824 */ /* 0x000fe200078e0a0b */
[----:B------:R-:W-:Y:S02]  /*220d0*/  ISETP.GE.AND P1, PT, R3, RZ, PT ;  /* 0x000000ff0300720c */ /* 0x000fe40003f26270 */
[----:B------:R-:W-:Y:S04]  /*220e0*/  STL [R1+0x3690], R14 ;  /* 0x0036900e01007387 */ /* 0x000fe80000100800 */
[----:B------:R2:W-:Y:S04]  /*220f0*/  STL [R1+0x3694], R4 ;  /* 0x0036940401007387 */ /* 0x0005e80000100800 */
[----:B------:R-:W3:Y:S04]  /*22100*/  LDL.LU R29, [R1+0x377c] ;  /* 0x00377c00011d7983 */ /* 0x000ee80000300800 */
[----:B------:R-:W4:Y:S01]  /*22110*/  LDL.LU R3, [R1+0x3778] ;  /* 0x0037780001037983 */ /* 0x000f220000300800 */
[----:B------:R-:W-:-:S05]  /*22120*/  IABS R8, R19 ;  /* 0x0000001300087213 */ /* 0x000fca0000000000 */
[----:B------:R-:W-:-:S04]  /*22130*/  IMAD.HI.U32 R13, R0, R8, RZ ;  /* 0x00000008000d7227 */ /* 0x000fc800078e00ff */
[----:B------:R-:W-:-:S04]  /*22140*/  IMAD.MOV R13, RZ, RZ, -R13 ;  /* 0x000000ffff0d7224 */ /* 0x000fc800078e0a0d */
[C---:B------:R-:W-:Y:S01]  /*22150*/  IMAD R8, R11.reuse, R13, R8 ;  /* 0x0000000d0b087224 */ /* 0x040fe200078e0208 */
[----:B------:R-:W-:-:S04]  /*22160*/  ISETP.GT.U32.AND P0, PT, R11, R25, PT ;  /* 0x000000190b00720c */ /* 0x000fc80003f04070 */
[----:B------:R-:W-:-:S09]  /*22170*/  ISETP.GT.U32.AND P2, PT, R11, R8, PT ;  /* 0x000000080b00720c */ /* 0x000fd20003f44070 */
[--C-:B------:R-:W-:Y:S01]  /*22180*/  @!P0 IMAD.IADD R25, R25, 0x1, -R11.reuse ;  /* 0x0000000119198824 */ /* 0x100fe200078e0a0b */
[----:B------:R-:W-:Y:S02]  /*22190*/  ISETP.GE.AND P0, PT, R26, RZ, PT ;  /* 0x000000ff1a00720c */ /* 0x000fe40003f06270 */
[----:B------:R-:W5:Y:S01]  /*221a0*/  S2R R26, SR_TID.X ;  /* 0x00000000001a7919 */ /* 0x000f620000002100 */
[----:B------:R-:W-:-:S05]  /*221b0*/  @!P2 IMAD.IADD R8, R8, 0x1, -R11 ;  /* 0x000000010808a824 */ /* 0x000fca00078e0a0b */
[C---:B------:R-:W-:Y:S02]  /*221c0*/  ISETP.GT.U32.AND P3, PT, R11.reuse, R8, PT ;  /* 0x000000080b00720c */ /* 0x040fe40003f64070 */
[----:B------:R-:W-:Y:S02]  /*221d0*/  IABS R17, R28 ;  /* 0x0000001c00117213 */ /* 0x000fe40000000000 */
[----:B------:R-:W-:Y:S02]  /*221e0*/  IABS R13, R20 ;  /* 0x00000014000d7213 */ /* 0x000fe40000000000 */
[C---:B------:R-:W-:Y:S01]  /*221f0*/  ISETP.GT.U32.AND P2, PT, R11.reuse, R7, PT ;  /* 0x000000070b00720c */ /* 0x040fe20003f44070 */
[----:B------:R-:W-:Y:S01]  /*22200*/  IMAD.HI.U32 R27, R0, R17, RZ ;  /* 0x00000011001b7227 */ /* 0x000fe200078e00ff */
[----:B------:R-:W-:-:S03]  /*22210*/  ISETP.GT.U32.AND P4, PT, R11, R10, PT ;  /* 0x0000000a0b00720c */ /* 0x000fc60003f84070 */
[----:B------:R-:W-:-:S04]  /*22220*/  IMAD.HI.U32 R0, R0, R13, RZ ;  /* 0x0000000d00007227 */ /* 0x000fc800078e00ff */
[----:B------:R-:W-:Y:S01]  /*22230*/  @!P3 IMAD.IADD R8, R8, 0x1, -R11 ;  /* 0x000000010808b824 */ /* 0x000fe200078e0a0b */
[----:B------:R-:W-:Y:S01]  /*22240*/  ISETP.GE.AND P3, PT, R19, RZ, PT ;  /* 0x000000ff1300720c */ /* 0x000fe20003f66270 */
[----:B------:R-:W-:Y:S01]  /*22250*/  IMAD.MOV R27, RZ, RZ, -R27 ;  /* 0x000000ffff1b7224 */ /* 0x000fe200078e0a1b */
[----:B------:R-:W1:Y:S01]  /*22260*/  LDC R19, c[0x0][0x230] ;  /* 0x00008c00ff137b82 */ /* 0x000e620000000800 */
[----:B------:R-:W-:Y:S02]  /*22270*/  IMAD.MOV R0, RZ, RZ, -R0 ;  /* 0x000000ffff007224 */ /* 0x000fe400078e0a00 */
[C---:B------:R-:W-:Y:S02]  /*22280*/  IMAD R17, R11.reuse, R27, R17 ;  /* 0x0000001b0b117224 */ /* 0x040fe400078e0211 */
[----:B------:R-:W-:Y:S02]  /*22290*/  IMAD R13, R11, R0, R13 ;  /* 0x000000000b0d7224 */ /* 0x000fe400078e020d */
[--C-:B------:R-:W-:Y:S01]  /*222a0*/  @!P2 IMAD.IADD R7, R7, 0x1, -R11.reuse ;  /* 0x000000010707a824 */ /* 0x100fe200078e0a0b */
[C---:B------:R-:W-:Y:S01]  /*222b0*/  ISETP.GT.U32.AND P2, PT, R11.reuse, R17, PT ;  /* 0x000000110b00720c */ /* 0x040fe20003f44070 */
[----:B------:R-:W-:Y:S01]  /*222c0*/  @!P4 IMAD.IADD R10, R10, 0x1, -R11 ;  /* 0x000000010a0ac824 */ /* 0x000fe200078e0a0b */
[----:B------:R-:W-:Y:S01]  /*222d0*/  ISETP.GT.U32.AND P4, PT, R11, R13, PT ;  /* 0x0000000d0b00720c */ /* 0x000fe20003f84070 */
[----:B-----5:R-:W-:-:S02]  /*222e0*/  IMAD.SHL.U32 R27, R26, 0x40, RZ ;  /* 0x000000401a1b7824 */ /* 0x020fc400078e00ff */
[----:B------:R-:W-:-:S03]  /*222f0*/  IMAD.SHL.U32 R0, R26, 0x8, RZ ;  /* 0x000000081a007824 */ /* 0x000fc600078e00ff */
[----:B------:R-:W-:Y:S02]  /*22300*/  LOP3.LUT R27, R27, 0x1c0, RZ, 0xc0, !PT ;  /* 0x000001c01b1b7812 */ /* 0x000fe400078ec0ff */
[C---:B0-----:R-:W-:Y:S02]  /*22310*/  LOP3.LUT R2, R26.reuse, 0x3, RZ, 0xc0, !PT ;  /* 0x000000031a027812 */ /* 0x041fe400078ec0ff */
[----:B------:R-:W-:Y:S01]  /*22320*/  LOP3.LUT R27, R27, 0x30, R0, 0xf8, !PT ;  /* 0x000000301b1b7812 */ /* 0x000fe200078ef800 */
[--C-:B------:R-:W-:Y:S02]  /*22330*/  @!P2 IMAD.IADD R17, R17, 0x1, -R11.reuse ;  /* 0x000000011111a824 */ /* 0x100fe400078e0a0b */
[----:B------:R-:W-:Y:S02]  /*22340*/  @!P4 IMAD.IADD R13, R13, 0x1, -R11 ;  /* 0x000000010d0dc824 */ /* 0x000fe400078e0a0b */
[----:B------:R-:W-:Y:S01]  /*22350*/  IMAD.SHL.U32 R0, R26, 0x2, RZ ;  /* 0x000000021a007824 */ /* 0x000fe200078e00ff */
[----:B------:R-:W-:Y:S01]  /*22360*/  ISETP.GE.AND P2, PT, R28, RZ, PT ;  /* 0x000000ff1c00720c */ /* 0x000fe20003f46270 */
[----:B-1----:R-:W-:Y:S01]  /*22370*/  VIADD R19, R19, 0x3f ;  /* 0x0000003f13137836 */ /* 0x002fe20000000000 */
[----:B------:R-:W-:Y:S01]  /*22380*/  SHF.R.U32.HI R28, RZ, 0x2, R26 ;  /* 0x00000002ff1c7819 */ /* 0x000fe2000001161a */
[----:B------:R-:W-:Y:S01]  /*22390*/  @!P5 IMAD.MOV R7, RZ, RZ, -R7 ;  /* 0x000000ffff07d224 */ /* 0x000fe200078e0a07 */
[C---:B------:R-:W-:Y:S01]  /*223a0*/  ISETP.GT.U32.AND P6, PT, R11.reuse, R5, PT ;  /* 0x000000050b00720c */ /* 0x040fe20003fc4070 */
[----:B------:R-:W-:Y:S01]  /*223b0*/  IMAD.SHL.U32 R6, R26, 0x10, RZ ;  /* 0x000000101a067824 */ /* 0x000fe200078e00ff */
[----:B------:R-:W-:-:S02]  /*223c0*/  ISETP.GT.U32.AND P5, PT, R11, R17, PT ;  /* 0x000000110b00720c */ /* 0x000fc40003fa4070 */
[----:B------:R-:W-:Y:S01]  /*223d0*/  ISETP.GT.U32.AND P4, PT, R11, R13, PT ;  /* 0x0000000d0b00720c */ /* 0x000fe20003f84070 */
[----:B------:R-:W-:Y:S01]  /*223e0*/  IMAD R2, R2, 0x220, RZ ;  /* 0x0000022002027824 */ /* 0x000fe200078e02ff */
[----:B------:R-:W-:Y:S02]  /*223f0*/  LOP3.LUT R27, R27, 0x30, R0, 0x78, !PT ;  /* 0x000000301b1b7812 */ /* 0x000fe400078e7800 */
[----:B------:R-:W-:Y:S01]  /*22400*/  SHF.R.S32.HI R0, RZ, 0x1f, R19 ;  /* 0x0000001fff007819 */ /* 0x000fe20000011413 */
[----:B------:R-:W-:Y:S01]  /*22410*/  STL [R1+0x3698], R7 ;  /* 0x0036980701007387 */ /* 0x000fe20000100800 */
[----:B--2---:R-:W-:Y:S02]  /*22420*/  SGXT.U32 R4, R28, 0x3 ;  /* 0x000000031c04781a */ /* 0x004fe40000000000 */
[----:B------:R-:W-:Y:S01]  /*22430*/  LOP3.LUT R28, R6, 0x200, RZ, 0xc0, !PT ;  /* 0x00000200061c7812 */ /* 0x000fe200078ec0ff */
[----:B------:R0:W-:Y:S01]  /*22440*/  STL [R1+0x35ec], R6 ;  /* 0x0035ec0601007387 */ /* 0x0001e20000100800 */
[--C-:B------:R-:W-:Y:S01]  /*22450*/  @!P6 IMAD.IADD R5, R5, 0x1, -R11.reuse ;  /* 0x000000010505e824 */ /* 0x100fe200078e0a0b */
[----:B------:R-:W-:Y:S01]  /*22460*/  LOP3.LUT R26, R26, 0x3f, RZ, 0xc0, !PT ;  /* 0x0000003f1a1a7812 */ /* 0x000fe200078ec0ff */
[----:B------:R-:W-:Y:S01]  /*22470*/  @!P5 IMAD.IADD R17, R17, 0x1, -R11 ;  /* 0x000000011111d824 */ /* 0x000fe200078e0a0b */
[----:B0-----:R-:W-:-:S02]  /*22480*/  LEA.HI R6, R0, R19, RZ, 0x6 ;  /* 0x0000001300067211 */ /* 0x001fc400078f30ff */
[----:B------:R-:W-:Y:S01]  /*22490*/  LOP3.LUT R0, R2, R4, RZ, 0xfc, !PT ;  /* 0x0000000402007212 */ /* 0x000fe200078efcff */
[----:B------:R-:W-:Y:S02]  /*224a0*/  @!P4 IMAD.IADD R13, R13, 0x1, -R11 ;  /* 0x000000010d0dc824 */ /* 0x000fe400078e0a0b */
[----:B------:R-:W-:Y:S02]  /*224b0*/  IMAD.MOV.U32 R11, RZ, RZ, R25 ;  /* 0x000000ffff0b7224 */ /* 0x000fe400078e0019 */
[----:B------:R0:W-:Y:S01]  /*224c0*/  STL [R1+0x35f0], R0 ;  /* 0x0035f00001007387 */ /* 0x0001e20000100800 */
[----:B------:R-:W-:Y:S02]  /*224d0*/  @!P1 IMAD.MOV R12, RZ, RZ, -R12 ;  /* 0x000000ffff0c9224 */ /* 0x000fe400078e0a0c */
[----:B------:R-:W-:Y:S01]  /*224e0*/  @!P0 IMAD.MOV R11, RZ, RZ, -R11 ;  /* 0x000000ffff0b8224 */ /* 0x000fe200078e0a0b */
[----:B0-----:R-:W-:-:S05]  /*224f0*/  IADD3 R0, R27, UR4, R28 ;  /* 0x000000041b007c10 */ /* 0x001fca000fffe01c */
[----:B------:R0:W-:Y:S04]  /*22500*/  STL [R1+0x180], R0 ;  /* 0x0001800001007387 */ /* 0x0001e80000100800 */
[----:B------:R-:W-:Y:S01]  /*22510*/  STL [R1+0x369c], R12 ;  /* 0x00369c0c01007387 */ /* 0x000fe20000100800 */
[----:B0-----:R-:W-:-:S03]  /*22520*/  IMAD R0, R26, UR5, RZ ;  /* 0x000000051a007c24 */ /* 0x001fc6000f8e02ff */
[----:B------:R0:W-:Y:S04]  /*22530*/  STL [R1+0x36a0], R11 ;  /* 0x0036a00b01007387 */ /* 0x0001e80000100800 */
[----:B------:R1:W-:Y:S01]  /*22540*/  STL [R1+0x864], R0 ;  /* 0x0008640001007387 */ /* 0x0003e20000100800 */
[----:B------:R-:W-:-:S03]  /*22550*/  ISETP.GE.AND P6, PT, R21, RZ, PT ;  /* 0x000000ff1500720c */ /* 0x000fc60003fc6270 */
[----:B0-----:R-:W2:Y:S04]  /*22560*/  LDL.LU R11, [R1+0xa24] ;  /* 0x000a2400010b7983 */ /* 0x001ea80000300800 */
[----:B------:R-:W5:Y:S04]  /*22570*/  LDL.LU R12, [R1+0xa20] ;  /* 0x000a2000010c7983 */ /* 0x000f680000300800 */
[----:B------:R-:W5:Y:S04]  /*22580*/  LDL.LU R27, [R1+0xa10] ;  /* 0x000a1000011b7983 */ /* 0x000f680000300800 */
[----:B------:R-:W5:Y:S01]  /*22590*/  LDL.LU R28, [R1+0xa0c] ;  /* 0x000a0c00011c7983 */ /* 0x000f620000300800 */
[----:B------:R-:W-:Y:S01]  /*225a0*/  ISETP.GE.AND P5, PT, R20, RZ, PT ;  /* 0x000000ff1400720c */ /* 0x000fe20003fa6270 */
[----:B------:R-:W-:Y:S01]  /*225b0*/  @!P6 IMAD.MOV R10, RZ, RZ, -R10 ;  /* 0x000000ffff0ae224 */ /* 0x000fe200078e0a0a */
[----:B------:R-:W-:-:S02]  /*225c0*/  ISETP.GE.AND P1, PT, R18, RZ, PT ;  /* 0x000000ff1200720c */ /* 0x000fc40003f26270 */
[----:B----4-:R-:W-:Y:S02]  /*225d0*/  ISETP.NE.AND P0, PT, R3, RZ, PT ;  /* 0x000000ff0300720c */ /* 0x010fe40003f05270 */
[----:B------:R-:W-:Y:S02]  /*225e0*/  LOP3.LUT R25, RZ, R3, RZ, 0x33, !PT ;  /* 0x00000003ff197212 */ /* 0x000fe400078e33ff */
[----:B------:R-:W-:-:S07]  /*225f0*/  IADD3 R3, P4, R0, UR6, RZ ;  /* 0x0000000600037c10 */ /* 0x000fce000ff9e0ff */
[----:B------:R-:W-:Y:S01]  /*22600*/  @!P1 IMAD.MOV R5, RZ, RZ, -R5 ;  /* 0x000000ffff059224 */ /* 0x000fe200078e0a05 */
[----:B-1----:R-:W4:Y:S01]  /*22610*/  LDL.LU R0, [R1+0x9fc] ;  /* 0x0009fc0001007983 */ /* 0x002f220000300800 */
[----:B------:R-:W-:Y:S02]  /*22620*/  @!P3 IMAD.MOV R8, RZ, RZ, -R8 ;  /* 0x000000ffff08b224 */ /* 0x000fe400078e0a08 */
[----:B------:R-:W-:Y:S01]  /*22630*/  @!P2 IMAD.MOV R17, RZ, RZ, -R17 ;  /* 0x000000ffff11a224 */ /* 0x000fe200078e0a11 */
[----:B------:R-:W4:Y:S01]  /*22640*/  LDL.LU R7, [R1+0x9f8] ;  /* 0x0009f80001077983 */ /* 0x000f220000300800 */
[----:B------:R-:W-:Y:S01]  /*22650*/  @!P5 IMAD.MOV R13, RZ, RZ, -R13 ;  /* 0x000000ffff0dd224 */ /* 0x000fe200078e0a0d */
[C---:B---3--:R-:W-:Y:S01]  /*22660*/  SEL R29, R25.reuse, R29, !P0 ;  /* 0x0000001d191d7207 */ /* 0x048fe20004000000 */
[----:B------:R-:W-:Y:S01]  /*22670*/  ULDC UR6, c[0x0][0x234] ;  /* 0x00008d0000067ab9 */ /* 0x000fe20000000800 */
[----:B------:R-:W3:Y:S04]  /*22680*/  LDL.LU R4, [R1+0x9f4] ;  /* 0x0009f40001047983 */ /* 0x000ee80000300800 */
[----:B------:R-:W3:Y:S04]  /*22690*/  LDL.LU R14, [R1+0x9f0] ;  /* 0x0009f000010e7983 */ /* 0x000ee80000300800 */
[----:B------:R-:W3:Y:S04]  /*226a0*/  LDL.LU R6, [R1+0x9e4] ;  /* 0x0009e40001067983 */ /* 0x000ee80000300800 */
[----:B------:R-:W3:Y:S04]  /*226b0*/  LDL.LU R15, [R1+0x9d8] ;  /* 0x0009d800010f7983 */ /* 0x000ee80000300800 */
[----:B------:R-:W2:Y:S04]  /*226c0*/  LDL.LU R2, [R1+0x9d4] ;  /* 0x0009d40001027983 */ /* 0x000ea80000300800 */
[----:B------:R-:W3:Y:S04]  /*226d0*/  LDL.LU R9, [R1+0x9d0] ;  /* 0x0009d00001097983 */ /* 0x000ee80000300800 */
        /* <DEDUP_REMOVED lines=9> */
[----:B------:R0:W-:Y:S04]  /*22770*/  STL [R1+0x3658], R3 ;  /* 0x0036580301007387 */ /* 0x0001e80000100800 */
[----:B0-----:R-:W5:Y:S04]  /*22780*/  LDL.LU R3, [R1+0xa30] ;  /* 0x000a300001037983 */ /* 0x001f680000300800 */
[----:B------:R0:W-:Y:S04]  /*22790*/  STL [R1+0x36a4], R10 ;  /* 0x0036a40a01007387 */ /* 0x0001e80000100800 */
[----:B0-----:R-:W4:Y:S04]  /*227a0*/  LDL.LU R10, [R1+0xa34] ;  /* 0x000a3400010a7983 */ /* 0x001f280000300800 */
[----:B------:R-:W-:Y:S04]  /*227b0*/  STL [R1+0x36a8], R5 ;  /* 0x0036a80501007387 */ /* 0x000fe80000100800 */
[----:B------:R5:W-:Y:S04]  /*227c0*/  STL [R1+0x36ac], R8 ;  /* 0x0036ac0801007387 */ /* 0x000be80000100800 */
[----:B------:R-:W-:Y:S04]  /*227d0*/  STL [R1+0x36b0], R17 ;  /* 0x0036b01101007387 */ /* 0x000fe80000100800 */
[----:B------:R-:W-:Y:S01]  /*227e0*/  STL [R1+0x36b4], R13 ;  /* 0x0036b40d01007387 */ /* 0x000fe20000100800 */
[----:B--2---:R-:W-:-:S02]  /*227f0*/  SEL R2, R25, R2, !P0 ;  /* 0x0000000219027207 */ /* 0x004fc40004000000 */
[C---:B-----5:R-:W-:Y:S02]  /*22800*/  SEL R8, R25.reuse, R3, !P0 ;  /* 0x0000000319087207 */ /* 0x060fe40004000000 */
[C---:B------:R-:W-:Y:S02]  /*22810*/  SEL R3, R25.reuse, R11, !P0 ;  /* 0x0000000b19037207 */ /* 0x040fe40004000000 */
[----:B----4-:R-:W-:-:S05]  /*22820*/  SEL R5, R25, R10, !P0 ;  /* 0x0000000a19057207 */ /* 0x010fca0004000000 */
[----:B------:R0:W-:Y:S04]  /*22830*/  STL [R1+0x48], R5 ;  /* 0x0000480501007387 */ /* 0x0001e80000100800 */
[----:B------:R1:W-:Y:S01]  /*22840*/  STL [R1+0x44], R8 ;  /* 0x0000440801007387 */ /* 0x0003e20000100800 */
[----:B0-----:R-:W-:-:S03]  /*22850*/  SEL R5, R25, R12, !P0 ;  /* 0x0000000c19057207 */ /* 0x001fc60004000000 */
[----:B------:R0:W-:Y:S01]  /*22860*/  STL [R1+0x40], R3 ;  /* 0x0000400301007387 */ /* 0x0001e20000100800 */
[----:B-1----:R-:W-:-:S03]  /*22870*/  SEL R8, R25, R27, !P0 ;  /* 0x0000001b19087207 */ /* 0x002fc60004000000 */
[----:B------:R1:W-:Y:S01]  /*22880*/  STL [R1+0x3c], R5 ;  /* 0x00003c0501007387 */ /* 0x0003e20000100800 */
[----:B0-----:R-:W-:-:S03]  /*22890*/  SEL R3, R25, R28, !P0 ;  /* 0x0000001c19037207 */ /* 0x001fc60004000000 */
[----:B------:R-:W-:Y:S01]  /*228a0*/  STL [R1+0x38], R8 ;  /* 0x0000380801007387 */ /* 0x000fe20000100800 */
[C---:B-1----:R-:W-:Y:S02]  /*228b0*/  SEL R5, R25.reuse, R0, !P0 ;  /* 0x0000000019057207 */ /* 0x042fe40004000000 */
[C---:B------:R-:W-:Y:S01]  /*228c0*/  SEL R0, R25.reuse, R7, !P0 ;  /* 0x0000000719007207 */ /* 0x040fe20004000000 */
[----:B------:R3:W-:Y:S04]  /*228d0*/  STL [R1+0x34], R3 ;  /* 0x0000340301007387 */ /* 0x0007e80000100800 */
[----:B------:R-:W-:Y:S04]  /*228e0*/  STL [R1+0x30], R5 ;  /* 0x0000300501007387 */ /* 0x000fe80000100800 */
[----:B------:R0:W-:Y:S01]  /*228f0*/  STL [R1+0x2c], R0 ;  /* 0x00002c0001007387 */ /* 0x0001e20000100800 */
[----:B---3--:R-:W-:-:S02]  /*22900*/  SEL R3, R25, R4, !P0 ;  /* 0x0000000419037207 */ /* 0x008fc40004000000 */
[----:B------:R-:W-:-:S03]  /*22910*/  SEL R4, R25, R14, !P0 ;  /* 0x0000000e19047207 */ /* 0x000fc60004000000 */
[----:B------:R1:W-:Y:S01]  /*22920*/  STL [R1+0x28], R3 ;  /* 0x0000280301007387 */ /* 0x0003e20000100800 */
[----:B0-----:R-:W-:-:S03]  /*22930*/  SEL R0, R25, R6, !P0 ;  /* 0x0000000619007207 */ /* 0x001fc60004000000 */
[----:B------:R-:W-:Y:S04]  /*22940*/  STL [R1+0x24], R4 ;  /* 0x0000240401007387 */ /* 0x000fe80000100800 */
[----:B------:R0:W-:Y:S01]  /*22950*/  STL [R1+0x20], R0 ;  /* 0x0000200001007387 */ /* 0x0001e20000100800 */
[----:B-1----:R-:W-:-:S05]  /*22960*/  SEL R3, R25, R15, !P0 ;  /* 0x0000000f19037207 */ /* 0x002fca0004000000 */
[----:B------:R1:W-:Y:S01]  /*22970*/  STL [R1+0x1c], R3 ;  /* 0x00001c0301007387 */ /* 0x0003e20000100800 */
[----:B0-----:R-:W-:-:S03]  /*22980*/  SEL R0, R25, R9, !P0 ;  /* 0x0000000919007207 */ /* 0x001fc60004000000 */
[----:B------:R0:W-:Y:S04]  /*22990*/  STL [R1+0x18], R2 ;  /* 0x0000180201007387 */ /* 0x0001e80000100800 */
[----:B------:R2:W-:Y:S01]  /*229a0*/  STL [R1+0x14], R0 ;  /* 0x0000140001007387 */ /* 0x0005e20000100800 */
[C---:B-1----:R-:W-:Y:S02]  /*229b0*/  SEL R3, R25.reuse, R22, !P0 ;  /* 0x0000001619037207 */ /* 0x042fe40004000000 */
[----:B0-----:R-:W-:-:S03]  /*229c0*/  SEL R2, R25, R16, !P0 ;  /* 0x0000001019027207 */ /* 0x001fc60004000000 */
[----:B------:R0:W-:Y:S01]  /*229d0*/  STL [R1+0xc], R3 ;  /* 0x00000c0301007387 */ /* 0x0001e20000100800 */
[----:B--2---:R-:W-:-:S03]  /*229e0*/  SEL R0, R25, R24, !P0 ;  /* 0x0000001819007207 */ /* 0x004fc60004000000 */
[----:B------:R-:W-:Y:S01]  /*229f0*/  STL [R1+0x8], R2 ;  /* 0x0000080201007387 */ /* 0x000fe20000100800 */
[C---:B------:R-:W-:Y:S02]  /*22a00*/  SEL R28, R25.reuse, R23, !P0 ;  /* 0x00000017191c7207 */ /* 0x040fe40004000000 */
[C---:B------:R-:W-:Y:S01]  /*22a10*/  SEL R27, R25.reuse, R21, !P0 ;  /* 0x00000015191b7207 */ /* 0x040fe20004000000 */
[----:B------:R-:W-:Y:S01]  /*22a20*/  STL [R1+0x36b8], R29 ;  /* 0x0036b81d01007387 */ /* 0x000fe20000100800 */
[----:B0-----:R-:W-:-:S03]  /*22a30*/  SEL R3, R25, R19, !P0 ;  /* 0x0000001319037207 */ /* 0x001fc60004000000 */
[----:B------:R0:W-:Y:S04]  /*22a40*/  STL [R1+0x4], R0 ;  /* 0x0000040001007387 */ /* 0x0001e80000100800 */
[----:B------:R-:W-:Y:S01]  /*22a50*/  STL [R1+0x36bc], R28 ;  /* 0x0036bc1c01007387 */ /* 0x000fe20000100800 */
[----:B0-----:R-:W-:-:S03]  /*22a60*/  SEL R0, R25, R20, !P0 ;  /* 0x0000001419007207 */ /* 0x001fc60004000000 */
[----:B------:R0:W-:Y:S04]  /*22a70*/  STL [R1+0x36c0], R27 ;  /* 0x0036c01b01007387 */ /* 0x0001e80000100800 */
[----:B------:R1:W-:Y:S04]  /*22a80*/  STL [R1+0x7c], R0 ;  /* 0x00007c0001007387 */ /* 0x0003e80000100800 */
[----:B------:R-:W-:Y:S04]  /*22a90*/  STL [R1+0x80], R3 ;  /* 0x0000800301007387 */ /* 0x000fe80000100800 */
[----:B0-----:R-:W2:Y:S01]  /*22aa0*/  LDL.LU R27, [R1+0x990] ;  /* 0x00099000011b7983 */ /* 0x001ea20000300800 */
[----:B------:R-:W-:-:S02]  /*22ab0*/  SEL R2, R25, R18, !P0 ;  /* 0x0000001219027207 */ /* 0x000fc40004000000 */
[----:B-1----:R-:W-:-:S03]  /*22ac0*/  SEL R0, R25, R26, !P0 ;  /* 0x0000001a19007207 */ /* 0x002fc60004000000 */
[----:B------:R-:W-:Y:S04]  /*22ad0*/  STL [R1+0x84], R2 ;  /* 0x0000840201007387 */ /* 0x000fe80000100800 */
[----:B--2---:R0:W-:Y:S04]  /*22ae0*/  STL [R1+0x376c], R27 ;  /* 0x00376c1b01007387 */ /* 0x0041e80000100800 */
[----:B------:R-:W-:Y:S04]  /*22af0*/  STL [R1+0x90], R0 ;  /* 0x0000900001007387 */ /* 0x000fe80000100800 */
[----:B0-----:R-:W2:Y:S04]  /*22b00*/  LDL.LU R27, [R1+0x994] ;  /* 0x00099400011b7983 */ /* 0x001ea80000300800 */
[----:B--2---:R0:W-:Y:S04]  /*22b10*/  STL [R1+0x3770], R27 ;  /* 0x0037701b01007387 */ /* 0x0041e80000100800 */
[----:B0-----:R-:W2:Y:S04]  /*22b20*/  LDL.LU R27, [R1+0x9a0] ;  /* 0x0009a000011b7983 */ /* 0x001ea80000300800 */
[----:B--2---:R0:W-:Y:S04]  /*22b30*/  STL [R1+0x3774], R27 ;  /* 0x0037741b01007387 */ /* 0x0041e80000100800 */
[----:B0-----:R-:W2:Y:S04]  /*22b40*/  LDL.LU R27, [R1+0x9a4] ;  /* 0x0009a400011b7983 */ /* 0x001ea80000300800 */
[----:B------:R-:W3:Y:S04]  /*22b50*/  LDL.LU R28, [R1+0x97c] ;  /* 0x00097c00011c7983 */ /* 0x000ee80000300800 */
[----:B------:R-:W4:Y:S04]  /*22b60*/  LDL.LU R29, [R1+0x978] ;  /* 0x00097800011d7983 */ /* 0x000f280000300800 */
[----:B------:R-:W5:Y:S04]  /*22b70*/  LDL.LU R13, [R1+0x960] ;  /* 0x00096000010d7983 */ /* 0x000f680000300800 */
[----:B------:R-:W3:Y:S04]  /*22b80*/  LDL.LU R17, [R1+0x95c] ;  /* 0x00095c0001117983 */ /* 0x000ee80000300800 */
[----:B------:R-:W5:Y:S04]  /*22b90*/  LDL.LU R8, [R1+0x954] ;  /* 0x0009540001087983 */ /* 0x000f680000300800 */
[----:B------:R-:W5:Y:S04]  /*22ba0*/  LDL.LU R5, [R1+0x950] ;  /* 0x0009500001057983 */ /* 0x000f680000300800 */
[----:B------:R-:W4:Y:S04]  /*22bb0*/  LDL.LU R10, [R1+0x94c] ;  /* 0x00094c00010a7983 */ /* 0x000f280000300800 */
[----:B------:R-:W5:Y:S04]  /*22bc0*/  LDL.LU R3, [R1+0x948] ;  /* 0x0009480001037983 */ /* 0x000f680000300800 */
        /* <DEDUP_REMOVED lines=18> */
[----:B------:R-:W5:Y:S01]  /*22cf0*/  LDL.LU R26, [R1+0x8c8] ;  /* 0x0008c800011a7983 */ /* 0x000f620000300800 */
[----:B--2---:R-:W-:-:S05]  /*22d00*/  SEL R27, R25, R27, !P0 ;  /* 0x0000001b191b7207 */ /* 0x004fca0004000000 */
[----:B------:R0:W-:Y:S04]  /*22d10*/  STL [R1+0xa4], R27 ;  /* 0x0000a41b01007387 */ /* 0x0001e80000100800 */
[----:B0-----:R-:W2:Y:S02]  /*22d20*/  LDL.LU R27, [R1+0x3774] ;  /* 0x00377400011b7983 */ /* 0x001ea40000300800 */
[----:B--2---:R-:W-:-:S05]  /*22d30*/  SEL R27, R25, R27, !P0 ;  /* 0x0000001b191b7207 */ /* 0x004fca0004000000 */
[----:B------:R0:W-:Y:S04]  /*22d40*/  STL [R1+0xd4], R27 ;  /* 0x0000d41b01007387 */ /* 0x0001e80000100800 */
[----:B0-----:R-:W2:Y:S02]  /*22d50*/  LDL.LU R27, [R1+0x3770] ;  /* 0x00377000011b7983 */ /* 0x001ea40000300800 */
[----:B--2---:R-:W-:-:S05]  /*22d60*/  SEL R27, R25, R27, !P0 ;  /* 0x0000001b191b7207 */ /* 0x004fca0004000000 */
[----:B------:R0:W-:Y:S04]  /*22d70*/  STL [R1+0xe8], R27 ;  /* 0x0000e81b01007387 */ /* 0x0001e80000100800 */
[----:B0-----:R-:W2:Y:S01]  /*22d80*/  LDL.LU R27, [R1+0x376c] ;  /* 0x00376c00011b7983 */ /* 0x001ea20000300800 */
[C---:B---3--:R-:W-:Y:S02]  /*22d90*/  SEL R17, R25.reuse, R17, !P0 ;  /* 0x0000001119117207 */ /* 0x048fe40004000000 */
[C---:B----4-:R-:W-:Y:S02]  /*22da0*/  SEL R10, R25.reuse, R10, !P0 ;  /* 0x0000000a190a7207 */ /* 0x050fe40004000000 */
[C---:B-----5:R-:W-:Y:S02]  /*22db0*/  SEL R2, R25.reuse, R2, !P0 ;  /* 0x0000000219027207 */ /* 0x060fe40004000000 */
[----:B--2---:R-:W-:-:S05]  /*22dc0*/  SEL R27, R25, R27, !P0 ;  /* 0x0000001b191b7207 */ /* 0x004fca0004000000 */
[----:B------:R0:W-:Y:S02]  /*22dd0*/  STL [R1+0xf0], R27 ;  /* 0x0000f01b01007387 */ /* 0x0001e40000100800 */
[C---:B0-----:R-:W-:Y:S02]  /*22de0*/  SEL R27, R25.reuse, R28, !P0 ;  /* 0x0000001c191b7207 */ /* 0x041fe40004000000 */
[----:B------:R-:W-:-:S03]  /*22df0*/  SEL R28, R25, R29, !P0 ;  /* 0x0000001d191c7207 */ /* 0x000fc60004000000 */
[----:B------:R0:W-:Y:S04]  /*22e00*/  STL [R1+0xfc], R27 ;  /* 0x0000fc1b01007387 */ /* 0x0001e80000100800 */
[----:B------:R-:W-:Y:S01]  /*22e10*/  STL [R1+0x110], R28 ;  /* 0x0001101c01007387 */ /* 0x000fe20000100800 */
[C---:B0-----:R-:W-:Y:S02]  /*22e20*/  SEL R27, R25.reuse, R13, !P0 ;  /* 0x0000000d191b7207 */ /* 0x041fe40004000000 */
[C---:B------:R-:W-:Y:S02]  /*22e30*/  SEL R13, R25.reuse, R8, !P0 ;  /* 0x00000008190d7207 */ /* 0x040fe40004000000 */
[C---:B------:R-:W-:Y:S01]  /*22e40*/  SEL R8, R25.reuse, R5, !P0 ;  /* 0x0000000519087207 */ /* 0x040fe20004000000 */
[----:B------:R-:W-:Y:S01]  /*22e50*/  STL [R1+0x130], R27 ;  /* 0x0001301b01007387 */ /* 0x000fe20000100800 */
[----:B------:R-:W-:-:S03]  /*22e60*/  SEL R5, R25, R3, !P0 ;  /* 0x0000000319057207 */ /* 0x000fc60004000000 */
[----:B------:R-:W-:Y:S01]  /*22e70*/  STL [R1+0x13c], R17 ;  /* 0x00013c1101007387 */ /* 0x000fe20000100800 */
[----:B------:R-:W-:-:S03]  /*22e80*/  SEL R3, R25, R12, !P0 ;  /* 0x0000000c19037207 */ /* 0x000fc60004000000 */
[----:B------:R-:W-:Y:S04]  /*22e90*/  STL [R1+0x14c], R13 ;  /* 0x00014c0d01007387 */ /* 0x000fe80000100800 */
[----:B------:R0:W-:Y:S04]  /*22ea0*/  STL [R1+0x158], R8 ;  /* 0x0001580801007387 */ /* 0x0001e80000100800 */
[----:B------:R-:W-:Y:S01]  /*22eb0*/  STL [R1+0x16c], R10 ;  /* 0x00016c0a01007387 */ /* 0x000fe20000100800 */
[----:B0-----:R-:W-:-:S03]  /*22ec0*/  SEL R8, R25, R11, !P0 ;  /* 0x0000000b19087207 */ /* 0x001fc60004000000 */
[----:B------:R0:W-:Y:S04]  /*22ed0*/  STL [R1+0x174], R5 ;  /* 0x0001740501007387 */ /* 0x0001e80000100800 */
[----:B------:R-:W-:Y:S04]  /*22ee0*/  STL [R1+0x1a0], R8 ;  /* 0x0001a00801007387 */ /* 0x000fe80000100800 */
[----:B------:R1:W-:Y:S01]  /*22ef0*/  STL [R1+0x1b0], R3 ;  /* 0x0001b00301007387 */ /* 0x0003e20000100800 */
[C---:B0-----:R-:W-:Y:S02]  /*22f00*/  SEL R5, R25.reuse, R0, !P0 ;  /* 0x0000000019057207 */ /* 0x041fe40004000000 */
[----:B------:R-:W-:-:S03]  /*22f10*/  SEL R0, R25, R7, !P0 ;  /* 0x0000000719007207 */ /* 0x000fc60004000000 */
[----:B------:R-:W-:Y:S01]  /*22f20*/  STL [R1+0x1bc], R5 ;  /* 0x0001bc0501007387 */ /* 0x000fe20000100800 */
[----:B-1----:R-:W-:-:S03]  /*22f30*/  SEL R3, R25, R4, !P0 ;  /* 0x0000000419037207 */ /* 0x002fc60004000000 */
[----:B------:R0:W-:Y:S01]  /*22f40*/  STL [R1+0x1d0], R0 ;  /* 0x0001d00001007387 */ /* 0x0001e20000100800 */
[----:B------:R-:W-:-:S03]  /*22f50*/  SEL R4, R25, R14, !P0 ;  /* 0x0000000e19047207 */ /* 0x000fc60004000000 */
[----:B------:R1:W-:Y:S01]  /*22f60*/  STL [R1+0x1d8], R3 ;  /* 0x0001d80301007387 */ /* 0x0003e20000100800 */
[----:B0-----:R-:W-:-:S03]  /*22f70*/  SEL R0, R25, R6, !P0 ;  /* 0x0000000619007207 */ /* 0x001fc60004000000 */
[----:B------:R-:W-:Y:S01]  /*22f80*/  STL [R1+0x1f8], R4 ;  /* 0x0001f80401007387 */ /* 0x000fe20000100800 */
[----:B-1----:R-:W-:-:S03]  /*22f90*/  SEL R3, R25, R15, !P0 ;  /* 0x0000000f19037207 */ /* 0x002fc60004000000 */
[----:B------:R0:W-:Y:S04]  /*22fa0*/  STL [R1+0x20c], R0 ;  /* 0x00020c0001007387 */ /* 0x0001e80000100800 */
[----:B------:R1:W-:Y:S01]  /*22fb0*/  STL [R1+0x218], R3 ;  /* 0x0002180301007387 */ /* 0x0003e20000100800 */
[----:B0-----:R-:W-:-:S03]  /*22fc0*/  SEL R0, R25, R9, !P0 ;  /* 0x0000000919007207 */ /* 0x001fc60004000000 */
[----:B------:R0:W-:Y:S01]  /*22fd0*/  STL [R1+0x22c], R2 ;  /* 0x00022c0201007387 */ /* 0x0001e20000100800 */
[----:B-1----:R-:W-:-:S03]  /*22fe0*/  SEL R3, R25, R22, !P0 ;  /* 0x0000001619037207 */ /* 0x002fc60004000000 */
[----:B------:R1:W-:Y:S04]  /*22ff0*/  STL [R1+0x234], R0 ;  /* 0x0002340001007387 */ /* 0x0003e80000100800 */
[----:B------:R2:W-:Y:S01]  /*23000*/  STL [R1+0x254], R3 ;  /* 0x0002540301007387 */ /* 0x0005e20000100800 */
[C---:B0-----:R-:W-:Y:S02]  /*23010*/  SEL R2, R25.reuse, R16, !P0 ;  /* 0x0000001019027207 */ /* 0x041fe40004000000 */
[----:B-1----:R-:W-:-:S03]  /*23020*/  SEL R0, R25, R24, !P0 ;  /* 0x0000001819007207 */ /* 0x002fc60004000000 */
[----:B------:R0:W-:Y:S01]  /*23030*/  STL [R1+0x268], R2 ;  /* 0x0002680201007387 */ /* 0x0001e20000100800 */
[----:B--2---:R-:W-:-:S03]  /*23040*/  SEL R3, R25, R23, !P0 ;  /* 0x0000001719037207 */ /* 0x004fc60004000000 */
[----:B------:R1:W-:Y:S04]  /*23050*/  STL [R1+0x274], R0 ;  /* 0x0002740001007387 */ /* 0x0003e80000100800 */
[----:B------:R2:W-:Y:S01]  /*23060*/  STL [R1+0x27c], R3 ;  /* 0x00027c0301007387 */ /* 0x0005e20000100800 */
[C---:B0-----:R-:W-:Y:S02]  /*23070*/  SEL R2, R25.reuse, R21, !P0 ;  /* 0x0000001519027207 */ /* 0x041fe40004000000 */
[----:B-1----:R-:W-:-:S03]  /*23080*/  SEL R0, R25, R20, !P0 ;  /* 0x0000001419007207 */ /* 0x002fc60004000000 */
[----:B------:R0:W-:Y:S01]  /*23090*/  STL [R1+0x290], R2 ;  /* 0x0002900201007387 */ /* 0x0001e20000100800 */
[----:B--2---:R-:W-:-:S03]  /*230a0*/  SEL R3, R25, R19, !P0 ;  /* 0x0000001319037207 */ /* 0x004fc60004000000 */
[----:B------:R1:W-:Y:S04]  /*230b0*/  STL [R1+0x2b0], R0 ;  /* 0x0002b00001007387 */ /* 0x0003e80000100800 */
[----:B------:R-:W-:Y:S04]  /*230c0*/  STL [R1+0x2bc], R3 ;  /* 0x0002bc0301007387 */ /* 0x000fe80000100800 */
[----:B------:R-:W2:Y:S01]  /*230d0*/  LDL.LU R27, [R1+0x8b4] ;  /* 0x0008b400011b7983 */ /* 0x000ea20000300800 */
[C---:B0-----:R-:W-:Y:S02]  /*230e0*/  SEL R2, R25.reuse, R18, !P0 ;  /* 0x0000001219027207 */ /* 0x041fe40004000000 */
        /* <DEDUP_REMOVED lines=1322> */
[----:B------:R-:W5:Y:S01]  /*28390*/  LDL.LU R0, [R1] ;  /* 0x0000000001007983 */ /* 0x000f620000300800 */
        /* <DEDUP_REMOVED lines=12> */
[----:B------:R-:W-:-:S02]  /*28460*/  SEL R17, R25, R17, !P0 ;  /* 0x0000001119117207 */ /* 0x000fc40004000000 */
[C---:B------:R-:W-:Y:S02]  /*28470*/  SEL R8, R25.reuse, R8, !P0 ;  /* 0x0000000819087207 */ /* 0x040fe40004000000 */
[C---:B------:R-:W-:Y:S02]  /*28480*/  SEL R5, R25.reuse, R5, !P0 ;  /* 0x0000000519057207 */ /* 0x040fe40004000000 */
[C---:B------:R-:W-:Y:S02]  /*28490*/  SEL R10, R25.reuse, R10, !P0 ;  /* 0x0000000a190a7207 */ /* 0x040fe40004000000 */
[C---:B------:R-:W-:Y:S02]  /*284a0*/  SEL R11, R25.reuse, R11, !P0 ;  /* 0x0000000b190b7207 */ /* 0x040fe40004000000 */
[C---:B------:R-:W-:Y:S02]  /*284b0*/  SEL R12, R25.reuse, R12, !P0 ;  /* 0x0000000c190c7207 */ /* 0x040fe40004000000 */
        /* <DEDUP_REMOVED lines=16> */
[----:B--2---:R-:W-:-:S05]  /*285c0*/  SEL R27, R25, R27, !P0 ;  /* 0x0000001b191b7207 */ /* 0x004fca0004000000 */
[----:B------:R0:W-:Y:S04]  /*285d0*/  STL [R1+0x1c8], R27 ;  /* 0x0001c81b01007387 */ /* 0x0001e80000100800 */
[----:B0-----:R-:W2:Y:S04]  /*285e0*/  LDL.LU R27, [R1+0x36c0] ;  /* 0x0036c000011b7983 */ /* 0x001ea80000300800 */
[----:B------:R0:W-:Y:S04]  /*285f0*/  STL [R1+0x1c4], R28 ;  /* 0x0001c41c01007387 */ /* 0x0001e80000100800 */
[----:B0-----:R-:W3:Y:S04]  /*28600*/  LDL.LU R28, [R1+0x36bc] ;  /* 0x0036bc00011c7983 */ /* 0x001ee80000300800 */
[----:B------:R0:W-:Y:S04]  /*28610*/  STL [R1+0x1c0], R29 ;  /* 0x0001c01d01007387 */ /* 0x0001e80000100800 */
[----:B0-----:R-:W4:Y:S04]  /*28620*/  LDL.LU R29, [R1+0x36b8] ;  /* 0x0036b800011d7983 */ /* 0x001f280000300800 */
[----:B------:R0:W-:Y:S04]  /*28630*/  STL [R1+0x1b8], R13 ;  /* 0x0001b80d01007387 */ /* 0x0001e80000100800 */
[----:B0-----:R-:W5:Y:S04]  /*28640*/  LDL.LU R13, [R1+0x36b4] ;  /* 0x0036b400010d7983 */ /* 0x001f680000300800 */
        /* <DEDUP_REMOVED lines=43> */
[----:B0-----:R-:W5:Y:S01]  /*28900*/  LDL.LU R26, [R1+0x365c] ;  /* 0x00365c00011a7983 */ /* 0x001f620000300800 */
[----:B------:R-:W-:-:S02]  /*28910*/  SEL R3, R25, R3, !P0 ;  /* 0x0000000319037207 */ /* 0x000fc40004000000 */
[----:B------:R-:W-:-:S03]  /*28920*/  SEL R0, R25, R0, !P0 ;  /* 0x0000000019007207 */ /* 0x000fc60004000000 */
[----:B------:R-:W-:Y:S04]  /*28930*/  STL [R1+0x138], R3 ;  /* 0x0001380301007387 */ /* 0x000fe80000100800 */
[----:B------:R4:W-:Y:S01]  /*28940*/  STL [R1+0x134], R0 ;  /* 0x0001340001007387 */ /* 0x0009e20000100800 */
[C---:B---3--:R-:W-:Y:S02]  /*28950*/  SEL R8, R25.reuse, R8, !P0 ;  /* 0x0000000819087207 */ /* 0x048fe40004000000 */
[C---:B----4-:R-:W-:Y:S02]  /*28960*/  SEL R0, R25.reuse, R18, !P0 ;  /* 0x0000001219007207 */ /* 0x050fe40004000000 */
[C---:B--2---:R-:W-:Y:S02]  /*28970*/  SEL R18, R25.reuse, R19, !P0 ;  /* 0x0000001319127207 */ /* 0x044fe40004000000 */
[----:B-----5:R-:W-:-:S05]  /*28980*/  SEL R3, R25, R26, !P0 ;  /* 0x0000001a19037207 */ /* 0x020fca0004000000 */
        /* <DEDUP_REMOVED lines=9> */
[----:B------:R-:W-:Y:S01]  /*28a20*/  STL [R1+0x118], R18 ;  /* 0x0001181201007387 */ /* 0x000fe20000100800 */
[----:B--2---:R-:W-:-:S03]  /*28a30*/  SEL R0, R25, R16, !P0 ;  /* 0x0000001019007207 */ /* 0x004fc60004000000 */
[----:B------:R-:W2:Y:S01]  /*28a40*/  LDL.LU R19, [R1+0x864] ;  /* 0x0008640001137983 */ /* 0x000ea20000300800 */
[----:B------:R-:W-:-:S03]  /*28a50*/  SEL R16, R25, R22, !P0 ;  /* 0x0000001619107207 */ /* 0x000fc60004000000 */
[----:B------:R0:W-:Y:S04]  /*28a60*/  STL [R1+0x114], R3 ;  /* 0x0001140301007387 */ /* 0x0001e80000100800 */
[----:B------:R1:W-:Y:S01]  /*28a70*/  STL [R1+0x10c], R0 ;  /* 0x00010c0001007387 */ /* 0x0003e20000100800 */
[C---:B0-----:R-:W-:Y:S02]  /*28a80*/  SEL R3, R25.reuse, R2, !P0 ;  /* 0x0000000219037207 */ /* 0x041fe40004000000 */
[C---:B-1----:R-:W-:Y:S01]  /*28a90*/  SEL R0, R25.reuse, R9, !P0 ;  /* 0x0000000919007207 */ /* 0x042fe20004000000 */
[----:B------:R-:W-:Y:S04]  /*28aa0*/  STL [R1+0x108], R16 ;  /* 0x0001081001007387 */ /* 0x000fe80000100800 */
[----:B------:R0:W-:Y:S04]  /*28ab0*/  STL [R1+0x104], R0 ;  /* 0x0001040001007387 */ /* 0x0001e80000100800 */
[----:B------:R1:W-:Y:S04]  /*28ac0*/  STL [R1+0x100], R3 ;  /* 0x0001000301007387 */ /* 0x0003e80000100800 */
[----:B------:R-:W3:Y:S01]  /*28ad0*/  LDL.LU R18, [R1+0xc74] ;  /* 0x000c740001127983 */ /* 0x000ee20000300800 */
[----:B------:R-:W-:-:S02]  /*28ae0*/  SEL R2, R25, R15, !P0 ;  /* 0x0000000f19027207 */ /* 0x000fc40004000000 */
[----:B0-----:R-:W-:-:S03]  /*28af0*/  SEL R0, R25, R6, !P0 ;  /* 0x0000000619007207 */ /* 0x001fc60004000000 */
[----:B------:R0:W-:Y:S01]  /*28b00*/  STL [R1+0xf8], R2 ;  /* 0x0000f80201007387 */ /* 0x0001e20000100800 */
[----:B-1----:R-:W-:-:S03]  /*28b10*/  SEL R3, R25, R4, !P0 ;  /* 0x0000000419037207 */ /* 0x002fc60004000000 */
[----:B------:R1:W-:Y:S01]  /*28b20*/  STL [R1+0xf4], R0 ;  /* 0x0000f40001007387 */ /* 0x0003e20000100800 */
[----:B0-----:R-:W-:-:S03]  /*28b30*/  SEL R2, R25, R14, !P0 ;  /* 0x0000000e19027207 */ /* 0x001fc60004000000 */
[----:B-1----:R-:W4:Y:S04]  /*28b40*/  LDL.LU R0, [R1+0xc70] ;  /* 0x000c700001007983 */ /* 0x002f280000300800 */
[----:B------:R0:W-:Y:S02]  /*28b50*/  STL [R1+0xec], R2 ;  /* 0x0000ec0201007387 */ /* 0x0001e40000100800 */
[C---:B0-----:R-:W-:Y:S02]  /*28b60*/  SEL R2, R25.reuse, R7, !P0 ;  /* 0x0000000719027207 */ /* 0x041fe40004000000 */
[----:B------:R-:W5:Y:S04]  /*28b70*/  LDL.LU R7, [R1+0x40] ;  /* 0x0000400001077983 */ /* 0x000f680000300800 */
[----:B------:R-:W-:Y:S04]  /*28b80*/  STL [R1+0xe4], R3 ;  /* 0x0000e40301007387 */ /* 0x000fe80000100800 */
[----:B------:R-:W5:Y:S04]  /*28b90*/  LDL.LU R4, [R1+0x3c] ;  /* 0x00003c0001047983 */ /* 0x000f680000300800 */
[----:B------:R0:W-:Y:S04]  /*28ba0*/  STL [R1+0xe0], R2 ;  /* 0x0000e00201007387 */ /* 0x0001e80000100800 */
[----:B------:R-:W5:Y:S04]  /*28bb0*/  LDL.LU R14, [R1+0x38] ;  /* 0x00003800010e7983 */ /* 0x000f680000300800 */
[----:B------:R-:W5:Y:S01]  /*28bc0*/  LDL.LU R6, [R1+0x34] ;  /* 0x0000340001067983 */ /* 0x000f620000300800 */
[----:B0-----:R-:W-:-:S03]  /*28bd0*/  SEL R2, R25, R12, !P0 ;  /* 0x0000000c19027207 */ /* 0x001fc60004000000 */
[----:B------:R-:W5:Y:S04]  /*28be0*/  LDL.LU R15, [R1+0x30] ;  /* 0x00003000010f7983 */ /* 0x000f680000300800 */
[----:B------:R-:W5:Y:S04]  /*28bf0*/  LDL.LU R9, [R1+0x2c] ;  /* 0x00002c0001097983 */ /* 0x000f680000300800 */
[----:B------:R-:W5:Y:S04]  /*28c00*/  LDL.LU R21, [R1+0x28] ;  /* 0x0000280001157983 */ /* 0x000f680000300800 */
[----:B------:R-:W5:Y:S04]  /*28c10*/  LDL.LU R12, [R1+0x44] ;  /* 0x00004400010c7983 */ /* 0x000f680000300800 */
[----:B------:R-:W5:Y:S04]  /*28c20*/  LDL.LU R22, [R1+0x24] ;  /* 0x0000240001167983 */ /* 0x000f680000300800 */
[----:B------:R0:W-:Y:S04]  /*28c30*/  STL [R1+0xdc], R2 ;  /* 0x0000dc0201007387 */ /* 0x0001e80000100800 */
[----:B------:R-:W5:Y:S01]  /*28c40*/  LDL.LU R16, [R1+0x20] ;  /* 0x0000200001107983 */ /* 0x000f620000300800 */
[----:B0-----:R-:W-:-:S03]  /*28c50*/  SEL R2, R25, R11, !P0 ;  /* 0x0000000b19027207 */ /* 0x001fc60004000000 */
[----:B------:R-:W5:Y:S04]  /*28c60*/  LDL.LU R11, [R1+0x48] ;  /* 0x00004800010b7983 */ /* 0x000f680000300800 */
[----:B------:R-:W5:Y:S01]  /*28c70*/  LDL.LU R23, [R1+0x1c] ;  /* 0x00001c0001177983 */ /* 0x000f620000300800 */
[C---:B------:R-:W-:Y:S02]  /*28c80*/  SEL R3, R25.reuse, R5, !P0 ;  /* 0x0000000519037207 */ /* 0x040fe40004000000 */
[C---:B------:R-:W-:Y:S01]  /*28c90*/  SEL R5, R25.reuse, R17, !P0 ;  /* 0x0000001119057207 */ /* 0x040fe20004000000 */
[----:B------:R0:W-:Y:S04]  /*28ca0*/  STL [R1+0xd8], R2 ;  /* 0x0000d80201007387 */ /* 0x0001e80000100800 */
[----:B------:R-:W-:Y:S04]  /*28cb0*/  STL [R1+0xcc], R8 ;  /* 0x0000cc0801007387 */ /* 0x000fe80000100800 */
[----:B------:R-:W5:Y:S01]  /*28cc0*/  LDL.LU R26, [R1+0x18] ;  /* 0x00001800011a7983 */ /* 0x000f620000300800 */
[----:B0-----:R-:W-:-:S03]  /*28cd0*/  SEL R2, R25, R13, !P0 ;  /* 0x0000000d19027207 */ /* 0x001fc60004000000 */
[----:B------:R0:W-:Y:S04]  /*28ce0*/  STL [R1+0xc8], R5 ;  /* 0x0000c80501007387 */ /* 0x0001e80000100800 */
[----:B------:R2:W-:Y:S04]  /*28cf0*/  STL [R1+0xc0], R2 ;  /* 0x0000c00201007387 */ /* 0x0005e80000100800 */
[----:B------:R-:W5:Y:S01]  /*28d00*/  LDL.LU R24, [R1+0x14] ;  /* 0x0000140001187983 */ /* 0x000f620000300800 */
[----:B0-----:R-:W-:-:S05]  /*28d10*/  SEL R5, R25, R10, !P0 ;  /* 0x0000000a19057207 */ /* 0x001fca0004000000 */
[----:B------:R3:W-:Y:S04]  /*28d20*/  STL [R1+0xac], R5 ;  /* 0x0000ac0501007387 */ /* 0x0007e80000100800 */
[----:B------:R-:W5:Y:S01]  /*28d30*/  LDL.LU R20, [R1+0xc] ;  /* 0x00000c0001147983 */ /* 0x000f620000300800 */
[----:B--2---:R-:W-:Y:S01]  /*28d40*/  LEA.HI.X.SX32 R2, R19, UR7, 0x1, P4 ;  /* 0x0000000713027c11 */ /* 0x004fe2000a0f0eff */
[----:B------:R-:W-:Y:S02]  /*28d50*/  ULDC UR7, c[0x0][0x240] ;  /* 0x0000900000077ab9 */ /* 0x000fe40000000800 */
[----:B------:R-:W2:Y:S01]  /*28d60*/  LDL.LU R19, [R1+0x8] ;  /* 0x0000080001137983 */ /* 0x000ea20000300800 */
[----:B---3--:R-:W-:-:S05]  /*28d70*/  IMAD R5, R18, UR6, RZ ;  /* 0x0000000612057c24 */ /* 0x008fca000f8e02ff */
[----:B------:R-:W-:Y:S04]  /*28d80*/  STL [R1+0x864], R5 ;  /* 0x0008640501007387 */ /* 0x000fe80000100800 */
[----:B------:R-:W3:Y:S01]  /*28d90*/  LDL.LU R18, [R1+0x4] ;  /* 0x0000040001127983 */ /* 0x000ee20000300800 */
[----:B----4-:R-:W-:Y:S01]  /*28da0*/  IMAD R0, R0, UR6, RZ ;  /* 0x0000000600007c24 */ /* 0x010fe2000f8e02ff */
[----:B------:R-:W-:-:S04]  /*28db0*/  ULDC UR6, c[0x0][0x238] ;  /* 0x00008e0000067ab9 */ /* 0x000fc80000000800 */
[----:B------:R5:W-:Y:S02]  /*28dc0*/  STL [R1+0x35f4], R0 ;  /* 0x0035f40001007387 */ /* 0x000be40000100800 */
[----:B-----5:R-:W-:Y:S02]  /*28dd0*/  IMAD R0, R7, UR7, RZ ;  /* 0x0000000707007c24 */ /* 0x020fe4000f8e02ff */
[----:B------:R-:W-:Y:S02]  /*28de0*/  IMAD R8, R12, UR7, RZ ;  /* 0x000000070c087c24 */ /* 0x000fe4000f8e02ff */
[----:B------:R-:W-:-:S05]  /*28df0*/  IMAD R5, R11, UR7, RZ ;  /* 0x000000070b057c24 */ /* 0x000fca000f8e02ff */
[----:B------:R0:W-:Y:S04]  /*28e00*/  STL [R1+0xc4], R5 ;  /* 0x0000c40501007387 */ /* 0x0001e80000100800 */
[----:B------:R-:W-:Y:S01]  /*28e10*/  STL [R1+0xb4], R8 ;  /* 0x0000b40801007387 */ /* 0x000fe20000100800 */
[----:B0-----:R-:W-:-:S03]  /*28e20*/  IMAD R5, R4, UR7, RZ ;  /* 0x0000000704057c24 */ /* 0x001fc6000f8e02ff */
[----:B------:R0:W-:Y:S01]  /*28e30*/  STL [R1+0xb0], R0 ;  /* 0x0000b00001007387 */ /* 0x0001e20000100800 */
[----:B------:R-:W-:-:S03]  /*28e40*/  IMAD R4, R14, UR7, RZ ;  /* 0x000000070e047c24 */ /* 0x000fc6000f8e02ff */
[----:B------:R1:W-:Y:S01]  /*28e50*/  STL [R1+0xa8], R5 ;  /* 0x0000a80501007387 */ /* 0x0003e20000100800 */
[----:B0-----:R-:W-:-:S03]  /*28e60*/  IMAD R0, R6, UR7, RZ ;  /* 0x0000000706007c24 */ /* 0x001fc6000f8e02ff */
[----:B------:R0:W-:Y:S01]  /*28e70*/  STL [R1+0xa0], R4 ;  /* 0x0000a00401007387 */ /* 0x0001e20000100800 */
[----:B-1----:R-:W-:-:S03]  /*28e80*/  IMAD R5, R15, UR7, RZ ;  /* 0x000000070f057c24 */ /* 0x002fc6000f8e02ff */
[----:B------:R1:W-:Y:S04]  /*28e90*/  STL [R1+0x9c], R0 ;  /* 0x00009c0001007387 */ /* 0x0003e80000100800 */
[----:B------:R-:W-:Y:S01]  /*28ea0*/  STL [R1+0x98], R5 ;  /* 0x0000980501007387 */ /* 0x000fe20000100800 */
[----:B0-----:R-:W-:Y:S02]  /*28eb0*/  IMAD R4, R9, UR7, RZ ;  /* 0x0000000709047c24 */ /* 0x001fe4000f8e02ff */
[----:B-1----:R-:W-:Y:S02]  /*28ec0*/  IMAD R0, R21, UR7, RZ ;  /* 0x0000000715007c24 */ /* 0x002fe4000f8e02ff */
[----:B------:R-:W4:Y:S04]  /*28ed0*/  LDL.LU R21, [R1+0x7c] ;  /* 0x00007c0001157983 */ /* 0x000f280000300800 */
[----:B------:R0:W-:Y:S04]  /*28ee0*/  STL [R1+0x94], R4 ;  /* 0x0000940401007387 */ /* 0x0001e80000100800 */
[----:B------:R1:W-:Y:S04]  /*28ef0*/  STL [R1+0x8c], R0 ;  /* 0x00008c0001007387 */ /* 0x0003e80000100800 */
[----:B------:R-:W5:Y:S01]  /*28f00*/  LDL.LU R13, [R1+0x80] ;  /* 0x00008000010d7983 */ /* 0x000f620000300800 */
[----:B0-----:R-:W-:-:S02]  /*28f10*/  IMAD R4, R22, UR7, RZ ;  /* 0x0000000716047c24 */ /* 0x001fc4000f8e02ff */
[----:B-1----:R-:W-:-:S03]  /*28f20*/  IMAD R0, R16, UR7, RZ ;  /* 0x0000000710007c24 */ /* 0x002fc6000f8e02ff */
[----:B------:R-:W-:Y:S04]  /*28f30*/  STL [R1+0x88], R4 ;  /* 0x0000880401007387 */ /* 0x000fe80000100800 */
[----:B------:R-:W5:Y:S04]  /*28f40*/  LDL.LU R16, [R1+0x84] ;  /* 0x0000840001107983 */ /* 0x000f680000300800 */
[----:B------:R0:W-:Y:S04]  /*28f50*/  STL [R1+0x78], R0 ;  /* 0x0000780001007387 */ /* 0x0001e80000100800 */
[----:B------:R-:W5:Y:S04]  /*28f60*/  LDL.LU R17, [R1+0x90] ;  /* 0x0000900001117983 */ /* 0x000f680000300800 */
[----:B------:R-:W5:Y:S01]  /*28f70*/  LDL.LU R8, [R1+0xa4] ;  /* 0x0000a40001087983 */ /* 0x000f620000300800 */
[----:B0-----:R-:W-:-:S05]  /*28f80*/  IMAD R0, R23, UR7, RZ ;  /* 0x0000000717007c24 */ /* 0x001fca000f8e02ff */
[----:B------:R0:W-:Y:S04]  /*28f90*/  STL [R1+0x74], R0 ;  /* 0x0000740001007387 */ /* 0x0001e80000100800 */
[----:B------:R-:W5:Y:S04]  /*28fa0*/  LDL.LU R23, [R1+0xd4] ;  /* 0x0000d40001177983 */ /* 0x000f680000300800 */
[----:B------:R-:W5:Y:S01]  /*28fb0*/  LDL.LU R5, [R1+0xe8] ;  /* 0x0000e80001057983 */ /* 0x000f620000300800 */
[----:B0-----:R-:W-:-:S03]  /*28fc0*/  IMAD R0, R26, UR7, RZ ;  /* 0x000000071a007c24 */ /* 0x001fc6000f8e02ff */
[----:B------:R-:W5:Y:S04]  /*28fd0*/  LDL.LU R26, [R1+0xf0] ;  /* 0x0000f000011a7983 */ /* 0x000f680000300800 */
[----:B------:R0:W-:Y:S04]  /*28fe0*/  STL [R1+0x70], R0 ;  /* 0x0000700001007387 */ /* 0x0001e80000100800 */
[----:B------:R-:W5:Y:S01]  /*28ff0*/  LDL.LU R11, [R1+0xfc] ;  /* 0x0000fc00010b7983 */ /* 0x000f620000300800 */
[----:B0-----:R-:W-:-:S03]  /*29000*/  IMAD R0, R24, UR7, RZ ;  /* 0x0000000718007c24 */ /* 0x001fc6000f8e02ff */
        /* <DEDUP_REMOVED lines=8> */
[----:B--2---:R-:W-:-:S05]  /*29090*/  IMAD R0, R19, UR7, RZ ;  /* 0x0000000713007c24 */ /* 0x004fca000f8e02ff */
[----:B------:R-:W-:Y:S01]  /*290a0*/  STL [R1+0x64], R0 ;  /* 0x0000640001007387 */ /* 0x000fe20000100800 */
[----:B---3--:R-:W-:-:S03]  /*290b0*/  IMAD R4, R18, UR7, RZ ;  /* 0x0000000712047c24 */ /* 0x008fc6000f8e02ff */
[----:B------:R-:W2:Y:S04]  /*290c0*/  LDL.LU R18, [R1+0x16c] ;  /* 0x00016c0001127983 */ /* 0x000ea80000300800 */
[----:B------:R0:W-:Y:S04]  /*290d0*/  STL [R1+0x60], R4 ;  /* 0x0000600401007387 */ /* 0x0001e80000100800 */
[----:B0-----:R-:W3:Y:S04]  /*290e0*/  LDL.LU R4, [R1+0x174] ;  /* 0x0001740001047983 */ /* 0x001ee80000300800 */
[----:B------:R-:W3:Y:S01]  /*290f0*/  LDL.LU R19, [R1+0x1a0] ;  /* 0x0001a00001137983 */ /* 0x000ee20000300800 */
[----:B------:R-:W-:-:S05]  /*29100*/  IMAD R0, R29, UR7, RZ ;  /* 0x000000071d007c24 */ /* 0x000fca000f8e02ff */
[----:B------:R0:W-:Y:S04]  /*29110*/  STL [R1+0x5c], R0 ;  /* 0x00005c0001007387 */ /* 0x0001e80000100800 */
[----:B------:R-:W3:Y:S04]  /*29120*/  LDL.LU R15, [R1+0x1b0] ;  /* 0x0001b000010f7983 */ /* 0x000ee80000300800 */
[----:B------:R-:W3:Y:S01]  /*29130*/  LDL.LU R9, [R1+0x1bc] ;  /* 0x0001bc0001097983 */ /* 0x000ee20000300800 */
[----:B0-----:R-:W-:-:S05]  /*29140*/  IMAD R0, R28, UR7, RZ ;  /* 0x000000071c007c24 */ /* 0x001fca000f8e02ff */
[----:B------:R4:W-:Y:S04]  /*29150*/  STL [R1+0x58], R0 ;  /* 0x0000580001007387 */ /* 0x0009e80000100800 */
[----:B------:R-:W3:Y:S01]  /*29160*/  LDL.LU R20, [R1+0x1d0] ;  /* 0x0001d00001147983 */ /* 0x000ee20000300800 */
[----:B------:R-:W-:-:S05]  /*29170*/  IMAD R10, R27, UR7, RZ ;  /* 0x000000071b0a7c24 */ /* 0x000fca000f8e02ff */
[----:B------:R5:W-:Y:S04]  /*29180*/  STL [R1+0x54], R10 ;  /* 0x0000540a01007387 */ /* 0x000be80000100800 */
[----:B------:R-:W3:Y:S01]  /*29190*/  LDL.LU R22, [R1+0x1d8] ;  /* 0x0001d80001167983 */ /* 0x000ee20000300800 */
[----:B----4-:R-:W-:-:S03]  /*291a0*/  IMAD R0, R21, UR7, RZ ;  /* 0x0000000715007c24 */ /* 0x010fc6000f8e02ff */
[----:B------:R-:W4:Y:S04]  /*291b0*/  LDL.LU R21, [R1+0x1f8] ;  /* 0x0001f80001157983 */ /* 0x000f280000300800 */
[----:B------:R0:W-:Y:S01]  /*291c0*/  STL [R1+0x50], R0 ;  /* 0x0000500001007387 */ /* 0x0001e20000100800 */
[----:B-----5:R-:W-:Y:S02]  /*291d0*/  IMAD R10, R13, UR7, RZ ;  /* 0x000000070d0a7c24 */ /* 0x020fe4000f8e02ff */
[----:B0-----:R-:W-:Y:S02]  /*291e0*/  IMAD R0, R16, UR7, RZ ;  /* 0x0000000710007c24 */ /* 0x001fe4000f8e02ff */
[----:B------:R-:W5:Y:S04]  /*291f0*/  LDL.LU R16, [R1+0x20c] ;  /* 0x00020c0001107983 */ /* 0x000f680000300800 */
[----:B------:R0:W-:Y:S04]  /*29200*/  STL [R1+0x4c], R10 ;  /* 0x00004c0a01007387 */ /* 0x0001e80000100800 */
[----:B------:R1:W-:Y:S01]  /*29210*/  STL [R1+0x48], R0 ;  /* 0x0000480001007387 */ /* 0x0003e20000100800 */
[----:B0-----:R-:W-:-:S02]  /*29220*/  IMAD R10, R17, UR7, RZ ;  /* 0x00000007110a7c24 */ /* 0x001fc4000f8e02ff */
[----:B-1----:R-:W-:-:S03]  /*29230*/  IMAD R0, R8, UR7, RZ ;  /* 0x0000000708007c24 */ /* 0x002fc6000f8e02ff */
[----:B------:R-:W-:Y:S01]  /*29240*/  STL [R1+0x44], R10 ;  /* 0x0000440a01007387 */ /* 0x000fe20000100800 */
[----:B------:R-:W-:-:S03]  /*29250*/  IMAD R8, R23, UR7, RZ ;  /* 0x0000000717087c24 */ /* 0x000fc6000f8e02ff */
[----:B------:R-:W5:Y:S04]  /*29260*/  LDL.LU R23, [R1+0x218] ;  /* 0x0002180001177983 */ /* 0x000f680000300800 */
[----:B------:R0:W-:Y:S04]  /*29270*/  STL [R1+0x40], R0 ;  /* 0x0000400001007387 */ /* 0x0001e80000100800 */
[----:B------:R-:W-:Y:S01]  /*29280*/  STL [R1+0x3c], R8 ;  /* 0x00003c0801007387 */ /* 0x000fe20000100800 */
[----:B0-----:R-:W-:Y:S02]  /*29290*/  IMAD R0, R5, UR7, RZ ;  /* 0x0000000705007c24 */ /* 0x001fe4000f8e02ff */
[----:B------:R-:W-:-:S02]  /*292a0*/  IMAD R5, R26, UR7, RZ ;  /* 0x000000071a057c24 */ /* 0x000fc4000f8e02ff */
[----:B------:R-:W5:Y:S04]  /*292b0*/  LDL.LU R26, [R1+0x22c] ;  /* 0x00022c00011a7983 */ /* 0x000f680000300800 */
[----:B------:R-:W-:Y:S04]  /*292c0*/  STL [R1+0x38], R0 ;  /* 0x0000380001007387 */ /* 0x000fe80000100800 */
[----:B------:R0:W-:Y:S02]  /*292d0*/  STL [R1+0x34], R5 ;  /* 0x0000340501007387 */ /* 0x0001e40000100800 */
[----:B0-----:R-:W-:-:S02]  /*292e0*/  IMAD R5, R24, UR7, RZ ;  /* 0x0000000718057c24 */ /* 0x001fc4000f8e02ff */
[----:B------:R-:W5:Y:S01]  /*292f0*/  LDL.LU R24, [R1+0x234] ;  /* 0x0002340001187983 */ /* 0x000f620000300800 */
[----:B------:R-:W-:-:S05]  /*29300*/  IMAD R0, R11, UR7, RZ ;  /* 0x000000070b007c24 */ /* 0x000fca000f8e02ff */
[----:B------:R0:W-:Y:S04]  /*29310*/  STL [R1+0x30], R0 ;  /* 0x0000300001007387 */ /* 0x0001e80000100800 */
[----:B------:R1:W-:Y:S01]  /*29320*/  STL [R1+0x2c], R5 ;  /* 0x00002c0501007387 */ /* 0x0003e20000100800 */
[----:B0-----:R-:W-:Y:S02]  /*29330*/  IMAD R0, R12, UR7, RZ ;  /* 0x000000070c007c24 */ /* 0x001fe4000f8e02ff */
[----:B-1----:R-:W-:Y:S02]  /*29340*/  IMAD R5, R14, UR7, RZ ;  /* 0x000000070e057c24 */ /* 0x002fe4000f8e02ff */
[----:B------:R-:W5:Y:S04]  /*29350*/  LDL.LU R14, [R1+0x254] ;  /* 0x00025400010e7983 */ /* 0x000f680000300800 */
[----:B------:R0:W-:Y:S04]  /*29360*/  STL [R1+0x28], R0 ;  /* 0x0000280001007387 */ /* 0x0001e80000100800 */
[----:B------:R1:W-:Y:S01]  /*29370*/  STL [R1+0x24], R5 ;  /* 0x0000240501007387 */ /* 0x0003e20000100800 */
[----:B0-----:R-:W-:-:S02]  /*29380*/  IMAD R0, R7, UR7, RZ ;  /* 0x0000000707007c24 */ /* 0x001fc4000f8e02ff */
[----:B-1----:R-:W-:Y:S02]  /*29390*/  IMAD R5, R6, UR7, RZ ;  /* 0x0000000706057c24 */ /* 0x002fe4000f8e02ff */
[----:B------:R-:W5:Y:S04]  /*293a0*/  LDL.LU R6, [R1+0x268] ;  /* 0x0002680001067983 */ /* 0x000f680000300800 */
[----:B------:R2:W-:Y:S04]  /*293b0*/  STL [R1+0x20], R0 ;  /* 0x0000200001007387 */ /* 0x0005e80000100800 */
[----:B------:R-:W-:Y:S01]  /*293c0*/  STL [R1+0x1c], R5 ;  /* 0x00001c0501007387 */ /* 0x000fe20000100800 */
[----:B--2---:R-:W-:-:S03]  /*293d0*/  IMAD R0, R18, UR7, RZ ;  /* 0x0000000712007c24 */ /* 0x004fc6000f8e02ff */
[----:B------:R-:W2:Y:S04]  /*293e0*/  LDL.LU R18, [R1+0x274] ;  /* 0x0002740001127983 */ /* 0x000ea80000300800 */
[----:B------:R3:W-:Y:S02]  /*293f0*/  STL [R1+0x18], R0 ;  /* 0x0000180001007387 */ /* 0x0007e40000100800 */
[----:B---3--:R-:W-:Y:S02]  /*29400*/  IMAD R0, R19, UR7, RZ ;  /* 0x0000000713007c24 */ /* 0x008fe4000f8e02ff */
[----:B------:R-:W3:Y:S01]  /*29410*/  LDL.LU R19, [R1+0x27c] ;  /* 0x00027c0001137983 */ /* 0x000ee20000300800 */
[----:B------:R-:W-:-:S05]  /*29420*/  IMAD R4, R4, UR7, RZ ;  /* 0x0000000704047c24 */ /* 0x000fca000f8e02ff */
[----:B------:R0:W-:Y:S04]  /*29430*/  STL [R1+0x14], R4 ;  /* 0x0000140401007387 */ /* 0x0001e80000100800 */
[----:B------:R1:W-:Y:S01]  /*29440*/  STL [R1+0x10], R0 ;  /* 0x0000100001007387 */ /* 0x0003e20000100800 */
[----:B0-----:R-:W-:Y:S02]  /*29450*/  IMAD R4, R15, UR7, RZ ;  /* 0x000000070f047c24 */ /* 0x001fe4000f8e02ff */
[----:B-1----:R-:W-:Y:S02]  /*29460*/  IMAD R0, R9, UR7, RZ ;  /* 0x0000000709007c24 */ /* 0x002fe4000f8e02ff */
[----:B------:R-:W3:Y:S04]  /*29470*/  LDL.LU R9, [R1+0x290] ;  /* 0x0002900001097983 */ /* 0x000ee80000300800 */
[----:B------:R0:W-:Y:S04]  /*29480*/  STL [R1+0xc], R4 ;  /* 0x00000c0401007387 */ /* 0x0001e80000100800 */
[----:B------:R1:W-:Y:S01]  /*29490*/  STL [R1+0x8], R0 ;  /* 0x0000080001007387 */ /* 0x0003e20000100800 */
[----:B0-----:R-:W-:-:S03]  /*294a0*/  IMAD R4, R20, UR7, RZ ;  /* 0x0000000714047c24 */ /* 0x001fc6000f8e02ff */
[----:B------:R-:W3:Y:S04]  /*294b0*/  LDL.LU R20, [R1+0x2b0] ;  /* 0x0002b00001147983 */ /* 0x000ee80000300800 */
[----:B------:R0:W-:Y:S01]  /*294c0*/  STL [R1+0x4], R4 ;  /* 0x0000040401007387 */ /* 0x0001e20000100800 */
[----:B-1----:R-:W-:Y:S02]  /*294d0*/  IMAD R0, R22, UR7, RZ ;  /* 0x0000000716007c24 */ /* 0x002fe4000f8e02ff */
[----:B----4-:R-:W-:Y:S02]  /*294e0*/  IMAD R29, R21, UR7, RZ ;  /* 0x00000007151d7c24 */ /* 0x010fe4000f8e02ff */
[----:B------:R-:W4:Y:S04]  /*294f0*/  LDL.LU R21, [R1+0x2bc] ;  /* 0x0002bc0001157983 */ /* 0x000f280000300800 */
[----:B------:R-:W-:Y:S04]  /*29500*/  STL [R1], R0 ;  /* 0x0000000001007387 */ /* 0x000fe80000100800 */
[----:B------:R-:W-:Y:S04]  /*29510*/  STL [R1+0x3618], R29 ;  /* 0x0036181d01007387 */ /* 0x000fe80000100800 */
[----:B------:R-:W4:Y:S04]  /*29520*/  LDL.LU R15, [R1+0x2c8] ;  /* 0x0002c800010f7983 */ /* 0x000f280000300800 */
[----:B------:R-:W4:Y:S01]  /*29530*/  LDL.LU R22, [R1+0x2d0] ;  /* 0x0002d00001167983 */ /* 0x000f220000300800 */
[----:B-----5:R-:W-:-:S05]  /*29540*/  IMAD R28, R16, UR7, RZ ;  /* 0x00000007101c7c24 */ /* 0x020fca000f8e02ff */
[----:B------:R-:W-:Y:S04]  /*29550*/  STL [R1+0x3614], R28 ;  /* 0x0036141c01007387 */ /* 0x000fe80000100800 */
[----:B------:R-:W5:Y:S01]  /*29560*/  LDL.LU R16, [R1+0x2d4] ;  /* 0x0002d40001107983 */ /* 0x000f620000300800 */
[----:B------:R-:W-:-:S05]  /*29570*/  IMAD R27, R23, UR7, RZ ;  /* 0x00000007171b7c24 */ /* 0x000fca000f8e02ff */
[----:B------:R-:W-:Y:S04]  /*29580*/  STL [R1+0x3610], R27 ;  /* 0x0036101b01007387 */ /* 0x000fe80000100800 */
[----:B------:R-:W5:Y:S01]  /*29590*/  LDL.LU R23, [R1+0x2d8] ;  /* 0x0002d80001177983 */ /* 0x000f620000300800 */
[----:B------:R-:W-:-:S05]  /*295a0*/  IMAD R26, R26, UR7, RZ ;  /* 0x000000071a1a7c24 */ /* 0x000fca000f8e02ff */
[----:B------:R-:W-:Y:S01]  /*295b0*/  STL [R1+0x360c], R26 ;  /* 0x00360c1a01007387 */ /* 0x000fe20000100800 */
[----:B0-----:R-:W-:-:S03]  /*295c0*/  IMAD R4, R24, UR7, RZ ;  /* 0x0000000718047c24 */ /* 0x001fc6000f8e02ff */
[----:B------:R-:W5:Y:S04]  /*295d0*/  LDL.LU R24, [R1+0x2e8] ;  /* 0x0002e80001187983 */ /* 0x000f680000300800 */
[----:B------:R-:W-:Y:S04]  /*295e0*/  STL [R1+0x3608], R4 ;  /* 0x0036080401007387 */ /* 0x000fe80000100800 */
[----:B------:R-:W5:Y:S01]  /*295f0*/  LDL.LU R17, [R1+0x2ec] ;  /* 0x0002ec0001117983 */ /* 0x000f620000300800 */
[----:B------:R-:W-:-:S05]  /*29600*/  IMAD R5, R14, UR7, RZ ;  /* 0x000000070e057c24 */ /* 0x000fca000f8e02ff */
[----:B------:R0:W-:Y:S01]  /*29610*/  STL [R1+0x3604], R5 ;  /* 0x0036040501007387 */ /* 0x0001e20000100800 */
[----:B------:R-:W-:-:S05]  /*29620*/  IMAD R6, R6, UR7, RZ ;  /* 0x0000000706067c24 */ /* 0x000fca000f8e02ff */
[----:B------:R-:W-:Y:S01]  /*29630*/  STL [R1+0x3600], R6 ;  /* 0x0036000601007387 */ /* 0x000fe20000100800 */
[----:B--2---:R-:W-:-:S03]  /*29640*/  IMAD R7, R18, UR7, RZ ;  /* 0x0000000712077c24 */ /* 0x004fc6000f8e02ff */
[----:B------:R-:W2:Y:S04]  /*29650*/  LDL.LU R18, [R1+0x2f0] ;  /* 0x0002f00001127983 */ /* 0x000ea80000300800 */
[----:B------:R-:W-:Y:S01]  /*29660*/  STL [R1+0x35fc], R7 ;  /* 0x0035fc0701007387 */ /* 0x000fe20000100800 */
[----:B---3--:R-:W-:-:S03]  /*29670*/  IMAD R8, R19, UR7, RZ ;  /* 0x0000000713087c24 */ /* 0x008fc6000f8e02ff */
[----:B------:R-:W3:Y:S04]  /*29680*/  LDL.LU R19, [R1+0x308] ;  /* 0x0003080001137983 */ /* 0x000ee80000300800 */
[----:B------:R-:W-:Y:S01]  /*29690*/  STL [R1+0x361c], R8 ;  /* 0x00361c0801007387 */ /* 0x000fe20000100800 */
[----:B------:R-:W-:-:S05]  /*296a0*/  IMAD R9, R9, UR7, RZ ;  /* 0x0000000709097c24 */ /* 0x000fca000f8e02ff */
[----:B------:R-:W-:Y:S01]  /*296b0*/  STL [R1+0x3620], R9 ;  /* 0x0036200901007387 */ /* 0x000fe20000100800 */
[----:B------:R-:W-:-:S03]  /*296c0*/  IMAD R10, R20, UR7, RZ ;  /* 0x00000007140a7c24 */ /* 0x000fc6000f8e02ff */
[----:B------:R-:W3:Y:S04]  /*296d0*/  LDL.LU R20, [R1+0x310] ;  /* 0x0003100001147983 */ /* 0x000ee80000300800 */
[----:B------:R-:W-:Y:S01]  /*296e0*/  STL [R1+0x3624], R10 ;  /* 0x0036240a01007387 */ /* 0x000fe20000100800 */
[----:B----4-:R-:W-:-:S03]  /*296f0*/  IMAD R11, R21, UR7, RZ ;  /* 0x00000007150b7c24 */ /* 0x010fc6000f8e02ff */
[----:B------:R-:W4:Y:S04]  /*29700*/  LDL.LU R21, [R1+0x31c] ;  /* 0x00031c0001157983 */ /* 0x000f280000300800 */
[----:B------:R-:W-:Y:S01]  /*29710*/  STL [R1+0x3628], R11 ;  /* 0x0036280b01007387 */ /* 0x000fe20000100800 */
[----:B------:R-:W-:Y:S02]  /*29720*/  IMAD R12, R15, UR7, RZ ;  /* 0x000000070f0c7c24 */ /* 0x000fe4000f8e02ff */
[----:B------:R-:W-:-:S03]  /*29730*/  IMAD R13, R22, UR7, RZ ;  /* 0x00000007160d7c24 */ /* 0x000fc6000f8e02ff */
[----:B------:R-:W-:Y:S04]  /*29740*/  STL [R1+0x362c], R12 ;  /* 0x00362c0c01007387 */ /* 0x000fe80000100800 */
[----:B------:R-:W4:Y:S04]  /*29750*/  LDL.LU R22, [R1+0x320] ;  /* 0x0003200001167983 */ /* 0x000f280000300800 */
[----:B------:R1:W-:Y:S01]  /*29760*/  STL [R1+0x3630], R13 ;  /* 0x0036300d01007387 */ /* 0x0003e20000100800 */
[----:B-----5:R-:W-:-:S05]  /*29770*/  IMAD R14, R16, UR7, RZ ;  /* 0x00000007100e7c24 */ /* 0x020fca000f8e02ff */
[----:B------:R-:W-:Y:S01]  /*29780*/  STL [R1+0x3634], R14 ;  /* 0x0036340e01007387 */ /* 0x000fe20000100800 */
[----:B------:R-:W-:-:S03]  /*29790*/  IMAD R15, R23, UR7, RZ ;  /* 0x00000007170f7c24 */ /* 0x000fc6000f8e02ff */
[----:B------:R-:W5:Y:S04]  /*297a0*/  LDL.LU R23, [R1+0x328] ;  /* 0x0003280001177983 */ /* 0x000f680000300800 */
[----:B------:R-:W-:Y:S01]  /*297b0*/  STL [R1+0x3638], R15 ;  /* 0x0036380f01007387 */ /* 0x000fe20000100800 */
[----:B------:R-:W-:-:S03]  /*297c0*/  IMAD R16, R24, UR7, RZ ;  /* 0x0000000718107c24 */ /* 0x000fc6000f8e02ff */
[----:B------:R-:W5:Y:S04]  /*297d0*/  LDL.LU R24, [R1+0x330] ;  /* 0x0003300001187983 */ /* 0x000f680000300800 */
[----:B------:R3:W-:Y:S04]  /*297e0*/  STL [R1+0x363c], R16 ;  /* 0x00363c1001007387 */ /* 0x0007e80000100800 */
[----:B------:R-:W5:Y:S04]  /*297f0*/  LDL.LU R25, [R1+0x33c] ;  /* 0x00033c0001197983 */ /* 0x000f680000300800 */
[----:B0-----:R-:W5:Y:S01]  /*29800*/  LDL.LU R5, [R1+0x340] ;  /* 0x0003400001057983 */ /* 0x001f620000300800 */
[----:B------:R-:W-:-:S03]  /*29810*/  IMAD R17, R17, UR7, RZ ;  /* 0x0000000711117c24 */ /* 0x000fc6000f8e02ff */
[----:B------:R-:W5:Y:S04]  /*29820*/  LDL.LU R4, [R1+0x348] ;  /* 0x0003480001047983 */ /* 0x000f680000300800 */
[----:B------:R0:W-:Y:S04]  /*29830*/  STL [R1+0x3640], R17 ;  /* 0x0036401101007387 */ /* 0x0001e80000100800 */
[----:B------:R-:W5:Y:S01]  /*29840*/  LDL.LU R26, [R1+0x35c] ;  /* 0x00035c00011a7983 */ /* 0x000f620000300800 */
[----:B--2---:R-:W-:-:S05]  /*29850*/  IMAD R18, R18, UR7, RZ ;  /* 0x0000000712127c24 */ /* 0x004fca000f8e02ff */
[----:B------:R-:W-:Y:S04]  /*29860*/  STL [R1+0x3644], R18 ;  /* 0x0036441201007387 */ /* 0x000fe80000100800 */
[----:B-1----:R-:W2:Y:S04]  /*29870*/  LDL.LU R13, [R1+0x364] ;  /* 0x00036400010d7983 */ /* 0x002ea80000300800 */
[----:B------:R-:W2:Y:S04]  /*29880*/  LDL.LU R27, [R1+0x370] ;  /* 0x00037000011b7983 */ /* 0x000ea80000300800 */
[----:B------:R-:W2:Y:S01]  /*29890*/  LDL.LU R28, [R1+0x374] ;  /* 0x00037400011c7983 */ /* 0x000ea20000300800 */
[----:B---3--:R-:W-:-:S05]  /*298a0*/  IMAD R19, R19, UR7, RZ ;  /* 0x0000000713137c24 */ /* 0x008fca000f8e02ff */
[----:B------:R-:W-:Y:S04]  /*298b0*/  STL [R1+0x3648], R19 ;  /* 0x0036481301007387 */ /* 0x000fe80000100800 */
[----:B------:R-:W3:Y:S01]  /*298c0*/  LDL.LU R29, [R1+0x37c] ;  /* 0x00037c00011d7983 */ /* 0x000ee20000300800 */
[----:B------:R-:W-:-:S05]  /*298d0*/  IMAD R20, R20, UR7, RZ ;  /* 0x0000000714147c24 */ /* 0x000fca000f8e02ff */
[----:B------:R-:W-:Y:S04]  /*298e0*/  STL [R1+0x364c], R20 ;  /* 0x00364c1401007387 */ /* 0x000fe80000100800 */
[----:B------:R-:W3:Y:S04]  /*298f0*/  LDL.LU R16, [R1+0x384] ;  /* 0x0003840001107983 */ /* 0x000ee80000300800 */
[----:B------:R-:W3:Y:S04]  /*29900*/  LDL.LU R7, [R1+0x390] ;  /* 0x0003900001077983 */ /* 0x000ee80000300800 */
[----:B------:R-:W3:Y:S01]  /*29910*/  LDL.LU R10, [R1+0x394] ;  /* 0x00039400010a7983 */ /* 0x000ee20000300800 */
[----:B----4-:R-:W-:-:S05]  /*29920*/  IMAD R21, R21, UR7, RZ ;  /* 0x0000000715157c24 */ /* 0x010fca000f8e02ff */
[----:B------:R-:W-:Y:S04]  /*29930*/  STL [R1+0x3650], R21 ;  /* 0x0036501501007387 */ /* 0x000fe80000100800 */
[----:B------:R-:W4:Y:S04]  /*29940*/  LDL.LU R15, [R1+0x39c] ;  /* 0x00039c00010f7983 */ /* 0x000f280000300800 */
[----:B------:R-:W4:Y:S04]  /*29950*/  LDL.LU R9, [R1+0x3b0] ;  /* 0x0003b00001097983 */ /* 0x000f280000300800 */
[----:B------:R-:W4:Y:S04]  /*29960*/  LDL.LU R14, [R1+0x3b8] ;  /* 0x0003b800010e7983 */ /* 0x000f280000300800 */
[----:B------:R-:W4:Y:S01]  /*29970*/  LDL.LU R8, [R1+0x3c4] ;  /* 0x0003c40001087983 */ /* 0x000f220000300800 */
[----:B------:R-:W-:-:S05]  /*29980*/  IMAD R22, R22, UR7, RZ ;  /* 0x0000000716167c24 */ /* 0x000fca000f8e02ff */
[----:B------:R-:W-:Y:S04]  /*29990*/  STL [R1+0x3654], R22 ;  /* 0x0036541601007387 */ /* 0x000fe80000100800 */
[----:B------:R-:W4:Y:S04]  /*299a0*/  LDL.LU R6, [R1+0x3c8] ;  /* 0x0003c80001067983 */ /* 0x000f280000300800 */
[----:B------:R-:W4:Y:S04]  /*299b0*/  LDL.LU R12, [R1+0x3d0] ;  /* 0x0003d000010c7983 */ /* 0x000f280000300800 */
[----:B------:R-:W4:Y:S01]  /*299c0*/  LDL.LU R0, [R1+0x3d8] ;  /* 0x0003d80001007983 */ /* 0x000f220000300800 */
[----:B-----5:R-:W-:-:S03]  /*299d0*/  IMAD R11, R5, UR7, RZ ;  /* 0x00000007050b7c24 */ /* 0x020fc6000f8e02ff */
[----:B------:R-:W5:Y:S01]  /*299e0*/  LDL.LU R5, [R1+0x3e4] ;  /* 0x0003e40001057983 */ /* 0x000f620000300800 */
[----:B0-----:R-:W-:-:S03]  /*299f0*/  IMAD R17, R4, UR7, RZ ;  /* 0x0000000704117c24 */ /* 0x001fc6000f8e02ff */
[----:B------:R0:W-:Y:S04]  /*29a00*/  STL [R1+0x7c], R11 ;  /* 0x00007c0b01007387 */ /* 0x0001e80000100800 */
[----:B0-----:R-:W5:Y:S04]  /*29a10*/  LDL.LU R11, [R1+0x3e8] ;  /* 0x0003e800010b7983 */ /* 0x001f680000300800 */
[----:B------:R-:W5:Y:S01]  /*29a20*/  LDL.LU R4, [R1+0x3f0] ;  /* 0x0003f00001047983 */ /* 0x000f620000300800 */
[----:B------:R-:W-:-:S03]  /*29a30*/  IMAD R18, R26, UR7, RZ ;  /* 0x000000071a127c24 */ /* 0x000fc6000f8e02ff */
[----:B------:R2:W-:Y:S04]  /*29a40*/  STL [R1+0x80], R17 ;  /* 0x0000801101007387 */ /* 0x0005e80000100800 */
[----:B------:R-:W5:Y:S04]  /*29a50*/  LDL.LU R26, [R1+0x404] ;  /* 0x00040400011a7983 */ /* 0x000f680000300800 */
[----:B------:R-:W-:Y:S01]  /*29a60*/  STL [R1+0x84], R18 ;  /* 0x0000841201007387 */ /* 0x000fe20000100800 */
[----:B--2---:R-:W-:Y:S02]  /*29a70*/  IMAD R17, R13, UR7, RZ ;  /* 0x000000070d117c24 */ /* 0x004fe4000f8e02ff */
[----:B------:R-:W-:-:S02]  /*29a80*/  IMAD R13, R27, UR7, RZ ;  /* 0x000000071b0d7c24 */ /* 0x000fc4000f8e02ff */
[----:B------:R-:W2:Y:S04]  /*29a90*/  LDL.LU R27, [R1+0x40c] ;  /* 0x00040c00011b7983 */ /* 0x000ea80000300800 */
[----:B------:R0:W-:Y:S04]  /*29aa0*/  STL [R1+0x90], R17 ;  /* 0x0000901101007387 */ /* 0x0001e80000100800 */
[----:B------:R1:W-:Y:S01]  /*29ab0*/  STL [R1+0xa4], R13 ;  /* 0x0000a40d01007387 */ /* 0x0003e20000100800 */
[----:B0-----:R-:W-:-:S03]  /*29ac0*/  IMAD R17, R28, UR7, RZ ;  /* 0x000000071c117c24 */ /* 0x001fc6000f8e02ff */
[----:B-1----:R-:W2:Y:S04]  /*29ad0*/  LDL.LU R13, [R1+0x418] ;  /* 0x00041800010d7983 */ /* 0x002ea80000300800 */
[----:B------:R-:W2:Y:S01]  /*29ae0*/  LDL.LU R28, [R1+0x41c] ;  /* 0x00041c00011c7983 */ /* 0x000ea20000300800 */
[----:B---3--:R-:W-:-:S03]  /*29af0*/  IMAD R18, R29, UR7, RZ ;  /* 0x000000071d127c24 */ /* 0x008fc6000f8e02ff */
[----:B------:R0:W-:Y:S04]  /*29b00*/  STL [R1+0xd4], R17 ;  /* 0x0000d41101007387 */ /* 0x0001e80000100800 */
[----:B------:R-:W3:Y:S04]  /*29b10*/  LDL.LU R29, [R1+0x424] ;  /* 0x00042400011d7983 */ /* 0x000ee80000300800 */
[----:B------:R-:W-:Y:S01]  /*29b20*/  STL [R1+0xe8], R18 ;  /* 0x0000e81201007387 */ /* 0x000fe20000100800 */
[----:B0-----:R-:W-:Y:S02]  /*29b30*/  IMAD R17, R16, UR7, RZ ;  /* 0x0000000710117c24 */ /* 0x001fe4000f8e02ff */
[----:B------:R-:W-:-:S02]  /*29b40*/  IMAD R16, R7, UR7, RZ ;  /* 0x0000000707107c24 */ /* 0x000fc4000f8e02ff */
[----:B------:R-:W3:Y:S04]  /*29b50*/  LDL.LU R7, [R1+0x42c] ;  /* 0x00042c0001077983 */ /* 0x000ee80000300800 */
[----:B------:R0:W-:Y:S04]  /*29b60*/  STL [R1+0xf0], R17 ;  /* 0x0000f01101007387 */ /* 0x0001e80000100800 */
[----:B------:R4:W-:Y:S01]  /*29b70*/  STL [R1+0xfc], R16 ;  /* 0x0000fc1001007387 */ /* 0x0009e20000100800 */
[----:B0-----:R-:W-:-:S03]  /*29b80*/  IMAD R17, R10, UR7, RZ ;  /* 0x000000070a117c24 */ /* 0x001fc6000f8e02ff */
[----:B------:R-:W3:Y:S04]  /*29b90*/  LDL.LU R10, [R1+0x438] ;  /* 0x00043800010a7983 */ /* 0x000ee80000300800 */
[----:B------:R-:W-:Y:S01]  /*29ba0*/  STL [R1+0x110], R17 ;  /* 0x0001101101007387 */ /* 0x000fe20000100800 */
[----:B----4-:R-:W-:Y:S02]  /*29bb0*/  IMAD R16, R15, UR7, RZ ;  /* 0x000000070f107c24 */ /* 0x010fe4000f8e02ff */
[----:B------:R-:W-:Y:S02]  /*29bc0*/  IMAD R15, R9, UR7, RZ ;  /* 0x00000007090f7c24 */ /* 0x000fe4000f8e02ff */
[----:B------:R-:W4:Y:S04]  /*29bd0*/  LDL.LU R9, [R1+0x440] ;  /* 0x0004400001097983 */ /* 0x000f280000300800 */
[----:B------:R-:W-:Y:S04]  /*29be0*/  STL [R1+0x130], R16 ;  /* 0x0001301001007387 */ /* 0x000fe80000100800 */
[----:B------:R0:W-:Y:S01]  /*29bf0*/  STL [R1+0x13c], R15 ;  /* 0x00013c0f01007387 */ /* 0x0001e20000100800 */
[----:B------:R-:W-:-:S02]  /*29c00*/  IMAD R14, R14, UR7, RZ ;  /* 0x000000070e0e7c24 */ /* 0x000fc4000f8e02ff */
[----:B0-----:R-:W-:Y:S02]  /*29c10*/  IMAD R15, R8, UR7, RZ ;  /* 0x00000007080f7c24 */ /* 0x001fe4000f8e02ff */
[----:B------:R-:W4:Y:S04]  /*29c20*/  LDL.LU R8, [R1+0x444] ;  /* 0x0004440001087983 */ /* 0x000f280000300800 */
[----:B------:R0:W-:Y:S04]  /*29c30*/  STL [R1+0x14c], R14 ;  /* 0x00014c0e01007387 */ /* 0x0001e80000100800 */
[----:B------:R1:W-:Y:S01]  /*29c40*/  STL [R1+0x158], R15 ;  /* 0x0001580f01007387 */ /* 0x0003e20000100800 */
[----:B0-----:R-:W-:-:S03]  /*29c50*/  IMAD R14, R6, UR7, RZ ;  /* 0x00000007060e7c24 */ /* 0x001fc6000f8e02ff */
[----:B------:R-:W4:Y:S01]  /*29c60*/  LDL.LU R6, [R1+0x458] ;  /* 0x0004580001067983 */ /* 0x000f220000300800 */
[----:B-1----:R-:W-:-:S03]  /*29c70*/  IMAD R15, R12, UR7, RZ ;  /* 0x000000070c0f7c24 */ /* 0x002fc6000f8e02ff */
[----:B------:R0:W-:Y:S04]  /*29c80*/  STL [R1+0x16c], R14 ;  /* 0x00016c0e01007387 */ /* 0x0001e80000100800 */
[----:B------:R-:W4:Y:S04]  /*29c90*/  LDL.LU R12, [R1+0x460] ;  /* 0x00046000010c7983 */ /* 0x000f280000300800 */
[----:B------:R5:W-:Y:S01]  /*29ca0*/  STL [R1+0x174], R15 ;  /* 0x0001740f01007387 */ /* 0x000be20000100800 */
[----:B0-----:R-:W-:-:S03]  /*29cb0*/  IMAD R14, R0, UR7, RZ ;  /* 0x00000007000e7c24 */ /* 0x001fc6000f8e02ff */
[----:B------:R-:W4:Y:S04]  /*29cc0*/  LDL.LU R0, [R1+0x468] ;  /* 0x0004680001007983 */ /* 0x000f280000300800 */
[----:B------:R0:W-:Y:S01]  /*29cd0*/  STL [R1+0x1a0], R14 ;  /* 0x0001a00e01007387 */ /* 0x0001e20000100800 */
[----:B-----5:R-:W-:-:S03]  /*29ce0*/  IMAD R15, R5, UR7, RZ ;  /* 0x00000007050f7c24 */ /* 0x020fc6000f8e02ff */
[----:B------:R-:W5:Y:S04]  /*29cf0*/  LDL.LU R5, [R1+0x474] ;  /* 0x0004740001057983 */ /* 0x000f680000300800 */
[----:B------:R-:W-:Y:S01]  /*29d00*/  STL [R1+0x1b0], R15 ;  /* 0x0001b00f01007387 */ /* 0x000fe20000100800 */
[----:B0-----:R-:W-:Y:S02]  /*29d10*/  IMAD R14, R11, UR7, RZ ;  /* 0x000000070b0e7c24 */ /* 0x001fe4000f8e02ff */
[----:B------:R-:W-:Y:S02]  /*29d20*/  IMAD R11, R4, UR7, RZ ;  /* 0x00000007040b7c24 */ /* 0x000fe4000f8e02ff */
[----:B------:R-:W5:Y:S04]  /*29d30*/  LDL.LU R4, [R1+0x47c] ;  /* 0x00047c0001047983 */ /* 0x000f680000300800 */
[----:B------:R0:W-:Y:S04]  /*29d40*/  STL [R1+0x1bc], R14 ;  /* 0x0001bc0e01007387 */ /* 0x0001e80000100800 */
[----:B------:R1:W-:Y:S01]  /*29d50*/  STL [R1+0x1d0], R11 ;  /* 0x0001d00b01007387 */ /* 0x0003e20000100800 */
[----:B0-----:R-:W-:-:S03]  /*29d60*/  IMAD R14, R26, UR7, RZ ;  /* 0x000000071a0e7c24 */ /* 0x001fc6000f8e02ff */
[----:B-1----:R-:W5:Y:S04]  /*29d70*/  LDL.LU R11, [R1+0x480] ;  /* 0x00048000010b7983 */ /* 0x002f680000300800 */
[----:B------:R-:W5:Y:S04]  /*29d80*/  LDL.LU R26, [R1+0x490] ;  /* 0x00049000011a7983 */ /* 0x000f680000300800 */
[----:B------:R2:W-:Y:S02]  /*29d90*/  STL [R1+0x1d8], R14 ;  /* 0x0001d80e01007387 */ /* 0x0005e40000100800 */
[----:B--2---:R-:W-:-:S02]  /*29da0*/  IMAD R14, R27, UR7, RZ ;  /* 0x000000071b0e7c24 */ /* 0x004fc4000f8e02ff */
[----:B------:R-:W2:Y:S04]  /*29db0*/  LDL.LU R27, [R1+0x494] ;  /* 0x00049400011b7983 */ /* 0x000ea80000300800 */
[----:B------:R0:W-:Y:S01]  /*29dc0*/  STL [R1+0x1f8], R14 ;  /* 0x0001f80e01007387 */ /* 0x0001e20000100800 */
[----:B------:R-:W-:Y:S02]  /*29dd0*/  IMAD R13, R13, UR7, RZ ;  /* 0x000000070d0d7c24 */ /* 0x000fe4000f8e02ff */
[----:B0-----:R-:W-:Y:S02]  /*29de0*/  IMAD R14, R28, UR7, RZ ;  /* 0x000000071c0e7c24 */ /* 0x001fe4000f8e02ff */
[----:B------:R-:W2:Y:S04]  /*29df0*/  LDL.LU R28, [R1+0x498] ;  /* 0x00049800011c7983 */ /* 0x000ea80000300800 */
[----:B------:R3:W-:Y:S04]  /*29e00*/  STL [R1+0x20c], R13 ;  /* 0x00020c0d01007387 */ /* 0x0007e80000100800 */
[----:B------:R0:W-:Y:S04]  /*29e10*/  STL [R1+0x218], R14 ;  /* 0x0002180e01007387 */ /* 0x0001e80000100800 */
[----:B------:R-:W2:Y:S01]  /*29e20*/  LDL.LU R16, [R1+0x49c] ;  /* 0x00049c0001107983 */ /* 0x000ea20000300800 */
[----:B---3--:R-:W-:-:S03]  /*29e30*/  IMAD R13, R29, UR7, RZ ;  /* 0x000000071d0d7c24 */ /* 0x008fc6000f8e02ff */
[----:B------:R-:W3:Y:S04]  /*29e40*/  LDL.LU R29, [R1+0x4b4] ;  /* 0x0004b400011d7983 */ /* 0x000ee80000300800 */
[----:B------:R1:W-:Y:S01]  /*29e50*/  STL [R1+0x22c], R13 ;  /* 0x00022c0d01007387 */ /* 0x0003e20000100800 */
[----:B0-----:R-:W-:-:S03]  /*29e60*/  IMAD R14, R7, UR7, RZ ;  /* 0x00000007070e7c24 */ /* 0x001fc6000f8e02ff */
[----:B------:R-:W3:Y:S04]  /*29e70*/  LDL.LU R7, [R1+0x4bc] ;  /* 0x0004bc0001077983 */ /* 0x000ee80000300800 */
[----:B------:R0:W-:Y:S04]  /*29e80*/  STL [R1+0x234], R14 ;  /* 0x0002340e01007387 */ /* 0x0001e80000100800 */
[----:B------:R-:W3:Y:S01]  /*29e90*/  LDL.LU R15, [R1+0x4c8] ;  /* 0x0004c800010f7983 */ /* 0x000ee20000300800 */
[----:B-1----:R-:W-:-:S03]  /*29ea0*/  IMAD R13, R10, UR7, RZ ;  /* 0x000000070a0d7c24 */ /* 0x002fc6000f8e02ff */
[----:B------:R-:W3:Y:S04]  /*29eb0*/  LDL.LU R10, [R1+0x4cc] ;  /* 0x0004cc00010a7983 */ /* 0x000ee80000300800 */
[----:B------:R4:W-:Y:S04]  /*29ec0*/  STL [R1+0x254], R13 ;  /* 0x0002540d01007387 */ /* 0x0009e80000100800 */
[----:B0-----:R-:W3:Y:S01]  /*29ed0*/  LDL.LU R14, [R1+0x4d4] ;  /* 0x0004d400010e7983 */ /* 0x001ee20000300800 */
[----:B----4-:R-:W-:-:S03]  /*29ee0*/  IMAD R13, R9, UR7, RZ ;  /* 0x00000007090d7c24 */ /* 0x010fc6000f8e02ff */
[----:B------:R-:W4:Y:S04]  /*29ef0*/  LDL.LU R9, [R1+0x4dc] ;  /* 0x0004dc0001097983 */ /* 0x000f280000300800 */
[----:B------:R0:W-:Y:S02]  /*29f00*/  STL [R1+0x268], R13 ;  /* 0x0002680d01007387 */ /* 0x0001e40000100800 */
[----:B0-----:R-:W-:Y:S02]  /*29f10*/  IMAD R13, R8, UR7, RZ ;  /* 0x00000007080d7c24 */ /* 0x001fe4000f8e02ff */
[----:B------:R-:W4:Y:S04]  /*29f20*/  LDL.LU R8, [R1+0x4e8] ;  /* 0x0004e80001087983 */ /* 0x000f280000300800 */
[----:B------:R0:W-:Y:S04]  /*29f30*/  STL [R1+0x274], R13 ;  /* 0x0002740d01007387 */ /* 0x0001e80000100800 */
[----:B0-----:R-:W4:Y:S01]  /*29f40*/  LDL.LU R13, [R1+0x4ec] ;  /* 0x0004ec00010d7983 */ /* 0x001f220000300800 */
[----:B------:R-:W-:-:S03]  /*29f50*/  IMAD R17, R6, UR7, RZ ;  /* 0x0000000706117c24 */ /* 0x000fc6000f8e02ff */
[----:B------:R-:W4:Y:S04]  /*29f60*/  LDL.LU R6, [R1+0x4f4] ;  /* 0x0004f40001067983 */ /* 0x000f280000300800 */
[----:B------:R0:W-:Y:S02]  /*29f70*/  STL [R1+0x27c], R17 ;  /* 0x00027c1101007387 */ /* 0x0001e40000100800 */
[----:B0-----:R-:W-:Y:S02]  /*29f80*/  IMAD R17, R12, UR7, RZ ;  /* 0x000000070c117c24 */ /* 0x001fe4000f8e02ff */
[----:B------:R-:W-:Y:S02]  /*29f90*/  IMAD R12, R0, UR7, RZ ;  /* 0x00000007000c7c24 */ /* 0x000fe4000f8e02ff */
[----:B------:R-:W4:Y:S04]  /*29fa0*/  LDL.LU R0, [R1+0x508] ;  /* 0x0005080001007983 */ /* 0x000f280000300800 */
[----:B------:R-:W-:Y:S04]  /*29fb0*/  STL [R1+0x290], R17 ;  /* 0x0002901101007387 */ /* 0x000fe80000100800 */
[----:B------:R0:W-:Y:S04]  /*29fc0*/  STL [R1+0x2b0], R12 ;  /* 0x0002b00c01007387 */ /* 0x0001e80000100800 */
[----:B0-----:R-:W4:Y:S01]  /*29fd0*/  LDL.LU R12, [R1+0x510] ;  /* 0x00051000010c7983 */ /* 0x001f220000300800 */
[----:B-----5:R-:W-:-:S03]  /*29fe0*/  IMAD R17, R5, UR7, RZ ;  /* 0x0000000705117c24 */ /* 0x020fc6000f8e02ff */
[----:B------:R-:W5:Y:S04]  /*29ff0*/  LDL.LU R5, [R1+0x51c] ;  /* 0x00051c0001057983 */ /* 0x000f680000300800 */
[----:B------:R0:W-:Y:S01]  /*2a000*/  STL [R1+0x2bc], R17 ;  /* 0x0002bc1101007387 */ /* 0x0001e20000100800 */
[----:B------:R-:W-:-:S03]  /*2a010*/  IMAD R18, R4, UR7, RZ ;  /* 0x0000000704127c24 */ /* 0x000fc6000f8e02ff */
[----:B------:R-:W5:Y:S04]  /*2a020*/  LDL.LU R4, [R1+0x520] ;  /* 0x0005200001047983 */ /* 0x000f680000300800 */
[----:B------:R-:W-:Y:S01]  /*2a030*/  STL [R1+0x2c8], R18 ;  /* 0x0002c81201007387 */ /* 0x000fe20000100800 */
[----:B0-----:R-:W-:Y:S02]  /*2a040*/  IMAD R17, R11, UR7, RZ ;  /* 0x000000070b117c24 */ /* 0x001fe4000f8e02ff */
[----:B------:R-:W-:Y:S02]  /*2a050*/  IMAD R11, R26, UR7, RZ ;  /* 0x000000071a0b7c24 */ /* 0x000fe4000f8e02ff */
[----:B------:R-:W5:Y:S04]  /*2a060*/  LDL.LU R26, [R1+0x528] ;  /* 0x00052800011a7983 */ /* 0x000f680000300800 */
[----:B------:R-:W-:Y:S04]  /*2a070*/  STL [R1+0x2d0], R17 ;  /* 0x0002d01101007387 */ /* 0x000fe80000100800 */
[----:B------:R0:W-:Y:S04]  /*2a080*/  STL [R1+0x2d4], R11 ;  /* 0x0002d40b01007387 */ /* 0x0001e80000100800 */
[----:B0-----:R-:W5:Y:S01]  /*2a090*/  LDL.LU R11, [R1+0x530] ;  /* 0x00053000010b7983 */ /* 0x001f620000300800 */
[----:B--2---:R-:W-:-:S03]  /*2a0a0*/  IMAD R17, R27, UR7, RZ ;  /* 0x000000071b117c24 */ /* 0x004fc6000f8e02ff */
[----:B------:R-:W2:Y:S04]  /*2a0b0*/  LDL.LU R27, [R1+0x53c] ;  /* 0x00053c00011b7983 */ /* 0x000ea80000300800 */
[----:B------:R0:W-:Y:S01]  /*2a0c0*/  STL [R1+0x2d8], R17 ;  /* 0x0002d81101007387 */ /* 0x0001e20000100800 */
[----:B------:R-:W-:-:S03]  /*2a0d0*/  IMAD R18, R28, UR7, RZ ;  /* 0x000000071c127c24 */ /* 0x000fc6000f8e02ff */
[----:B------:R-:W2:Y:S04]  /*2a0e0*/  LDL.LU R28, [R1+0x540] ;  /* 0x00054000011c7983 */ /* 0x000ea80000300800 */
[----:B------:R-:W-:Y:S01]  /*2a0f0*/  STL [R1+0x2e8], R18 ;  /* 0x0002e81201007387 */ /* 0x000fe20000100800 */
[----:B0-----:R-:W-:Y:S02]  /*2a100*/  IMAD R17, R16, UR7, RZ ;  /* 0x0000000710117c24 */ /* 0x001fe4000f8e02ff */
[----:B---3--:R-:W-:Y:S02]  /*2a110*/  IMAD R16, R29, UR7, RZ ;  /* 0x000000071d107c24 */ /* 0x008fe4000f8e02ff */
[----:B------:R-:W3:Y:S04]  /*2a120*/  LDL.LU R29, [R1+0x548] ;  /* 0x00054800011d7983 */ /* 0x000ee80000300800 */
[----:B------:R0:W-:Y:S04]  /*2a130*/  STL [R1+0x2ec], R17 ;  /* 0x0002ec1101007387 */ /* 0x0001e80000100800 */
[----:B------:R1:W-:Y:S01]  /*2a140*/  STL [R1+0x2f0], R16 ;  /* 0x0002f01001007387 */ /* 0x0003e20000100800 */
[----:B0-----:R-:W-:-:S03]  /*2a150*/  IMAD R17, R7, UR7, RZ ;  /* 0x0000000707117c24 */ /* 0x001fc6000f8e02ff */
[----:B------:R-:W3:Y:S04]  /*2a160*/  LDL.LU R7, [R1+0x55c] ;  /* 0x00055c0001077983 */ /* 0x000ee80000300800 */
[----:B------:R-:W-:Y:S01]  /*2a170*/  STL [R1+0x308], R17 ;  /* 0x0003081101007387 */ /* 0x000fe20000100800 */
[----:B-1----:R-:W-:Y:S02]  /*2a180*/  IMAD R16, R15, UR7, RZ ;  /* 0x000000070f107c24 */ /* 0x002fe4000f8e02ff */
[----:B------:R-:W-:Y:S02]  /*2a190*/  IMAD R15, R10, UR7, RZ ;  /* 0x000000070a0f7c24 */ /* 0x000fe4000f8e02ff */
[----:B------:R-:W3:Y:S04]  /*2a1a0*/  LDL.LU R10, [R1+0x564] ;  /* 0x00056400010a7983 */ /* 0x000ee80000300800 */
[----:B------:R-:W-:Y:S04]  /*2a1b0*/  STL [R1+0x310], R16 ;  /* 0x0003101001007387 */ /* 0x000fe80000100800 */
[----:B------:R4:W-:Y:S01]  /*2a1c0*/  STL [R1+0x31c], R15 ;  /* 0x00031c0f01007387 */ /* 0x0009e20000100800 */
[----:B------:R-:W-:-:S02]  /*2a1d0*/  IMAD R14, R14, UR7, RZ ;  /* 0x000000070e0e7c24 */ /* 0x000fc4000f8e02ff */
[----:B----4-:R-:W-:Y:S02]  /*2a1e0*/  IMAD R15, R9, UR7, RZ ;  /* 0x00000007090f7c24 */ /* 0x010fe4000f8e02ff */
[----:B------:R-:W4:Y:S04]  /*2a1f0*/  LDL.LU R9, [R1+0x570] ;  /* 0x0005700001097983 */ /* 0x000f280000300800 */
[----:B------:R0:W-:Y:S04]  /*2a200*/  STL [R1+0x320], R14 ;  /* 0x0003200e01007387 */ /* 0x0001e80000100800 */
[----:B------:R1:W-:Y:S01]  /*2a210*/  STL [R1+0x328], R15 ;  /* 0x0003280f01007387 */ /* 0x0003e20000100800 */
[----:B0-----:R-:W-:-:S03]  /*2a220*/  IMAD R14, R8, UR7, RZ ;  /* 0x00000007080e7c24 */ /* 0x001fc6000f8e02ff */
[----:B------:R-:W4:Y:S04]  /*2a230*/  LDL.LU R8, [R1+0x578] ;  /* 0x0005780001087983 */ /* 0x000f280000300800 */
[----:B------:R0:W-:Y:S01]  /*2a240*/  STL [R1+0x330], R14 ;  /* 0x0003300e01007387 */ /* 0x0001e20000100800 */
[----:B-1----:R-:W-:-:S03]  /*2a250*/  IMAD R15, R13, UR7, RZ ;  /* 0x000000070d0f7c24 */ /* 0x002fc6000f8e02ff */
[----:B------:R-:W4:Y:S01]  /*2a260*/  LDL.LU R13, [R1+0x580] ;  /* 0x00058000010d7983 */ /* 0x000f220000300800 */
[----:B0-----:R-:W-:-:S03]  /*2a270*/  IMAD R14, R6, UR7, RZ ;  /* 0x00000007060e7c24 */ /* 0x001fc6000f8e02ff */
[----:B------:R0:W-:Y:S04]  /*2a280*/  STL [R1+0x33c], R15 ;  /* 0x00033c0f01007387 */ /* 0x0001e80000100800 */
[----:B------:R-:W4:Y:S04]  /*2a290*/  LDL.LU R6, [R1+0x584] ;  /* 0x0005840001067983 */ /* 0x000f280000300800 */
[----:B------:R1:W-:Y:S01]  /*2a2a0*/  STL [R1+0x340], R14 ;  /* 0x0003400e01007387 */ /* 0x0003e20000100800 */
[----:B0-----:R-:W-:-:S03]  /*2a2b0*/  IMAD R15, R0, UR7, RZ ;  /* 0x00000007000f7c24 */ /* 0x001fc6000f8e02ff */
[----:B------:R-:W4:Y:S04]  /*2a2c0*/  LDL.LU R0, [R1+0x590] ;  /* 0x0005900001007983 */ /* 0x000f280000300800 */
[----:B------:R-:W-:Y:S01]  /*2a2d0*/  STL [R1+0x348], R15 ;  /* 0x0003480f01007387 */ /* 0x000fe20000100800 */
[----:B-1----:R-:W-:Y:S02]  /*2a2e0*/  IMAD R14, R12, UR7, RZ ;  /* 0x000000070c0e7c24 */ /* 0x002fe4000f8e02ff */
[----:B-----5:R-:W-:Y:S02]  /*2a2f0*/  IMAD R12, R5, UR7, RZ ;  /* 0x00000007050c7c24 */ /* 0x020fe4000f8e02ff */
[----:B------:R-:W5:Y:S04]  /*2a300*/  LDL.LU R5, [R1+0x598] ;  /* 0x0005980001057983 */ /* 0x000f680000300800 */
[----:B------:R0:W-:Y:S04]  /*2a310*/  STL [R1+0x35c], R14 ;  /* 0x00035c0e01007387 */ /* 0x0001e80000100800 */
[----:B------:R1:W-:Y:S01]  /*2a320*/  STL [R1+0x364], R12 ;  /* 0x0003640c01007387 */ /* 0x0003e20000100800 */
[----:B0-----:R-:W-:-:S03]  /*2a330*/  IMAD R14, R4, UR7, RZ ;  /* 0x00000007040e7c24 */ /* 0x001fc6000f8e02ff */
[----:B-1----:R-:W5:Y:S04]  /*2a340*/  LDL.LU R12, [R1+0x59c] ;  /* 0x00059c00010c7983 */ /* 0x002f680000300800 */
[----:B------:R-:W5:Y:S04]  /*2a350*/  LDL.LU R4, [R1+0x5b4] ;  /* 0x0005b40001047983 */ /* 0x000f680000300800 */
[----:B------:R0:W-:Y:S02]  /*2a360*/  STL [R1+0x370], R14 ;  /* 0x0003700e01007387 */ /* 0x0001e40000100800 */
[----:B0-----:R-:W-:-:S02]  /*2a370*/  IMAD R14, R26, UR7, RZ ;  /* 0x000000071a0e7c24 */ /* 0x001fc4000f8e02ff */
[----:B------:R-:W5:Y:S04]  /*2a380*/  LDL.LU R26, [R1+0x5b8] ;  /* 0x0005b800011a7983 */ /* 0x000f680000300800 */
[----:B------:R2:W-:Y:S01]  /*2a390*/  STL [R1+0x374], R14 ;  /* 0x0003740e01007387 */ /* 0x0005e20000100800 */
[----:B------:R-:W-:Y:S02]  /*2a3a0*/  IMAD R11, R11, UR7, RZ ;  /* 0x000000070b0b7c24 */ /* 0x000fe4000f8e02ff */
[----:B--2---:R-:W-:Y:S02]  /*2a3b0*/  IMAD R14, R27, UR7, RZ ;  /* 0x000000071b0e7c24 */ /* 0x004fe4000f8e02ff */
[----:B------:R-:W2:Y:S04]  /*2a3c0*/  LDL.LU R27, [R1+0x5c8] ;  /* 0x0005c800011b7983 */ /* 0x000ea80000300800 */
[----:B------:R0:W-:Y:S04]  /*2a3d0*/  STL [R1+0x37c], R11 ;  /* 0x00037c0b01007387 */ /* 0x0001e80000100800 */
[----:B------:R3:W-:Y:S04]  /*2a3e0*/  STL [R1+0x384], R14 ;  /* 0x0003840e01007387 */ /* 0x0007e80000100800 */
[----:B------:R-:W2:Y:S01]  /*2a3f0*/  LDL.LU R16, [R1+0x5cc] ;  /* 0x0005cc0001107983 */ /* 0x000ea20000300800 */
[----:B0-----:R-:W-:-:S03]  /*2a400*/  IMAD R11, R28, UR7, RZ ;  /* 0x000000071c0b7c24 */ /* 0x001fc6000f8e02ff */
[----:B------:R-:W2:Y:S04]  /*2a410*/  LDL.LU R28, [R1+0x5d4] ;  /* 0x0005d400011c7983 */ /* 0x000ea80000300800 */
[----:B------:R0:W-:Y:S01]  /*2a420*/  STL [R1+0x390], R11 ;  /* 0x0003900b01007387 */ /* 0x0001e20000100800 */
[----:B---3--:R-:W-:-:S03]  /*2a430*/  IMAD R14, R29, UR7, RZ ;  /* 0x000000071d0e7c24 */ /* 0x008fc6000f8e02ff */
[----:B------:R-:W3:Y:S04]  /*2a440*/  LDL.LU R29, [R1+0x5d8] ;  /* 0x0005d800011d7983 */ /* 0x000ee80000300800 */
[----:B------:R1:W-:Y:S04]  /*2a450*/  STL [R1+0x394], R14 ;  /* 0x0003940e01007387 */ /* 0x0003e80000100800 */
[----:B------:R-:W3:Y:S01]  /*2a460*/  LDL.LU R15, [R1+0x5e8] ;  /* 0x0005e800010f7983 */ /* 0x000ee20000300800 */
[----:B0-----:R-:W-:-:S03]  /*2a470*/  IMAD R11, R7, UR7, RZ ;  /* 0x00000007070b7c24 */ /* 0x001fc6000f8e02ff */
[----:B------:R-:W3:Y:S04]  /*2a480*/  LDL.LU R7, [R1+0x5ec] ;  /* 0x0005ec0001077983 */ /* 0x000ee80000300800 */
[----:B------:R0:W-:Y:S04]  /*2a490*/  STL [R1+0x39c], R11 ;  /* 0x00039c0b01007387 */ /* 0x0001e80000100800 */
[----:B-1----:R-:W3:Y:S01]  /*2a4a0*/  LDL.LU R14, [R1+0x5f4] ;  /* 0x0005f400010e7983 */ /* 0x002ee20000300800 */
[----:B0-----:R-:W-:-:S03]  /*2a4b0*/  IMAD R11, R10, UR7, RZ ;  /* 0x000000070a0b7c24 */ /* 0x001fc6000f8e02ff */
[----:B------:R-:W3:Y:S04]  /*2a4c0*/  LDL.LU R10, [R1+0x608] ;  /* 0x00060800010a7983 */ /* 0x000ee80000300800 */
[----:B------:R4:W-:Y:S02]  /*2a4d0*/  STL [R1+0x3b0], R11 ;  /* 0x0003b00b01007387 */ /* 0x0009e40000100800 */
[----:B----4-:R-:W-:Y:S02]  /*2a4e0*/  IMAD R11, R9, UR7, RZ ;  /* 0x00000007090b7c24 */ /* 0x010fe4000f8e02ff */
        /* <DEDUP_REMOVED lines=9> */
[----:B------:R0:W-:Y:S04]  /*2a580*/  STL [R1+0x3c8], R17 ;  /* 0x0003c81101007387 */ /* 0x0001e80000100800 */
[----:B------:R1:W-:Y:S01]  /*2a590*/  STL [R1+0x3d0], R13 ;  /* 0x0003d00d01007387 */ /* 0x0003e20000100800 */
[----:B0-----:R-:W-:-:S03]  /*2a5a0*/  IMAD R17, R0, UR7, RZ ;  /* 0x0000000700117c24 */ /* 0x001fc6000f8e02ff */
[----:B-1----:R-:W4:Y:S04]  /*2a5b0*/  LDL.LU R13, [R1+0x62c] ;  /* 0x00062c00010d7983 */ /* 0x002f280000300800 */
        /* <DEDUP_REMOVED lines=13> */
[----:B------:R0:W-:Y:S01]  /*2a690*/  STL [R1+0x404], R17 ;  /* 0x0004041101007387 */ /* 0x0001e20000100800 */
[----:B--2---:R-:W-:-:S03]  /*2a6a0*/  IMAD R18, R27, UR7, RZ ;  /* 0x000000071b127c24 */ /* 0x004fc6000f8e02ff */
[----:B------:R-:W2:Y:S04]  /*2a6b0*/  LDL.LU R27, [R1+0x66c] ;  /* 0x00066c00011b7983 */ /* 0x000ea80000300800 */
[----:B------:R-:W-:Y:S01]  /*2a6c0*/  STL [R1+0x40c], R18 ;  /* 0x00040c1201007387 */ /* 0x000fe20000100800 */
[----:B0-----:R-:W-:Y:S02]  /*2a6d0*/  IMAD R17, R16, UR7, RZ ;  /* 0x0000000710117c24 */ /* 0x001fe4000f8e02ff */
[----:B------:R-:W-:Y:S02]  /*2a6e0*/  IMAD R16, R28, UR7, RZ ;  /* 0x000000071c107c24 */ /* 0x000fe4000f8e02ff */
[----:B------:R-:W2:Y:S04]  /*2a6f0*/  LDL.LU R28, [R1+0x674] ;  /* 0x00067400011c7983 */ /* 0x000ea80000300800 */
[----:B------:R3:W-:Y:S04]  /*2a700*/  STL [R1+0x418], R17 ;  /* 0x0004181101007387 */ /* 0x0007e80000100800 */
[----:B------:R0:W-:Y:S01]  /*2a710*/  STL [R1+0x41c], R16 ;  /* 0x00041c1001007387 */ /* 0x0001e20000100800 */
[----:B---3--:R-:W-:-:S03]  /*2a720*/  IMAD R17, R29, UR7, RZ ;  /* 0x000000071d117c24 */ /* 0x008fc6000f8e02ff */
[----:B------:R-:W3:Y:S04]  /*2a730*/  LDL.LU R29, [R1+0x67c] ;  /* 0x00067c00011d7983 */ /* 0x000ee80000300800 */
[----:B------:R-:W-:Y:S01]  /*2a740*/  STL [R1+0x424], R17 ;  /* 0x0004241101007387 */ /* 0x000fe20000100800 */
[----:B0-----:R-:W-:Y:S02]  /*2a750*/  IMAD R16, R15, UR7, RZ ;  /* 0x000000070f107c24 */ /* 0x001fe4000f8e02ff */
[----:B------:R-:W-:Y:S02]  /*2a760*/  IMAD R15, R7, UR7, RZ ;  /* 0x00000007070f7c24 */ /* 0x000fe4000f8e02ff */
[----:B------:R-:W3:Y:S04]  /*2a770*/  LDL.LU R7, [R1+0x684] ;  /* 0x0006840001077983 */ /* 0x000ee80000300800 */
[----:B------:R-:W-:Y:S04]  /*2a780*/  STL [R1+0x42c], R16 ;  /* 0x00042c1001007387 */ /* 0x000fe80000100800 */
[----:B------:R0:W-:Y:S01]  /*2a790*/  STL [R1+0x438], R15 ;  /* 0x0004380f01007387 */ /* 0x0001e20000100800 */
[----:B------:R-:W-:-:S02]  /*2a7a0*/  IMAD R14, R14, UR7, RZ ;  /* 0x000000070e0e7c24 */ /* 0x000fc4000f8e02ff */
[----:B0-----:R-:W-:Y:S02]  /*2a7b0*/  IMAD R15, R10, UR7, RZ ;  /* 0x000000070a0f7c24 */ /* 0x001fe4000f8e02ff */
[----:B------:R-:W3:Y:S04]  /*2a7c0*/  LDL.LU R10, [R1+0x688] ;  /* 0x00068800010a7983 */ /* 0x000ee80000300800 */
[----:B------:R4:W-:Y:S04]  /*2a7d0*/  STL [R1+0x440], R14 ;  /* 0x0004400e01007387 */ /* 0x0009e80000100800 */
[----:B------:R0:W-:Y:S01]  /*2a7e0*/  STL [R1+0x444], R15 ;  /* 0x0004440f01007387 */ /* 0x0001e20000100800 */
[----:B----4-:R-:W-:-:S03]  /*2a7f0*/  IMAD R14, R9, UR7, RZ ;  /* 0x00000007090e7c24 */ /* 0x010fc6000f8e02ff */
[----:B------:R-:W4:Y:S04]  /*2a800*/  LDL.LU R9, [R1+0x694] ;  /* 0x0006940001097983 */ /* 0x000f280000300800 */
        /* <DEDUP_REMOVED lines=9> */
[----:B------:R-:W-:Y:S01]  /*2a8a0*/  STL [R1+0x474], R15 ;  /* 0x0004740f01007387 */ /* 0x000fe20000100800 */
[----:B-1----:R-:W-:Y:S02]  /*2a8b0*/  IMAD R14, R13, UR7, RZ ;  /* 0x000000070d0e7c24 */ /* 0x002fe4000f8e02ff */
[----:B------:R-:W-:Y:S02]  /*2a8c0*/  IMAD R13, R0, UR7, RZ ;  /* 0x00000007000d7c24 */ /* 0x000fe4000f8e02ff */
[----:B------:R-:W4:Y:S04]  /*2a8d0*/  LDL.LU R0, [R1+0x6c0] ;  /* 0x0006c00001007983 */ /* 0x000f280000300800 */
[----:B------:R-:W-:Y:S04]  /*2a8e0*/  STL [R1+0x47c], R14 ;  /* 0x00047c0e01007387 */ /* 0x000fe80000100800 */
[----:B------:R0:W-:Y:S04]  /*2a8f0*/  STL [R1+0x480], R13 ;  /* 0x0004800d01007387 */ /* 0x0001e80000100800 */
[----:B0-----:R-:W4:Y:S01]  /*2a900*/  LDL.LU R13, [R1+0x6c8] ;  /* 0x0006c800010d7983 */ /* 0x001f220000300800 */
[----:B-----5:R-:W-:-:S03]  /*2a910*/  IMAD R14, R5, UR7, RZ ;  /* 0x00000007050e7c24 */ /* 0x020fc6000f8e02ff */
[----:B------:R-:W5:Y:S04]  /*2a920*/  LDL.LU R5, [R1+0x6d0] ;  /* 0x0006d00001057983 */ /* 0x000f680000300800 */
[----:B------:R0:W-:Y:S02]  /*2a930*/  STL [R1+0x490], R14 ;  /* 0x0004900e01007387 */ /* 0x0001e40000100800 */
[----:B0-----:R-:W-:Y:S02]  /*2a940*/  IMAD R14, R4, UR7, RZ ;  /* 0x00000007040e7c24 */ /* 0x001fe4000f8e02ff */
[----:B------:R-:W5:Y:S04]  /*2a950*/  LDL.LU R4, [R1+0x6d8] ;  /* 0x0006d80001047983 */ /* 0x000f680000300800 */
[----:B------:R0:W-:Y:S01]  /*2a960*/  STL [R1+0x494], R14 ;  /* 0x0004940e01007387 */ /* 0x0001e20000100800 */
[----:B------:R-:W-:-:S02]  /*2a970*/  IMAD R12, R12, UR7, RZ ;  /* 0x000000070c0c7c24 */ /* 0x000fc4000f8e02ff */
[----:B0-----:R-:W-:Y:S02]  /*2a980*/  IMAD R14, R26, UR7, RZ ;  /* 0x000000071a0e7c24 */ /* 0x001fe4000f8e02ff */
[----:B------:R-:W5:Y:S04]  /*2a990*/  LDL.LU R26, [R1+0x6dc] ;  /* 0x0006dc00011a7983 */ /* 0x000f680000300800 */
[----:B------:R2:W-:Y:S04]  /*2a9a0*/  STL [R1+0x498], R12 ;  /* 0x0004980c01007387 */ /* 0x0005e80000100800 */
[----:B------:R0:W-:Y:S04]  /*2a9b0*/  STL [R1+0x49c], R14 ;  /* 0x00049c0e01007387 */ /* 0x0001e80000100800 */
[----:B------:R-:W5:Y:S01]  /*2a9c0*/  LDL.LU R16, [R1+0x6e8] ;  /* 0x0006e80001107983 */ /* 0x000f620000300800 */
[----:B--2---:R-:W-:-:S03]  /*2a9d0*/  IMAD R12, R27, UR7, RZ ;  /* 0x000000071b0c7c24 */ /* 0x004fc6000f8e02ff */
[----:B------:R-:W2:Y:S04]  /*2a9e0*/  LDL.LU R27, [R1+0x6f0] ;  /* 0x0006f000011b7983 */ /* 0x000ea80000300800 */
[----:B------:R3:W-:Y:S01]  /*2a9f0*/  STL [R1+0x4b4], R12 ;  /* 0x0004b40c01007387 */ /* 0x0007e20000100800 */
[----:B0-----:R-:W-:-:S03]  /*2aa00*/  IMAD R14, R28, UR7, RZ ;  /* 0x000000071c0e7c24 */ /* 0x001fc6000f8e02ff */
[----:B------:R-:W2:Y:S04]  /*2aa10*/  LDL.LU R28, [R1+0x6f4] ;  /* 0x0006f400011c7983 */ /* 0x000ea80000300800 */
[----:B------:R0:W-:Y:S04]  /*2aa20*/  STL [R1+0x4bc], R14 ;  /* 0x0004bc0e01007387 */ /* 0x0001e80000100800 */
[----:B------:R-:W2:Y:S01]  /*2aa30*/  LDL.LU R15, [R1+0x70c] ;  /* 0x00070c00010f7983 */ /* 0x000ea20000300800 */
[----:B---3--:R-:W-:-:S03]  /*2aa40*/  IMAD R12, R29, UR7, RZ ;  /* 0x000000071d0c7c24 */ /* 0x008fc6000f8e02ff */
[----:B------:R-:W3:Y:S04]  /*2aa50*/  LDL.LU R29, [R1+0x714] ;  /* 0x00071400011d7983 */ /* 0x000ee80000300800 */
[----:B------:R1:W-:Y:S04]  /*2aa60*/  STL [R1+0x4c8], R12 ;  /* 0x0004c80c01007387 */ /* 0x0003e80000100800 */
[----:B0-----:R-:W3:Y:S01]  /*2aa70*/  LDL.LU R14, [R1+0x71c] ;  /* 0x00071c00010e7983 */ /* 0x001ee20000300800 */
[----:B-1----:R-:W-:-:S03]  /*2aa80*/  IMAD R12, R7, UR7, RZ ;  /* 0x00000007070c7c24 */ /* 0x002fc6000f8e02ff */
[----:B------:R-:W3:Y:S04]  /*2aa90*/  LDL.LU R7, [R1+0x724] ;  /* 0x0007240001077983 */ /* 0x000ee80000300800 */
[----:B------:R0:W-:Y:S02]  /*2aaa0*/  STL [R1+0x4cc], R12 ;  /* 0x0004cc0c01007387 */ /* 0x0001e40000100800 */
[----:B0-----:R-:W-:Y:S02]  /*2aab0*/  IMAD R12, R10, UR7, RZ ;  /* 0x000000070a0c7c24 */ /* 0x001fe4000f8e02ff */
[----:B------:R-:W3:Y:S04]  /*2aac0*/  LDL.LU R10, [R1+0x72c] ;  /* 0x00072c00010a7983 */ /* 0x000ee80000300800 */
[----:B------:R0:W-:Y:S04]  /*2aad0*/  STL [R1+0x4d4], R12 ;  /* 0x0004d40c01007387 */ /* 0x0001e80000100800 */
[----:B0-----:R-:W3:Y:S01]  /*2aae0*/  LDL.LU R12, [R1+0x730] ;  /* 0x00073000010c7983 */ /* 0x001ee20000300800 */
[----:B----4-:R-:W-:-:S03]  /*2aaf0*/  IMAD R17, R9, UR7, RZ ;  /* 0x0000000709117c24 */ /* 0x010fc6000f8e02ff */
        /* <DEDUP_REMOVED lines=11> */
[----:B------:R-:W-:-:S03]  /*2abb0*/  IMAD R18, R0, UR7, RZ ;  /* 0x0000000700127c24 */ /* 0x000fc6000f8e02ff */
[----:B------:R-:W4:Y:S04]  /*2abc0*/  LDL.LU R0, [R1+0x754] ;  /* 0x0007540001007983 */ /* 0x000f280000300800 */
[----:B------:R-:W-:Y:S01]  /*2abd0*/  STL [R1+0x508], R18 ;  /* 0x0005081201007387 */ /* 0x000fe20000100800 */
[----:B0-----:R-:W-:Y:S02]  /*2abe0*/  IMAD R17, R13, UR7, RZ ;  /* 0x000000070d117c24 */ /* 0x001fe4000f8e02ff */
[----:B-----5:R-:W-:Y:S02]  /*2abf0*/  IMAD R13, R5, UR7, RZ ;  /* 0x00000007050d7c24 */ /* 0x020fe4000f8e02ff */
[----:B------:R-:W5:Y:S04]  /*2ac00*/  LDL.LU R5, [R1+0x75c] ;  /* 0x00075c0001057983 */ /* 0x000f680000300800 */
[----:B------:R-:W-:Y:S04]  /*2ac10*/  STL [R1+0x510], R17 ;  /* 0x0005101101007387 */ /* 0x000fe80000100800 */
[----:B------:R0:W-:Y:S04]  /*2ac20*/  STL [R1+0x51c], R13 ;  /* 0x00051c0d01007387 */ /* 0x0001e80000100800 */
[----:B0-----:R-:W5:Y:S01]  /*2ac30*/  LDL.LU R13, [R1+0x760] ;  /* 0x00076000010d7983 */ /* 0x001f620000300800 */
[----:B------:R-:W-:-:S03]  /*2ac40*/  IMAD R17, R4, UR7, RZ ;  /* 0x0000000704117c24 */ /* 0x000fc6000f8e02ff */
[----:B------:R-:W5:Y:S04]  /*2ac50*/  LDL.LU R4, [R1+0x764] ;  /* 0x0007640001047983 */ /* 0x000f680000300800 */
[----:B------:R0:W-:Y:S01]  /*2ac60*/  STL [R1+0x520], R17 ;  /* 0x0005201101007387 */ /* 0x0001e20000100800 */
[----:B------:R-:W-:-:S03]  /*2ac70*/  IMAD R18, R26, UR7, RZ ;  /* 0x000000071a127c24 */ /* 0x000fc6000f8e02ff */
[----:B------:R-:W5:Y:S04]  /*2ac80*/  LDL.LU R26, [R1+0x768] ;  /* 0x00076800011a7983 */ /* 0x000f680000300800 */
[----:B------:R-:W-:Y:S01]  /*2ac90*/  STL [R1+0x528], R18 ;  /* 0x0005281201007387 */ /* 0x000fe20000100800 */
[----:B0-----:R-:W-:Y:S02]  /*2aca0*/  IMAD R17, R16, UR7, RZ ;  /* 0x0000000710117c24 */ /* 0x001fe4000f8e02ff */
[----:B--2---:R-:W-:Y:S02]  /*2acb0*/  IMAD R16, R27, UR7, RZ ;  /* 0x000000071b107c24 */ /* 0x004fe4000f8e02ff */
[----:B------:R-:W2:Y:S04]  /*2acc0*/  LDL.LU R27, [R1+0x770] ;  /* 0x00077000011b7983 */ /* 0x000ea80000300800 */
[----:B------:R0:W-:Y:S04]  /*2acd0*/  STL [R1+0x530], R17 ;  /* 0x0005301101007387 */ /* 0x0001e80000100800 */
[----:B------:R1:W-:Y:S01]  /*2ace0*/  STL [R1+0x53c], R16 ;  /* 0x00053c1001007387 */ /* 0x0003e20000100800 */
[----:B0-----:R-:W-:-:S03]  /*2acf0*/  IMAD R17, R28, UR7, RZ ;  /* 0x000000071c117c24 */ /* 0x001fc6000f8e02ff */
[----:B------:R-:W2:Y:S04]  /*2ad00*/  LDL.LU R28, [R1+0x774] ;  /* 0x00077400011c7983 */ /* 0x000ea80000300800 */
[----:B------:R-:W-:Y:S01]  /*2ad10*/  STL [R1+0x540], R17 ;  /* 0x0005401101007387 */ /* 0x000fe20000100800 */
[----:B-1----:R-:W-:Y:S02]  /*2ad20*/  IMAD R16, R15, UR7, RZ ;  /* 0x000000070f107c24 */ /* 0x002fe4000f8e02ff */
[----:B---3--:R-:W-:Y:S02]  /*2ad30*/  IMAD R15, R29, UR7, RZ ;  /* 0x000000071d0f7c24 */ /* 0x008fe4000f8e02ff */
        /* <DEDUP_REMOVED lines=8> */
[----:B0-----:R-:W-:-:S03]  /*2adc0*/  IMAD R14, R10, UR7, RZ ;  /* 0x000000070a0e7c24 */ /* 0x001fc6000f8e02ff */
[----:B------:R-:W3:Y:S04]  /*2add0*/  LDL.LU R10, [R1+0x784] ;  /* 0x00078400010a7983 */ /* 0x000ee80000300800 */
[----:B------:R4:W-:Y:S01]  /*2ade0*/  STL [R1+0x578], R14 ;  /* 0x0005780e01007387 */ /* 0x0009e20000100800 */
[----:B-1----:R-:W-:-:S03]  /*2adf0*/  IMAD R15, R12, UR7, RZ ;  /* 0x000000070c0f7c24 */ /* 0x002fc6000f8e02ff */
[----:B------:R-:W3:Y:S04]  /*2ae00*/  LDL.LU R12, [R1+0x78c] ;  /* 0x00078c00010c7983 */ /* 0x000ee80000300800 */
[----:B------:R0:W-:Y:S01]  /*2ae10*/  STL [R1+0x580], R15 ;  /* 0x0005800f01007387 */ /* 0x0001e20000100800 */
[----:B----4-:R-:W-:-:S03]  /*2ae20*/  IMAD R14, R9, UR7, RZ ;  /* 0x00000007090e7c24 */ /* 0x010fc6000f8e02ff */
        /* <DEDUP_REMOVED lines=8> */
[----:B------:R0:W-:Y:S04]  /*2aeb0*/  STL [R1+0x598], R14 ;  /* 0x0005980e01007387 */ /* 0x0001e80000100800 */
[----:B------:R1:W-:Y:S01]  /*2aec0*/  STL [R1+0x59c], R11 ;  /* 0x00059c0b01007387 */ /* 0x0003e20000100800 */
[----:B0-----:R-:W-:-:S03]  /*2aed0*/  IMAD R14, R0, UR7, RZ ;  /* 0x00000007000e7c24 */ /* 0x001fc6000f8e02ff */
[----:B-1----:R-:W4:Y:S04]  /*2aee0*/  LDL.LU R11, [R1+0x7a4] ;  /* 0x0007a400010b7983 */ /* 0x002f280000300800 */
[----:B------:R-:W4:Y:S04]  /*2aef0*/  LDL.LU R0, [R1+0x7ac] ;  /* 0x0007ac0001007983 */ /* 0x000f280000300800 */
[----:B------:R5:W-:Y:S02]  /*2af00*/  STL [R1+0x5b4], R14 ;  /* 0x0005b40e01007387 */ /* 0x000be40000100800 */
[----:B-----5:R-:W-:-:S02]  /*2af10*/  IMAD R14, R5, UR7, RZ ;  /* 0x00000007050e7c24 */ /* 0x020fc4000f8e02ff */
[----:B------:R-:W5:Y:S04]  /*2af20*/  LDL.LU R5, [R1+0x7b0] ;  /* 0x0007b00001057983 */ /* 0x000f680000300800 */
[----:B------:R0:W-:Y:S01]  /*2af30*/  STL [R1+0x5b8], R14 ;  /* 0x0005b80e01007387 */ /* 0x0001e20000100800 */
[----:B------:R-:W-:Y:S02]  /*2af40*/  IMAD R13, R13, UR7, RZ ;  /* 0x000000070d0d7c24 */ /* 0x000fe4000f8e02ff */
[----:B0-----:R-:W-:Y:S02]  /*2af50*/  IMAD R14, R4, UR7, RZ ;  /* 0x00000007040e7c24 */ /* 0x001fe4000f8e02ff */
[----:B------:R-:W5:Y:S04]  /*2af60*/  LDL.LU R4, [R1+0x7b8] ;  /* 0x0007b80001047983 */ /* 0x000f680000300800 */
[----:B------:R0:W-:Y:S04]  /*2af70*/  STL [R1+0x5c8], R13 ;  /* 0x0005c80d01007387 */ /* 0x0001e80000100800 */
[----:B------:R2:W-:Y:S04]  /*2af80*/  STL [R1+0x5cc], R14 ;  /* 0x0005cc0e01007387 */ /* 0x0005e80000100800 */
[----:B------:R-:W5:Y:S01]  /*2af90*/  LDL.LU R16, [R1+0x7c0] ;  /* 0x0007c00001107983 */ /* 0x000f620000300800 */
[----:B0-----:R-:W-:-:S03]  /*2afa0*/  IMAD R13, R26, UR7, RZ ;  /* 0x000000071a0d7c24 */ /* 0x001fc6000f8e02ff */
[----:B------:R-:W5:Y:S04]  /*2afb0*/  LDL.LU R26, [R1+0x7c8] ;  /* 0x0007c800011a7983 */ /* 0x000f680000300800 */
[----:B------:R0:W-:Y:S01]  /*2afc0*/  STL [R1+0x5d4], R13 ;  /* 0x0005d40d01007387 */ /* 0x0001e20000100800 */
[----:B--2---:R-:W-:-:S03]  /*2afd0*/  IMAD R14, R27, UR7, RZ ;  /* 0x000000071b0e7c24 */ /* 0x004fc6000f8e02ff */
[----:B------:R-:W2:Y:S04]  /*2afe0*/  LDL.LU R27, [R1+0x7cc] ;  /* 0x0007cc00011b7983 */ /* 0x000ea80000300800 */
[----:B------:R1:W-:Y:S04]  /*2aff0*/  STL [R1+0x5d8], R14 ;  /* 0x0005d80e01007387 */ /* 0x0003e80000100800 */
[----:B------:R-:W2:Y:S01]  /*2b000*/  LDL.LU R15, [R1+0x7d0] ;  /* 0x0007d000010f7983 */ /* 0x000ea20000300800 */
[----:B0-----:R-:W-:-:S03]  /*2b010*/  IMAD R13, R28, UR7, RZ ;  /* 0x000000071c0d7c24 */ /* 0x001fc6000f8e02ff */
[----:B------:R-:W2:Y:S04]  /*2b020*/  LDL.LU R28, [R1+0x7dc] ;  /* 0x0007dc00011c7983 */ /* 0x000ea80000300800 */
[----:B------:R3:W-:Y:S04]  /*2b030*/  STL [R1+0x5e8], R13 ;  /* 0x0005e80d01007387 */ /* 0x0007e80000100800 */
[----:B-1----:R-:W2:Y:S01]  /*2b040*/  LDL.LU R14, [R1+0x7e4] ;  /* 0x0007e400010e7983 */ /* 0x002ea20000300800 */
[----:B---3--:R-:W-:-:S03]  /*2b050*/  IMAD R13, R29, UR7, RZ ;  /* 0x000000071d0d7c24 */ /* 0x008fc6000f8e02ff */
[----:B------:R-:W3:Y:S04]  /*2b060*/  LDL.LU R29, [R1+0x7f4] ;  /* 0x0007f400011d7983 */ /* 0x000ee80000300800 */
[----:B------:R0:W-:Y:S02]  /*2b070*/  STL [R1+0x5ec], R13 ;  /* 0x0005ec0d01007387 */ /* 0x0001e40000100800 */
[----:B0-----:R-:W-:Y:S02]  /*2b080*/  IMAD R13, R7, UR7, RZ ;  /* 0x00000007070d7c24 */ /* 0x001fe4000f8e02ff */
[----:B------:R-:W3:Y:S04]  /*2b090*/  LDL.LU R7, [R1+0x7fc] ;  /* 0x0007fc0001077983 */ /* 0x000ee80000300800 */
[----:B------:R0:W-:Y:S04]  /*2b0a0*/  STL [R1+0x5f4], R13 ;  /* 0x0005f40d01007387 */ /* 0x0001e80000100800 */
[----:B0-----:R-:W3:Y:S01]  /*2b0b0*/  LDL.LU R13, [R1+0x800] ;  /* 0x00080000010d7983 */ /* 0x001ee20000300800 */
[----:B------:R-:W-:-:S03]  /*2b0c0*/  IMAD R17, R10, UR7, RZ ;  /* 0x000000070a117c24 */ /* 0x000fc6000f8e02ff */
[----:B------:R-:W3:Y:S04]  /*2b0d0*/  LDL.LU R10, [R1+0x860] ;  /* 0x00086000010a7983 */ /* 0x000ee80000300800 */
[----:B------:R0:W-:Y:S02]  /*2b0e0*/  STL [R1+0x608], R17 ;  /* 0x0006081101007387 */ /* 0x0001e40000100800 */
[----:B0-----:R-:W-:Y:S02]  /*2b0f0*/  IMAD R17, R12, UR7, RZ ;  /* 0x000000070c117c24 */ /* 0x001fe4000f8e02ff */
[----:B----4-:R-:W-:Y:S02]  /*2b100*/  IMAD R12, R9, UR7, RZ ;  /* 0x00000007090c7c24 */ /* 0x010fe4000f8e02ff */
[----:B------:R-:W4:Y:S04]  /*2b110*/  LDL.LU R9, [R1+0x85c] ;  /* 0x00085c0001097983 */ /* 0x000f280000300800 */
[----:B------:R-:W-:Y:S04]  /*2b120*/  STL [R1+0x60c], R17 ;  /* 0x00060c1101007387 */ /* 0x000fe80000100800 */
[----:B------:R0:W-:Y:S04]  /*2b130*/  STL [R1+0x61c], R12 ;  /* 0x00061c0c01007387 */ /* 0x0001e80000100800 */
[----:B0-----:R-:W4:Y:S01]  /*2b140*/  LDL.LU R12, [R1+0x858] ;  /* 0x00085800010c7983 */ /* 0x001f220000300800 */
[----:B------:R-:W-:-:S03]  /*2b150*/  IMAD R17, R8, UR7, RZ ;  /* 0x0000000708117c24 */ /* 0x000fc6000f8e02ff */
[----:B------:R-:W4:Y:S04]  /*2b160*/  LDL.LU R8, [R1+0x854] ;  /* 0x0008540001087983 */ /* 0x000f280000300800 */
[----:B------:R0:W-:Y:S01]  /*2b170*/  STL [R1+0x620], R17 ;  /* 0x0006201101007387 */ /* 0x0001e20000100800 */
[----:B------:R-:W-:-:S03]  /*2b180*/  IMAD R18, R6, UR7, RZ ;  /* 0x0000000706127c24 */ /* 0x000fc6000f8e02ff */
[----:B------:R-:W4:Y:S04]  /*2b190*/  LDL.LU R6, [R1+0x850] ;  /* 0x0008500001067983 */ /* 0x000f280000300800 */
[----:B------:R-:W-:Y:S01]  /*2b1a0*/  STL [R1+0x628], R18 ;  /* 0x0006281201007387 */ /* 0x000fe20000100800 */
[----:B0-----:R-:W-:Y:S02]  /*2b1b0*/  IMAD R17, R11, UR7, RZ ;  /* 0x000000070b117c24 */ /* 0x001fe4000f8e02ff */
[----:B------:R-:W-:Y:S02]  /*2b1c0*/  IMAD R11, R0, UR7, RZ ;  /* 0x00000007000b7c24 */ /* 0x000fe4000f8e02ff */
[----:B------:R-:W4:Y:S04]  /*2b1d0*/  LDL.LU R0, [R1+0x84c] ;  /* 0x00084c0001007983 */ /* 0x000f280000300800 */
[----:B------:R5:W-:Y:S04]  /*2b1e0*/  STL [R1+0x62c], R17 ;  /* 0x00062c1101007387 */ /* 0x000be80000100800 */
[----:B------:R0:W-:Y:S01]  /*2b1f0*/  STL [R1+0x63c], R11 ;  /* 0x00063c0b01007387 */ /* 0x0001e20000100800 */
[----:B-----5:R-:W-:-:S03]  /*2b200*/  IMAD R17, R5, UR7, RZ ;  /* 0x0000000705117c24 */ /* 0x020fc6000f8e02ff */
[----:B0-----:R-:W5:Y:S04]  /*2b210*/  LDL.LU R11, [R1+0x848] ;  /* 0x00084800010b7983 */ /* 0x001f680000300800 */
        /* <DEDUP_REMOVED lines=8> */
[----:B------:R2:W-:Y:S04]  /*2b2a0*/  STL [R1+0x650], R17 ;  /* 0x0006501101007387 */ /* 0x0005e80000100800 */
[----:B------:R0:W-:Y:S01]  /*2b2b0*/  STL [R1+0x664], R16 ;  /* 0x0006641001007387 */ /* 0x0001e20000100800 */
[----:B--2---:R-:W-:-:S03]  /*2b2c0*/  IMAD R17, R27, UR7, RZ ;  /* 0x000000071b117c24 */ /* 0x004fc6000f8e02ff */
[----:B------:R-:W2:Y:S04]  /*2b2d0*/  LDL.LU R27, [R1+0x838] ;  /* 0x00083800011b7983 */ /* 0x000ea80000300800 */
[----:B------:R-:W-:Y:S01]  /*2b2e0*/  STL [R1+0x66c], R17 ;  /* 0x00066c1101007387 */ /* 0x000fe20000100800 */
[----:B0-----:R-:W-:Y:S02]  /*2b2f0*/  IMAD R16, R15, UR7, RZ ;  /* 0x000000070f107c24 */ /* 0x001fe4000f8e02ff */
[----:B------:R-:W-:Y:S02]  /*2b300*/  IMAD R15, R28, UR7, RZ ;  /* 0x000000071c0f7c24 */ /* 0x000fe4000f8e02ff */
[----:B------:R-:W2:Y:S04]  /*2b310*/  LDL.LU R28, [R1+0x834] ;  /* 0x00083400011c7983 */ /* 0x000ea80000300800 */
[----:B------:R-:W-:Y:S04]  /*2b320*/  STL [R1+0x674], R16 ;  /* 0x0006741001007387 */ /* 0x000fe80000100800 */
[----:B------:R3:W-:Y:S02]  /*2b330*/  STL [R1+0x67c], R15 ;  /* 0x00067c0f01007387 */ /* 0x0007e40000100800 */
[----:B---3--:R-:W-:-:S02]  /*2b340*/  IMAD R15, R29, UR7, RZ ;  /* 0x000000071d0f7c24 */ /* 0x008fc4000f8e02ff */
[----:B------:R-:W3:Y:S01]  /*2b350*/  LDL.LU R29, [R1+0x830] ;  /* 0x00083000011d7983 */ /* 0x000ee20000300800 */
[----:B------:R-:W-:-:S05]  /*2b360*/  IMAD R14, R14, UR7, RZ ;  /* 0x000000070e0e7c24 */ /* 0x000fca000f8e02ff */
[----:B------:R0:W-:Y:S04]  /*2b370*/  STL [R1+0x684], R14 ;  /* 0x0006840e01007387 */ /* 0x0001e80000100800 */
[----:B------:R1:W-:Y:S01]  /*2b380*/  STL [R1+0x688], R15 ;  /* 0x0006880f01007387 */ /* 0x0003e20000100800 */
[----:B0-----:R-:W-:-:S03]  /*2b390*/  IMAD R14, R7, UR7, RZ ;  /* 0x00000007070e7c24 */ /* 0x001fc6000f8e02ff */
[----:B------:R-:W3:Y:S04]  /*2b3a0*/  LDL.LU R7, [R1+0x82c] ;  /* 0x00082c0001077983 */ /* 0x000ee80000300800 */
[----:B------:R0:W-:Y:S01]  /*2b3b0*/  STL [R1+0x694], R14 ;  /* 0x0006940e01007387 */ /* 0x0001e20000100800 */
[----:B-1----:R-:W-:-:S03]  /*2b3c0*/  IMAD R15, R13, UR7, RZ ;  /* 0x000000070d0f7c24 */ /* 0x002fc6000f8e02ff */
[----:B------:R-:W3:Y:S01]  /*2b3d0*/  LDL.LU R13, [R1+0x828] ;  /* 0x00082800010d7983 */ /* 0x000ee20000300800 */
[----:B0-----:R-:W-:-:S03]  /*2b3e0*/  IMAD R14, R10, UR7, RZ ;  /* 0x000000070a0e7c24 */ /* 0x001fc6000f8e02ff */
[----:B------:R4:W-:Y:S04]  /*2b3f0*/  STL [R1+0x69c], R15 ;  /* 0x00069c0f01007387 */ /* 0x0009e80000100800 */
[----:B------:R-:W3:Y:S04]  /*2b400*/  LDL.LU R10, [R1+0x824] ;  /* 0x00082400010a7983 */ /* 0x000ee80000300800 */
[----:B------:R0:W-:Y:S01]  /*2b410*/  STL [R1+0x6a4], R14 ;  /* 0x0006a40e01007387 */ /* 0x0001e20000100800 */
[----:B----4-:R-:W-:-:S03]  /*2b420*/  IMAD R15, R9, UR7, RZ ;  /* 0x00000007090f7c24 */ /* 0x010fc6000f8e02ff */
[----:B------:R-:W4:Y:S04]  /*2b430*/  LDL.LU R9, [R1+0x820] ;  /* 0x0008200001097983 */ /* 0x000f280000300800 */
[----:B------:R-:W-:Y:S01]  /*2b440*/  STL [R1+0x6b8], R15 ;  /* 0x0006b80f01007387 */ /* 0x000fe20000100800 */
[----:B0-----:R-:W-:Y:S02]  /*2b450*/  IMAD R14, R12, UR7, RZ ;  /* 0x000000070c0e7c24 */ /* 0x001fe4000f8e02ff */
[----:B------:R-:W-:Y:S02]  /*2b460*/  IMAD R12, R8, UR7, RZ ;  /* 0x00000007080c7c24 */ /* 0x000fe4000f8e02ff */
[----:B------:R-:W4:Y:S04]  /*2b470*/  LDL.LU R8, [R1+0x81c] ;  /* 0x00081c0001087983 */ /* 0x000f280000300800 */
[----:B------:R-:W-:Y:S04]  /*2b480*/  STL [R1+0x6c0], R14 ;  /* 0x0006c00e01007387 */ /* 0x000fe80000100800 */
[----:B------:R0:W-:Y:S04]  /*2b490*/  STL [R1+0x6c8], R12 ;  /* 0x0006c80c01007387 */ /* 0x0001e80000100800 */
[----:B0-----:R-:W4:Y:S01]  /*2b4a0*/  LDL.LU R12, [R1+0x818] ;  /* 0x00081800010c7983 */ /* 0x001f220000300800 */
[----:B------:R-:W-:-:S03]  /*2b4b0*/  IMAD R14, R6, UR7, RZ ;  /* 0x00000007060e7c24 */ /* 0x000fc6000f8e02ff */
[----:B------:R-:W4:Y:S04]  /*2b4c0*/  LDL.LU R6, [R1+0x814] ;  /* 0x0008140001067983 */ /* 0x000f280000300800 */
[----:B------:R0:W-:Y:S02]  /*2b4d0*/  STL [R1+0x6d0], R14 ;  /* 0x0006d00e01007387 */ /* 0x0001e40000100800 */
[----:B0-----:R-:W-:Y:S02]  /*2b4e0*/  IMAD R14, R0, UR7, RZ ;  /* 0x00000007000e7c24 */ /* 0x001fe4000f8e02ff */
[----:B------:R-:W4:Y:S04]  /*2b4f0*/  LDL.LU R0, [R1+0x810] ;  /* 0x0008100001007983 */ /* 0x000f280000300800 */
[----:B------:R5:W-:Y:S02]  /*2b500*/  STL [R1+0x6d8], R14 ;  /* 0x0006d80e01007387 */ /* 0x000be40000100800 */
[----:B-----5:R-:W-:-:S02]  /*2b510*/  IMAD R14, R5, UR7, RZ ;  /* 0x00000007050e7c24 */ /* 0x020fc4000f8e02ff */
[----:B------:R-:W5:Y:S01]  /*2b520*/  LDL.LU R5, [R1+0x80c] ;  /* 0x00080c0001057983 */ /* 0x000f620000300800 */
[----:B------:R-:W-:-:S05]  /*2b530*/  IMAD R11, R11, UR7, RZ ;  /* 0x000000070b0b7c24 */ /* 0x000fca000f8e02ff */
[----:B------:R0:W-:Y:S04]  /*2b540*/  STL [R1+0x6dc], R11 ;  /* 0x0006dc0b01007387 */ /* 0x0001e80000100800 */
[----:B------:R1:W-:Y:S04]  /*2b550*/  STL [R1+0x6e8], R14 ;  /* 0x0006e80e01007387 */ /* 0x0003e80000100800 */
[----:B------:R-:W5:Y:S01]  /*2b560*/  LDL.LU R16, [R1+0x808] ;  /* 0x0008080001107983 */ /* 0x000f620000300800 */
[----:B0-----:R-:W-:-:S03]  /*2b570*/  IMAD R11, R4, UR7, RZ ;  /* 0x00000007040b7c24 */ /* 0x001fc6000f8e02ff */
[----:B------:R-:W5:Y:S04]  /*2b580*/  LDL.LU R4, [R1+0x804] ;  /* 0x0008040001047983 */ /* 0x000f680000300800 */
[----:B------:R2:W-:Y:S01]  /*2b590*/  STL [R1+0x6f0], R11 ;  /* 0x0006f00b01007387 */ /* 0x0005e20000100800 */
[----:B-1----:R-:W-:-:S03]  /*2b5a0*/  IMAD R14, R26, UR7, RZ ;  /* 0x000000071a0e7c24 */ /* 0x002fc6000f8e02ff */
[----:B------:R-:W5:Y:S04]  /*2b5b0*/  LDL.LU R26, [R1+0x7f8] ;  /* 0x0007f800011a7983 */ /* 0x000f680000300800 */
[----:B------:R0:W-:Y:S04]  /*2b5c0*/  STL [R1+0x6f4], R14 ;  /* 0x0006f40e01007387 */ /* 0x0001e80000100800 */
[----:B------:R-:W5:Y:S01]  /*2b5d0*/  LDL.LU R15, [R1+0x7f0] ;  /* 0x0007f000010f7983 */ /* 0x000f620000300800 */
[----:B--2---:R-:W-:-:S03]  /*2b5e0*/  IMAD R11, R27, UR7, RZ ;  /* 0x000000071b0b7c24 */ /* 0x004fc6000f8e02ff */
[----:B------:R-:W2:Y:S04]  /*2b5f0*/  LDL.LU R27, [R1+0x7ec] ;  /* 0x0007ec00011b7983 */ /* 0x000ea80000300800 */
[----:B------:R1:W-:Y:S04]  /*2b600*/  STL [R1+0x70c], R11 ;  /* 0x00070c0b01007387 */ /* 0x0003e80000100800 */
[----:B0-----:R-:W2:Y:S01]  /*2b610*/  LDL.LU R14, [R1+0x7e8] ;  /* 0x0007e800010e7983 */ /* 0x001ea20000300800 */
[----:B-1----:R-:W-:-:S03]  /*2b620*/  IMAD R11, R28, UR7, RZ ;  /* 0x000000071c0b7c24 */ /* 0x002fc6000f8e02ff */
[----:B------:R-:W2:Y:S04]  /*2b630*/  LDL.LU R28, [R1+0x7e0] ;  /* 0x0007e000011c7983 */ /* 0x000ea80000300800 */
[----:B------:R3:W-:Y:S02]  /*2b640*/  STL [R1+0x714], R11 ;  /* 0x0007140b01007387 */ /* 0x0007e40000100800 */
[----:B---3--:R-:W-:Y:S02]  /*2b650*/  IMAD R11, R29, UR7, RZ ;  /* 0x000000071d0b7c24 */ /* 0x008fe4000f8e02ff */
[----:B------:R-:W3:Y:S04]  /*2b660*/  LDL.LU R29, [R1+0x7d8] ;  /* 0x0007d800011d7983 */ /* 0x000ee80000300800 */
[----:B------:R0:W-:Y:S04]  /*2b670*/  STL [R1+0x71c], R11 ;  /* 0x00071c0b01007387 */ /* 0x0001e80000100800 */
[----:B0-----:R-:W3:Y:S01]  /*2b680*/  LDL.LU R11, [R1+0x7d4] ;  /* 0x0007d400010b7983 */ /* 0x001ee20000300800 */
[----:B------:R-:W-:-:S03]  /*2b690*/  IMAD R17, R7, UR7, RZ ;  /* 0x0000000707117c24 */ /* 0x000fc6000f8e02ff */
[----:B------:R-:W3:Y:S04]  /*2b6a0*/  LDL.LU R7, [R1+0x7c4] ;  /* 0x0007c40001077983 */ /* 0x000ee80000300800 */
[----:B------:R0:W-:Y:S02]  /*2b6b0*/  STL [R1+0x724], R17 ;  /* 0x0007241101007387 */ /* 0x0001e40000100800 */
[----:B0-----:R-:W-:Y:S02]  /*2b6c0*/  IMAD R17, R13, UR7, RZ ;  /* 0x000000070d117c24 */ /* 0x001fe4000f8e02ff */
[----:B------:R-:W-:Y:S02]  /*2b6d0*/  IMAD R13, R10, UR7, RZ ;  /* 0x000000070a0d7c24 */ /* 0x000fe4000f8e02ff */
[----:B------:R-:W3:Y:S04]  /*2b6e0*/  LDL.LU R10, [R1+0x7bc] ;  /* 0x0007bc00010a7983 */ /* 0x000ee80000300800 */
[----:B------:R-:W-:Y:S04]  /*2b6f0*/  STL [R1+0x72c], R17 ;  /* 0x00072c1101007387 */ /* 0x000fe80000100800 */
[----:B------:R0:W-:Y:S04]  /*2b700*/  STL [R1+0x730], R13 ;  /* 0x0007300d01007387 */ /* 0x0001e80000100800 */
[----:B0-----:R-:W3:Y:S01]  /*2b710*/  LDL.LU R13, [R1+0x7b4] ;  /* 0x0007b400010d7983 */ /* 0x001ee20000300800 */
[----:B----4-:R-:W-:-:S03]  /*2b720*/  IMAD R17, R9, UR7, RZ ;  /* 0x0000000709117c24 */ /* 0x010fc6000f8e02ff */
        /* <DEDUP_REMOVED lines=23> */
[----:B------:R-:W5:Y:S04]  /*2b8a0*/  LDL.LU R26, [R1+0x74c] ;  /* 0x00074c00011a7983 */ /* 0x000f680000300800 */
[----:B------:R-:W-:Y:S01]  /*2b8b0*/  STL [R1+0x768], R17 ;  /* 0x0007681101007387 */ /* 0x000fe20000100800 */
[----:B-1----:R-:W-:Y:S02]  /*2b8c0*/  IMAD R16, R15, UR7, RZ ;  /* 0x000000070f107c24 */ /* 0x002fe4000f8e02ff */
[----:B--2---:R-:W-:Y:S02]  /*2b8d0*/  IMAD R15, R27, UR7, RZ ;  /* 0x000000071b0f7c24 */ /* 0x004fe4000f8e02ff */
[----:B------:R-:W2:Y:S04]  /*2b8e0*/  LDL.LU R27, [R1+0x744] ;  /* 0x00074400011b7983 */ /* 0x000ea80000300800 */
[----:B------:R-:W-:Y:S04]  /*2b8f0*/  STL [R1+0x770], R16 ;  /* 0x0007701001007387 */ /* 0x000fe80000100800 */
[----:B------:R0:W-:Y:S01]  /*2b900*/  STL [R1+0x774], R15 ;  /* 0x0007740f01007387 */ /* 0x0001e20000100800 */
[----:B------:R-:W-:-:S02]  /*2b910*/  IMAD R14, R14, UR7, RZ ;  /* 0x000000070e0e7c24 */ /* 0x000fc4000f8e02ff */
[----:B0-----:R-:W-:Y:S02]  /*2b920*/  IMAD R15, R28, UR7, RZ ;  /* 0x000000071c0f7c24 */ /* 0x001fe4000f8e02ff */
[----:B------:R-:W2:Y:S04]  /*2b930*/  LDL.LU R28, [R1+0x740] ;  /* 0x00074000011c7983 */ /* 0x000ea80000300800 */
[----:B------:R3:W-:Y:S04]  /*2b940*/  STL [R1+0x77c], R14 ;  /* 0x00077c0e01007387 */ /* 0x0007e80000100800 */
[----:B------:R0:W-:Y:S01]  /*2b950*/  STL [R1+0x780], R15 ;  /* 0x0007800f01007387 */ /* 0x0001e20000100800 */
[----:B---3--:R-:W-:-:S03]  /*2b960*/  IMAD R14, R29, UR7, RZ ;  /* 0x000000071d0e7c24 */ /* 0x008fc6000f8e02ff */
[----:B------:R-:W3:Y:S04]  /*2b970*/  LDL.LU R29, [R1+0x728] ;  /* 0x00072800011d7983 */ /* 0x000ee80000300800 */
[----:B------:R1:W-:Y:S01]  /*2b980*/  STL [R1+0x784], R14 ;  /* 0x0007840e01007387 */ /* 0x0003e20000100800 */
[----:B0-----:R-:W-:-:S03]  /*2b990*/  IMAD R15, R11, UR7, RZ ;  /* 0x000000070b0f7c24 */ /* 0x001fc6000f8e02ff */
[----:B------:R-:W3:Y:S01]  /*2b9a0*/  LDL.LU R11, [R1+0x720] ;  /* 0x00072000010b7983 */ /* 0x000ee20000300800 */
[----:B-1----:R-:W-:-:S03]  /*2b9b0*/  IMAD R14, R7, UR7, RZ ;  /* 0x00000007070e7c24 */ /* 0x002fc6000f8e02ff */
[----:B------:R0:W-:Y:S04]  /*2b9c0*/  STL [R1+0x78c], R15 ;  /* 0x00078c0f01007387 */ /* 0x0001e80000100800 */
[----:B------:R-:W3:Y:S04]  /*2b9d0*/  LDL.LU R7, [R1+0x718] ;  /* 0x0007180001077983 */ /* 0x000ee80000300800 */
[----:B------:R1:W-:Y:S01]  /*2b9e0*/  STL [R1+0x794], R14 ;  /* 0x0007940e01007387 */ /* 0x0003e20000100800 */
[----:B0-----:R-:W-:-:S03]  /*2b9f0*/  IMAD R15, R10, UR7, RZ ;  /* 0x000000070a0f7c24 */ /* 0x001fc6000f8e02ff */
[----:B------:R-:W3:Y:S04]  /*2ba00*/  LDL.LU R10, [R1+0x710] ;  /* 0x00071000010a7983 */ /* 0x000ee80000300800 */
[----:B------:R-:W-:Y:S01]  /*2ba10*/  STL [R1+0x798], R15 ;  /* 0x0007980f01007387 */ /* 0x000fe20000100800 */
[----:B-1----:R-:W-:Y:S02]  /*2ba20*/  IMAD R14, R13, UR7, RZ ;  /* 0x000000070d0e7c24 */ /* 0x002fe4000f8e02ff */
[----:B----4-:R-:W-:Y:S02]  /*2ba30*/  IMAD R13, R9, UR7, RZ ;  /* 0x00000007090d7c24 */ /* 0x010fe4000f8e02ff */
        /* <DEDUP_REMOVED lines=9> */
[----:B------:R0:W-:Y:S01]  /*2bad0*/  STL [R1+0x790], R14 ;  /* 0x0007900e01007387 */ /* 0x0001e20000100800 */
[----:B------:R-:W-:-:S02]  /*2bae0*/  IMAD R12, R12, UR7, RZ ;  /* 0x000000070c0c7c24 */ /* 0x000fc4000f8e02ff */
[----:B0-----:R-:W-:Y:S02]  /*2baf0*/  IMAD R14, R0, UR7, RZ ;  /* 0x00000007000e7c24 */ /* 0x001fe4000f8e02ff */
[----:B------:R-:W4:Y:S04]  /*2bb00*/  LDL.LU R0, [R1+0x6f8] ;  /* 0x0006f80001007983 */ /* 0x000f280000300800 */
[----:B------:R5:W-:Y:S04]  /*2bb10*/  STL [R1+0x788], R12 ;  /* 0x0007880c01007387 */ /* 0x000be80000100800 */
[----:B------:R0:W-:Y:S04]  /*2bb20*/  STL [R1+0x778], R14 ;  /* 0x0007780e01007387 */ /* 0x0001e80000100800 */
[----:B------:R-:W4:Y:S01]  /*2bb30*/  LDL.LU R16, [R1+0x6ec] ;  /* 0x0006ec0001107983 */ /* 0x000f220000300800 */
[----:B-----5:R-:W-:-:S03]  /*2bb40*/  IMAD R12, R5, UR7, RZ ;  /* 0x00000007050c7c24 */ /* 0x020fc6000f8e02ff */
[----:B------:R-:W5:Y:S04]  /*2bb50*/  LDL.LU R5, [R1+0x6e4] ;  /* 0x0006e40001057983 */ /* 0x000f680000300800 */
[----:B------:R1:W-:Y:S01]  /*2bb60*/  STL [R1+0x76c], R12 ;  /* 0x00076c0c01007387 */ /* 0x0003e20000100800 */
[----:B0-----:R-:W-:-:S03]  /*2bb70*/  IMAD R14, R4, UR7, RZ ;  /* 0x00000007040e7c24 */ /* 0x001fc6000f8e02ff */
[----:B------:R-:W5:Y:S04]  /*2bb80*/  LDL.LU R4, [R1+0x6e0] ;  /* 0x0006e00001047983 */ /* 0x000f680000300800 */
[----:B------:R0:W-:Y:S04]  /*2bb90*/  STL [R1+0x758], R14 ;  /* 0x0007580e01007387 */ /* 0x0001e80000100800 */
[----:B------:R-:W5:Y:S01]  /*2bba0*/  LDL.LU R15, [R1+0x6d4] ;  /* 0x0006d400010f7983 */ /* 0x000f620000300800 */
[----:B-1----:R-:W-:-:S03]  /*2bbb0*/  IMAD R12, R26, UR7, RZ ;  /* 0x000000071a0c7c24 */ /* 0x002fc6000f8e02ff */
[----:B------:R-:W5:Y:S04]  /*2bbc0*/  LDL.LU R26, [R1+0x6cc] ;  /* 0x0006cc00011a7983 */ /* 0x000f680000300800 */
[----:B------:R2:W-:Y:S04]  /*2bbd0*/  STL [R1+0x74c], R12 ;  /* 0x00074c0c01007387 */ /* 0x0005e80000100800 */
[----:B0-----:R-:W5:Y:S01]  /*2bbe0*/  LDL.LU R14, [R1+0x6c4] ;  /* 0x0006c400010e7983 */ /* 0x001f620000300800 */
[----:B--2---:R-:W-:-:S03]  /*2bbf0*/  IMAD R12, R27, UR7, RZ ;  /* 0x000000071b0c7c24 */ /* 0x004fc6000f8e02ff */
[----:B------:R-:W2:Y:S04]  /*2bc00*/  LDL.LU R27, [R1+0x6bc] ;  /* 0x0006bc00011b7983 */ /* 0x000ea80000300800 */
[----:B------:R0:W-:Y:S02]  /*2bc10*/  STL [R1+0x744], R12 ;  /* 0x0007440c01007387 */ /* 0x0001e40000100800 */
[----:B0-----:R-:W-:Y:S02]  /*2bc20*/  IMAD R12, R28, UR7, RZ ;  /* 0x000000071c0c7c24 */ /* 0x001fe4000f8e02ff */
[----:B------:R-:W2:Y:S04]  /*2bc30*/  LDL.LU R28, [R1+0x6b4] ;  /* 0x0006b400011c7983 */ /* 0x000ea80000300800 */
[----:B------:R0:W-:Y:S04]  /*2bc40*/  STL [R1+0x740], R12 ;  /* 0x0007400c01007387 */ /* 0x0001e80000100800 */
[----:B0-----:R-:W2:Y:S01]  /*2bc50*/  LDL.LU R12, [R1+0x6b0] ;  /* 0x0006b000010c7983 */ /* 0x001ea20000300800 */
[----:B---3--:R-:W-:-:S03]  /*2bc60*/  IMAD R17, R29, UR7, RZ ;  /* 0x000000071d117c24 */ /* 0x008fc6000f8e02ff */
[----:B------:R-:W3:Y:S04]  /*2bc70*/  LDL.LU R29, [R1+0x6ac] ;  /* 0x0006ac00011d7983 */ /* 0x000ee80000300800 */
[----:B------:R0:W-:Y:S02]  /*2bc80*/  STL [R1+0x728], R17 ;  /* 0x0007281101007387 */ /* 0x0001e40000100800 */
[----:B0-----:R-:W-:Y:S02]  /*2bc90*/  IMAD R17, R11, UR7, RZ ;  /* 0x000000070b117c24 */ /* 0x001fe4000f8e02ff */
[----:B------:R-:W-:Y:S02]  /*2bca0*/  IMAD R11, R7, UR7, RZ ;  /* 0x00000007070b7c24 */ /* 0x000fe4000f8e02ff */
[----:B------:R-:W3:Y:S04]  /*2bcb0*/  LDL.LU R7, [R1+0x6a8] ;  /* 0x0006a80001077983 */ /* 0x000ee80000300800 */
[----:B------:R0:W-:Y:S04]  /*2bcc0*/  STL [R1+0x720], R17 ;  /* 0x0007201101007387 */ /* 0x0001e80000100800 */
[----:B------:R1:W-:Y:S01]  /*2bcd0*/  STL [R1+0x718], R11 ;  /* 0x0007180b01007387 */ /* 0x0003e20000100800 */
[----:B0-----:R-:W-:-:S03]  /*2bce0*/  IMAD R17, R10, UR7, RZ ;  /* 0x000000070a117c24 */ /* 0x001fc6000f8e02ff */
[----:B-1----:R-:W3:Y:S04]  /*2bcf0*/  LDL.LU R11, [R1+0x6a0] ;  /* 0x0006a000010b7983 */ /* 0x002ee80000300800 */
        /* <DEDUP_REMOVED lines=20> */
[----:B------:R0:W-:Y:S04]  /*2be40*/  STL [R1+0x6ec], R17 ;  /* 0x0006ec1101007387 */ /* 0x0001e80000100800 */
[----:B------:R1:W-:Y:S01]  /*2be50*/  STL [R1+0x6e4], R16 ;  /* 0x0006e41001007387 */ /* 0x0003e20000100800 */
[----:B0-----:R-:W-:-:S03]  /*2be60*/  IMAD R17, R4, UR7, RZ ;  /* 0x0000000704117c24 */ /* 0x001fc6000f8e02ff */
[----:B------:R-:W5:Y:S04]  /*2be70*/  LDL.LU R4, [R1+0x660] ;  /* 0x0006600001047983 */ /* 0x000f680000300800 */
[----:B------:R-:W-:Y:S01]  /*2be80*/  STL [R1+0x6e0], R17 ;  /* 0x0006e01101007387 */ /* 0x000fe20000100800 */
[----:B-1----:R-:W-:Y:S02]  /*2be90*/  IMAD R16, R15, UR7, RZ ;  /* 0x000000070f107c24 */ /* 0x002fe4000f8e02ff */
[----:B------:R-:W-:Y:S02]  /*2bea0*/  IMAD R15, R26, UR7, RZ ;  /* 0x000000071a0f7c24 */ /* 0x000fe4000f8e02ff */
[----:B------:R-:W5:Y:S04]  /*2beb0*/  LDL.LU R26, [R1+0x65c] ;  /* 0x00065c00011a7983 */ /* 0x000f680000300800 */
[----:B------:R-:W-:Y:S04]  /*2bec0*/  STL [R1+0x6d4], R16 ;  /* 0x0006d41001007387 */ /* 0x000fe80000100800 */
[----:B------:R2:W-:Y:S01]  /*2bed0*/  STL [R1+0x6cc], R15 ;  /* 0x0006cc0f01007387 */ /* 0x0005e20000100800 */
[----:B------:R-:W-:-:S02]  /*2bee0*/  IMAD R14, R14, UR7, RZ ;  /* 0x000000070e0e7c24 */ /* 0x000fc4000f8e02ff */
[----:B--2---:R-:W-:Y:S02]  /*2bef0*/  IMAD R15, R27, UR7, RZ ;  /* 0x000000071b0f7c24 */ /* 0x004fe4000f8e02ff */
[----:B------:R-:W2:Y:S04]  /*2bf00*/  LDL.LU R27, [R1+0x658] ;  /* 0x00065800011b7983 */ /* 0x000ea80000300800 */
[----:B------:R0:W-:Y:S04]  /*2bf10*/  STL [R1+0x6c4], R14 ;  /* 0x0006c40e01007387 */ /* 0x0001e80000100800 */
[----:B------:R1:W-:Y:S01]  /*2bf20*/  STL [R1+0x6bc], R15 ;  /* 0x0006bc0f01007387 */ /* 0x0003e20000100800 */
[----:B0-----:R-:W-:-:S03]  /*2bf30*/  IMAD R14, R28, UR7, RZ ;  /* 0x000000071c0e7c24 */ /* 0x001fc6000f8e02ff */
[----:B------:R-:W2:Y:S04]  /*2bf40*/  LDL.LU R28, [R1+0x654] ;  /* 0x00065400011c7983 */ /* 0x000ea80000300800 */
[----:B------:R3:W-:Y:S01]  /*2bf50*/  STL [R1+0x6b4], R14 ;  /* 0x0006b40e01007387 */ /* 0x0007e20000100800 */
[----:B-1----:R-:W-:-:S03]  /*2bf60*/  IMAD R15, R12, UR7, RZ ;  /* 0x000000070c0f7c24 */ /* 0x002fc6000f8e02ff */
[----:B------:R-:W2:Y:S01]  /*2bf70*/  LDL.LU R12, [R1+0x64c] ;  /* 0x00064c00010c7983 */ /* 0x000ea20000300800 */
[----:B---3--:R-:W-:-:S03]  /*2bf80*/  IMAD R14, R29, UR7, RZ ;  /* 0x000000071d0e7c24 */ /* 0x008fc6000f8e02ff */
[----:B------:R0:W-:Y:S04]  /*2bf90*/  STL [R1+0x6b0], R15 ;  /* 0x0006b00f01007387 */ /* 0x0001e80000100800 */
[----:B------:R-:W3:Y:S04]  /*2bfa0*/  LDL.LU R29, [R1+0x644] ;  /* 0x00064400011d7983 */ /* 0x000ee80000300800 */
        /* <DEDUP_REMOVED lines=8> */
[----:B------:R0:W-:Y:S04]  /*2c030*/  STL [R1+0x698], R11 ;  /* 0x0006980b01007387 */ /* 0x0001e80000100800 */
[----:B0-----:R-:W3:Y:S01]  /*2c040*/  LDL.LU R11, [R1+0x630] ;  /* 0x00063000010b7983 */ /* 0x001ee20000300800 */
[----:B----4-:R-:W-:-:S03]  /*2c050*/  IMAD R14, R9, UR7, RZ ;  /* 0x00000007090e7c24 */ /* 0x010fc6000f8e02ff */
        /* <DEDUP_REMOVED lines=11> */
[----:B0-----:R-:W-:-:S03]  /*2c110*/  IMAD R13, R0, UR7, RZ ;  /* 0x00000007000d7c24 */ /* 0x001fc6000f8e02ff */
[----:B------:R-:W4:Y:S04]  /*2c120*/  LDL.LU R0, [R1+0x604] ;  /* 0x0006040001007983 */ /* 0x000f280000300800 */
[----:B------:R0:W-:Y:S01]  /*2c130*/  STL [R1+0x670], R13 ;  /* 0x0006700d01007387 */ /* 0x0001e20000100800 */
[----:B-----5:R-:W-:-:S03]  /*2c140*/  IMAD R14, R5, UR7, RZ ;  /* 0x00000007050e7c24 */ /* 0x020fc6000f8e02ff */
[----:B------:R-:W5:Y:S04]  /*2c150*/  LDL.LU R5, [R1+0x600] ;  /* 0x0006000001057983 */ /* 0x000f680000300800 */
[----:B------:R1:W-:Y:S04]  /*2c160*/  STL [R1+0x668], R14 ;  /* 0x0006680e01007387 */ /* 0x0003e80000100800 */
[----:B------:R-:W5:Y:S01]  /*2c170*/  LDL.LU R15, [R1+0x5fc] ;  /* 0x0005fc00010f7983 */ /* 0x000f620000300800 */
[----:B0-----:R-:W-:-:S03]  /*2c180*/  IMAD R13, R4, UR7, RZ ;  /* 0x00000007040d7c24 */ /* 0x001fc6000f8e02ff */
[----:B------:R-:W5:Y:S04]  /*2c190*/  LDL.LU R4, [R1+0x5f8] ;  /* 0x0005f80001047983 */ /* 0x000f680000300800 */
[----:B------:R0:W-:Y:S04]  /*2c1a0*/  STL [R1+0x660], R13 ;  /* 0x0006600d01007387 */ /* 0x0001e80000100800 */
[----:B-1----:R-:W5:Y:S01]  /*2c1b0*/  LDL.LU R14, [R1+0x5f0] ;  /* 0x0005f000010e7983 */ /* 0x002f620000300800 */
[----:B0-----:R-:W-:-:S03]  /*2c1c0*/  IMAD R13, R26, UR7, RZ ;  /* 0x000000071a0d7c24 */ /* 0x001fc6000f8e02ff */
[----:B------:R-:W5:Y:S04]  /*2c1d0*/  LDL.LU R26, [R1+0x5e4] ;  /* 0x0005e400011a7983 */ /* 0x000f680000300800 */
[----:B------:R2:W-:Y:S02]  /*2c1e0*/  STL [R1+0x65c], R13 ;  /* 0x00065c0d01007387 */ /* 0x0005e40000100800 */
[----:B--2---:R-:W-:Y:S02]  /*2c1f0*/  IMAD R13, R27, UR7, RZ ;  /* 0x000000071b0d7c24 */ /* 0x004fe4000f8e02ff */
[----:B------:R-:W2:Y:S04]  /*2c200*/  LDL.LU R27, [R1+0x5e0] ;  /* 0x0005e000011b7983 */ /* 0x000ea80000300800 */
[----:B------:R0:W-:Y:S04]  /*2c210*/  STL [R1+0x658], R13 ;  /* 0x0006580d01007387 */ /* 0x0001e80000100800 */
[----:B0-----:R-:W2:Y:S01]  /*2c220*/  LDL.LU R13, [R1+0x5dc] ;  /* 0x0005dc00010d7983 */ /* 0x001ea20000300800 */
[----:B------:R-:W-:-:S03]  /*2c230*/  IMAD R17, R28, UR7, RZ ;  /* 0x000000071c117c24 */ /* 0x000fc6000f8e02ff */
[----:B------:R-:W2:Y:S04]  /*2c240*/  LDL.LU R28, [R1+0x5d0] ;  /* 0x0005d000011c7983 */ /* 0x000ea80000300800 */
[----:B------:R0:W-:Y:S02]  /*2c250*/  STL [R1+0x654], R17 ;  /* 0x0006541101007387 */ /* 0x0001e40000100800 */
[----:B0-----:R-:W-:Y:S02]  /*2c260*/  IMAD R17, R12, UR7, RZ ;  /* 0x000000070c117c24 */ /* 0x001fe4000f8e02ff */
[----:B---3--:R-:W-:Y:S02]  /*2c270*/  IMAD R12, R29, UR7, RZ ;  /* 0x000000071d0c7c24 */ /* 0x008fe4000f8e02ff */
[----:B------:R-:W3:Y:S04]  /*2c280*/  LDL.LU R29, [R1+0x5c4] ;  /* 0x0005c400011d7983 */ /* 0x000ee80000300800 */
[----:B------:R0:W-:Y:S04]  /*2c290*/  STL [R1+0x64c], R17 ;  /* 0x00064c1101007387 */ /* 0x0001e80000100800 */
[----:B------:R1:W-:Y:S01]  /*2c2a0*/  STL [R1+0x644], R12 ;  /* 0x0006440c01007387 */ /* 0x0003e20000100800 */
[----:B0-----:R-:W-:-:S03]  /*2c2b0*/  IMAD R17, R7, UR7, RZ ;  /* 0x0000000707117c24 */ /* 0x001fc6000f8e02ff */
[----:B-1----:R-:W3:Y:S04]  /*2c2c0*/  LDL.LU R12, [R1+0x5c0] ;  /* 0x0005c000010c7983 */ /* 0x002ee80000300800 */
[----:B------:R-:W3:Y:S04]  /*2c2d0*/  LDL.LU R7, [R1+0x5bc] ;  /* 0x0005bc0001077983 */ /* 0x000ee80000300800 */
[----:B------:R0:W-:Y:S01]  /*2c2e0*/  STL [R1+0x638], R17 ;  /* 0x0006381101007387 */ /* 0x0001e20000100800 */
[----:B------:R-:W-:-:S03]  /*2c2f0*/  IMAD R18, R10, UR7, RZ ;  /* 0x000000070a127c24 */ /* 0x000fc6000f8e02ff */
[----:B------:R-:W3:Y:S04]  /*2c300*/  LDL.LU R10, [R1+0x5b0] ;  /* 0x0005b000010a7983 */ /* 0x000ee80000300800 */
[----:B------:R-:W-:Y:S01]  /*2c310*/  STL [R1+0x634], R18 ;  /* 0x0006341201007387 */ /* 0x000fe20000100800 */
        /* <DEDUP_REMOVED lines=18> */
[----:B------:R-:W5:Y:S04]  /*2c440*/  LDL.LU R5, [R1+0x58c] ;  /* 0x00058c0001057983 */ /* 0x000f680000300800 */
[----:B------:R-:W-:Y:S01]  /*2c450*/  STL [R1+0x600], R17 ;  /* 0x0006001101007387 */ /* 0x000fe20000100800 */
[----:B0-----:R-:W-:Y:S02]  /*2c460*/  IMAD R16, R15, UR7, RZ ;  /* 0x000000070f107c24 */ /* 0x001fe4000f8e02ff */
[----:B------:R-:W-:Y:S02]  /*2c470*/  IMAD R15, R4, UR7, RZ ;  /* 0x00000007040f7c24 */ /* 0x000fe4000f8e02ff */
[----:B------:R-:W5:Y:S04]  /*2c480*/  LDL.LU R4, [R1+0x588] ;  /* 0x0005880001047983 */ /* 0x000f680000300800 */
[----:B------:R-:W-:Y:S04]  /*2c490*/  STL [R1+0x5fc], R16 ;  /* 0x0005fc1001007387 */ /* 0x000fe80000100800 */
[----:B------:R0:W-:Y:S01]  /*2c4a0*/  STL [R1+0x5f8], R15 ;  /* 0x0005f80f01007387 */ /* 0x0001e20000100800 */
[----:B------:R-:W-:-:S02]  /*2c4b0*/  IMAD R14, R14, UR7, RZ ;  /* 0x000000070e0e7c24 */ /* 0x000fc4000f8e02ff */
[----:B0-----:R-:W-:Y:S02]  /*2c4c0*/  IMAD R15, R26, UR7, RZ ;  /* 0x000000071a0f7c24 */ /* 0x001fe4000f8e02ff */
[----:B------:R-:W5:Y:S04]  /*2c4d0*/  LDL.LU R26, [R1+0x57c] ;  /* 0x00057c00011a7983 */ /* 0x000f680000300800 */
[----:B------:R2:W-:Y:S04]  /*2c4e0*/  STL [R1+0x5f0], R14 ;  /* 0x0005f00e01007387 */ /* 0x0005e80000100800 */
[----:B------:R0:W-:Y:S01]  /*2c4f0*/  STL [R1+0x5e4], R15 ;  /* 0x0005e40f01007387 */ /* 0x0001e20000100800 */
[----:B--2---:R-:W-:-:S03]  /*2c500*/  IMAD R14, R27, UR7, RZ ;  /* 0x000000071b0e7c24 */ /* 0x004fc6000f8e02ff */
[----:B------:R-:W2:Y:S04]  /*2c510*/  LDL.LU R27, [R1+0x574] ;  /* 0x00057400011b7983 */ /* 0x000ea80000300800 */
[----:B------:R1:W-:Y:S01]  /*2c520*/  STL [R1+0x5e0], R14 ;  /* 0x0005e00e01007387 */ /* 0x0003e20000100800 */
[----:B0-----:R-:W-:-:S03]  /*2c530*/  IMAD R15, R13, UR7, RZ ;  /* 0x000000070d0f7c24 */ /* 0x001fc6000f8e02ff */
[----:B------:R-:W2:Y:S04]  /*2c540*/  LDL.LU R13, [R1+0x56c] ;  /* 0x00056c00010d7983 */ /* 0x000ea80000300800 */
[----:B------:R3:W-:Y:S01]  /*2c550*/  STL [R1+0x5dc], R15 ;  /* 0x0005dc0f01007387 */ /* 0x0007e20000100800 */
[----:B-1----:R-:W-:-:S03]  /*2c560*/  IMAD R14, R28, UR7, RZ ;  /* 0x000000071c0e7c24 */ /* 0x002fc6000f8e02ff */
[----:B------:R-:W2:Y:S04]  /*2c570*/  LDL.LU R28, [R1+0x568] ;  /* 0x00056800011c7983 */ /* 0x000ea80000300800 */
[----:B------:R0:W-:Y:S01]  /*2c580*/  STL [R1+0x5d0], R14 ;  /* 0x0005d00e01007387 */ /* 0x0001e20000100800 */
[----:B---3--:R-:W-:-:S03]  /*2c590*/  IMAD R15, R29, UR7, RZ ;  /* 0x000000071d0f7c24 */ /* 0x008fc6000f8e02ff */
[----:B------:R-:W3:Y:S04]  /*2c5a0*/  LDL.LU R29, [R1+0x560] ;  /* 0x00056000011d7983 */ /* 0x000ee80000300800 */
[----:B------:R-:W-:Y:S01]  /*2c5b0*/  STL [R1+0x5c4], R15 ;  /* 0x0005c40f01007387 */ /* 0x000fe20000100800 */
        /* <DEDUP_REMOVED lines=8> */
[----:B------:R4:W-:Y:S02]  /*2c640*/  STL [R1+0x5b0], R14 ;  /* 0x0005b00e01007387 */ /* 0x0009e40000100800 */
[----:B----4-:R-:W-:-:S02]  /*2c650*/  IMAD R14, R9, UR7, RZ ;  /* 0x00000007090e7c24 */ /* 0x010fc4000f8e02ff */
[----:B------:R-:W4:Y:S04]  /*2c660*/  LDL.LU R9, [R1+0x54c] ;  /* 0x00054c0001097983 */ /* 0x000f280000300800 */
[----:B------:R0:W-:Y:S01]  /*2c670*/  STL [R1+0x5ac], R14 ;  /* 0x0005ac0e01007387 */ /* 0x0001e20000100800 */
[----:B------:R-:W-:Y:S02]  /*2c680*/  IMAD R11, R11, UR7, RZ ;  /* 0x000000070b0b7c24 */ /* 0x000fe4000f8e02ff */
        /* <DEDUP_REMOVED lines=8> */
[----:B-1----:R-:W-:-:S03]  /*2c710*/  IMAD R14, R0, UR7, RZ ;  /* 0x00000007000e7c24 */ /* 0x002fc6000f8e02ff */
[----:B------:R-:W4:Y:S04]  /*2c720*/  LDL.LU R0, [R1+0x52c] ;  /* 0x00052c0001007983 */ /* 0x000f280000300800 */
[----:B------:R0:W-:Y:S04]  /*2c730*/  STL [R1+0x594], R14 ;  /* 0x0005940e01007387 */ /* 0x0001e80000100800 */
[----:B------:R-:W4:Y:S01]  /*2c740*/  LDL.LU R15, [R1+0x524] ;  /* 0x00052400010f7983 */ /* 0x000f220000300800 */
[----:B-----5:R-:W-:-:S03]  /*2c750*/  IMAD R11, R5, UR7, RZ ;  /* 0x00000007050b7c24 */ /* 0x020fc6000f8e02ff */
[----:B------:R-:W5:Y:S04]  /*2c760*/  LDL.LU R5, [R1+0x518] ;  /* 0x0005180001057983 */ /* 0x000f680000300800 */
[----:B------:R1:W-:Y:S04]  /*2c770*/  STL [R1+0x58c], R11 ;  /* 0x00058c0b01007387 */ /* 0x0003e80000100800 */
[----:B0-----:R-:W5:Y:S01]  /*2c780*/  LDL.LU R14, [R1+0x514] ;  /* 0x00051400010e7983 */ /* 0x001f620000300800 */
[----:B-1----:R-:W-:-:S03]  /*2c790*/  IMAD R11, R4, UR7, RZ ;  /* 0x00000007040b7c24 */ /* 0x002fc6000f8e02ff */
[----:B------:R-:W5:Y:S04]  /*2c7a0*/  LDL.LU R4, [R1+0x50c] ;  /* 0x00050c0001047983 */ /* 0x000f680000300800 */
[----:B------:R0:W-:Y:S02]  /*2c7b0*/  STL [R1+0x588], R11 ;  /* 0x0005880b01007387 */ /* 0x0001e40000100800 */
[----:B0-----:R-:W-:Y:S02]  /*2c7c0*/  IMAD R11, R26, UR7, RZ ;  /* 0x000000071a0b7c24 */ /* 0x001fe4000f8e02ff */
[----:B------:R-:W5:Y:S04]  /*2c7d0*/  LDL.LU R26, [R1+0x504] ;  /* 0x00050400011a7983 */ /* 0x000f680000300800 */
[----:B------:R0:W-:Y:S04]  /*2c7e0*/  STL [R1+0x57c], R11 ;  /* 0x00057c0b01007387 */ /* 0x0001e80000100800 */
[----:B0-----:R-:W5:Y:S01]  /*2c7f0*/  LDL.LU R11, [R1+0x500] ;  /* 0x00050000010b7983 */ /* 0x001f620000300800 */
[----:B--2---:R-:W-:-:S03]  /*2c800*/  IMAD R17, R27, UR7, RZ ;  /* 0x000000071b117c24 */ /* 0x004fc6000f8e02ff */
[----:B------:R-:W2:Y:S04]  /*2c810*/  LDL.LU R27, [R1+0x4fc] ;  /* 0x0004fc00011b7983 */ /* 0x000ea80000300800 */
[----:B------:R0:W-:Y:S02]  /*2c820*/  STL [R1+0x574], R17 ;  /* 0x0005741101007387 */ /* 0x0001e40000100800 */
[----:B0-----:R-:W-:Y:S02]  /*2c830*/  IMAD R17, R13, UR7, RZ ;  /* 0x000000070d117c24 */ /* 0x001fe4000f8e02ff */
[----:B------:R-:W-:Y:S02]  /*2c840*/  IMAD R13, R28, UR7, RZ ;  /* 0x000000071c0d7c24 */ /* 0x000fe4000f8e02ff */
[----:B------:R-:W2:Y:S04]  /*2c850*/  LDL.LU R28, [R1+0x4f8] ;  /* 0x0004f800011c7983 */ /* 0x000ea80000300800 */
[----:B------:R-:W-:Y:S04]  /*2c860*/  STL [R1+0x56c], R17 ;  /* 0x00056c1101007387 */ /* 0x000fe80000100800 */
[----:B------:R0:W-:Y:S04]  /*2c870*/  STL [R1+0x568], R13 ;  /* 0x0005680d01007387 */ /* 0x0001e80000100800 */
[----:B0-----:R-:W2:Y:S01]  /*2c880*/  LDL.LU R13, [R1+0x4f0] ;  /* 0x0004f000010d7983 */ /* 0x001ea20000300800 */
[----:B---3--:R-:W-:-:S03]  /*2c890*/  IMAD R17, R29, UR7, RZ ;  /* 0x000000071d117c24 */ /* 0x008fc6000f8e02ff */
[----:B------:R-:W3:Y:S04]  /*2c8a0*/  LDL.LU R29, [R1+0x4e4] ;  /* 0x0004e400011d7983 */ /* 0x000ee80000300800 */
[----:B------:R0:W-:Y:S01]  /*2c8b0*/  STL [R1+0x560], R17 ;  /* 0x0005601101007387 */ /* 0x0001e20000100800 */
[----:B------:R-:W-:-:S03]  /*2c8c0*/  IMAD R18, R7, UR7, RZ ;  /* 0x0000000707127c24 */ /* 0x000fc6000f8e02ff */
[----:B------:R-:W3:Y:S04]  /*2c8d0*/  LDL.LU R7, [R1+0x4e0] ;  /* 0x0004e00001077983 */ /* 0x000ee80000300800 */
[----:B------:R-:W-:Y:S01]  /*2c8e0*/  STL [R1+0x558], R18 ;  /* 0x0005581201007387 */ /* 0x000fe20000100800 */
        /* <DEDUP_REMOVED lines=17> */
[----:B0-----:R-:W-:-:S03]  /*2ca00*/  IMAD R17, R0, UR7, RZ ;  /* 0x0000000700117c24 */ /* 0x001fc6000f8e02ff */
[----:B------:R-:W4:Y:S04]  /*2ca10*/  LDL.LU R0, [R1+0x4b0] ;  /* 0x0004b00001007983 */ /* 0x000f280000300800 */
[----:B------:R-:W-:Y:S01]  /*2ca20*/  STL [R1+0x52c], R17 ;  /* 0x00052c1101007387 */ /* 0x000fe20000100800 */
[----:B-1----:R-:W-:Y:S02]  /*2ca30*/  IMAD R16, R15, UR7, RZ ;  /* 0x000000070f107c24 */ /* 0x002fe4000f8e02ff */
[----:B-----5:R-:W-:Y:S02]  /*2ca40*/  IMAD R15, R5, UR7, RZ ;  /* 0x00000007050f7c24 */ /* 0x020fe4000f8e02ff */
        /* <DEDUP_REMOVED lines=8> */
[----:B0-----:R-:W-:-:S03]  /*2cad0*/  IMAD R14, R26, UR7, RZ ;  /* 0x000000071a0e7c24 */ /* 0x001fc6000f8e02ff */
[----:B------:R-:W5:Y:S04]  /*2cae0*/  LDL.LU R26, [R1+0x4a4] ;  /* 0x0004a400011a7983 */ /* 0x000f680000300800 */
[----:B------:R2:W-:Y:S01]  /*2caf0*/  STL [R1+0x504], R14 ;  /* 0x0005040e01007387 */ /* 0x0005e20000100800 */
[----:B-1----:R-:W-:-:S03]  /*2cb00*/  IMAD R15, R11, UR7, RZ ;  /* 0x000000070b0f7c24 */ /* 0x002fc6000f8e02ff */
[----:B------:R-:W5:Y:S04]  /*2cb10*/  LDL.LU R11, [R1+0x4a0] ;  /* 0x0004a000010b7983 */ /* 0x000f680000300800 */
[----:B------:R0:W-:Y:S01]  /*2cb20*/  STL [R1+0x500], R15 ;  /* 0x0005000f01007387 */ /* 0x0001e20000100800 */
[----:B--2---:R-:W-:-:S03]  /*2cb30*/  IMAD R14, R27, UR7, RZ ;  /* 0x000000071b0e7c24 */ /* 0x004fc6000f8e02ff */
[----:B------:R-:W2:Y:S04]  /*2cb40*/  LDL.LU R27, [R1+0x48c] ;  /* 0x00048c00011b7983 */ /* 0x000ea80000300800 */
        /* <DEDUP_REMOVED lines=8> */
[----:B------:R0:W-:Y:S04]  /*2cbd0*/  STL [R1+0x4e4], R13 ;  /* 0x0004e40d01007387 */ /* 0x0001e80000100800 */
[----:B0-----:R-:W3:Y:S01]  /*2cbe0*/  LDL.LU R13, [R1+0x478] ;  /* 0x00047800010d7983 */ /* 0x001ee20000300800 */
[----:B------:R-:W-:-:S03]  /*2cbf0*/  IMAD R14, R7, UR7, RZ ;  /* 0x00000007070e7c24 */ /* 0x000fc6000f8e02ff */
[----:B------:R-:W3:Y:S04]  /*2cc00*/  LDL.LU R7, [R1+0x470] ;  /* 0x0004700001077983 */ /* 0x000ee80000300800 */
[----:B------:R0:W-:Y:S02]  /*2cc10*/  STL [R1+0x4e0], R14 ;  /* 0x0004e00e01007387 */ /* 0x0001e40000100800 */
[----:B0-----:R-:W-:Y:S02]  /*2cc20*/  IMAD R14, R10, UR7, RZ ;  /* 0x000000070a0e7c24 */ /* 0x001fe4000f8e02ff */
[----:B------:R-:W3:Y:S04]  /*2cc30*/  LDL.LU R10, [R1+0x46c] ;  /* 0x00046c00010a7983 */ /* 0x000ee80000300800 */
[----:B------:R4:W-:Y:S01]  /*2cc40*/  STL [R1+0x4d8], R14 ;  /* 0x0004d80e01007387 */ /* 0x0009e20000100800 */
[----:B------:R-:W-:-:S02]  /*2cc50*/  IMAD R12, R12, UR7, RZ ;  /* 0x000000070c0c7c24 */ /* 0x000fc4000f8e02ff */
[----:B----4-:R-:W-:Y:S02]  /*2cc60*/  IMAD R14, R9, UR7, RZ ;  /* 0x00000007090e7c24 */ /* 0x010fe4000f8e02ff */
        /* <DEDUP_REMOVED lines=11> */
[----:B0-----:R-:W-:-:S03]  /*2cd20*/  IMAD R12, R0, UR7, RZ ;  /* 0x00000007000c7c24 */ /* 0x001fc6000f8e02ff */
[----:B------:R-:W4:Y:S04]  /*2cd30*/  LDL.LU R0, [R1+0x448] ;  /* 0x0004480001007983 */ /* 0x000f280000300800 */
[----:B------:R5:W-:Y:S04]  /*2cd40*/  STL [R1+0x4b0], R12 ;  /* 0x0004b00c01007387 */ /* 0x000be80000100800 */
[----:B-1----:R-:W4:Y:S01]  /*2cd50*/  LDL.LU R14, [R1+0x43c] ;  /* 0x00043c00010e7983 */ /* 0x002f220000300800 */
[----:B-----5:R-:W-:-:S03]  /*2cd60*/  IMAD R12, R5, UR7, RZ ;  /* 0x00000007050c7c24 */ /* 0x020fc6000f8e02ff */
[----:B------:R-:W5:Y:S04]  /*2cd70*/  LDL.LU R5, [R1+0x434] ;  /* 0x0004340001057983 */ /* 0x000f680000300800 */
[----:B------:R0:W-:Y:S02]  /*2cd80*/  STL [R1+0x4ac], R12 ;  /* 0x0004ac0c01007387 */ /* 0x0001e40000100800 */
[----:B0-----:R-:W-:Y:S02]  /*2cd90*/  IMAD R12, R4, UR7, RZ ;  /* 0x00000007040c7c24 */ /* 0x001fe4000f8e02ff */
[----:B------:R-:W5:Y:S04]  /*2cda0*/  LDL.LU R4, [R1+0x430] ;  /* 0x0004300001047983 */ /* 0x000f680000300800 */
[----:B------:R0:W-:Y:S04]  /*2cdb0*/  STL [R1+0x4a8], R12 ;  /* 0x0004a80c01007387 */ /* 0x0001e80000100800 */
[----:B0-----:R-:W5:Y:S01]  /*2cdc0*/  LDL.LU R12, [R1+0x428] ;  /* 0x00042800010c7983 */ /* 0x001f620000300800 */
[----:B------:R-:W-:-:S03]  /*2cdd0*/  IMAD R17, R26, UR7, RZ ;  /* 0x000000071a117c24 */ /* 0x000fc6000f8e02ff */
[----:B------:R-:W5:Y:S04]  /*2cde0*/  LDL.LU R26, [R1+0x420] ;  /* 0x00042000011a7983 */ /* 0x000f680000300800 */
[----:B------:R0:W-:Y:S02]  /*2cdf0*/  STL [R1+0x4a4], R17 ;  /* 0x0004a41101007387 */ /* 0x0001e40000100800 */
[----:B0-----:R-:W-:Y:S02]  /*2ce00*/  IMAD R17, R11, UR7, RZ ;  /* 0x000000070b117c24 */ /* 0x001fe4000f8e02ff */
[----:B--2---:R-:W-:Y:S02]  /*2ce10*/  IMAD R11, R27, UR7, RZ ;  /* 0x000000071b0b7c24 */ /* 0x004fe4000f8e02ff */
[----:B------:R-:W2:Y:S04]  /*2ce20*/  LDL.LU R27, [R1+0x414] ;  /* 0x00041400011b7983 */ /* 0x000ea80000300800 */
[----:B------:R-:W-:Y:S04]  /*2ce30*/  STL [R1+0x4a0], R17 ;  /* 0x0004a01101007387 */ /* 0x000fe80000100800 */
[----:B------:R0:W-:Y:S04]  /*2ce40*/  STL [R1+0x48c], R11 ;  /* 0x00048c0b01007387 */ /* 0x0001e80000100800 */
[----:B0-----:R-:W2:Y:S01]  /*2ce50*/  LDL.LU R11, [R1+0x410] ;  /* 0x00041000010b7983 */ /* 0x001ea20000300800 */
[----:B------:R-:W-:-:S03]  /*2ce60*/  IMAD R17, R28, UR7, RZ ;  /* 0x000000071c117c24 */ /* 0x000fc6000f8e02ff */
        /* <DEDUP_REMOVED lines=11> */
[----:B------:R-:W-:-:S03]  /*2cf20*/  IMAD R17, R10, UR7, RZ ;  /* 0x000000070a117c24 */ /* 0x000fc6000f8e02ff */
        /* <DEDUP_REMOVED lines=17> */
[----:B------:R5:W-:Y:S02]  /*2d040*/  STL [R1+0x448], R15 ;  /* 0x0004480f01007387 */ /* 0x000be40000100800 */
[----:B-----5:R-:W-:-:S02]  /*2d050*/  IMAD R15, R5, UR7, RZ ;  /* 0x00000007050f7c24 */ /* 0x020fc4000f8e02ff */
[----:B------:R-:W5:Y:S01]  /*2d060*/  LDL.LU R5, [R1+0x3cc] ;  /* 0x0003cc0001057983 */ /* 0x000f620000300800 */
[----:B------:R-:W-:-:S05]  /*2d070*/  IMAD R14, R14, UR7, RZ ;  /* 0x000000070e0e7c24 */ /* 0x000fca000f8e02ff */
[----:B------:R0:W-:Y:S04]  /*2d080*/  STL [R1+0x43c], R14 ;  /* 0x00043c0e01007387 */ /* 0x0001e80000100800 */
[----:B------:R1:W-:Y:S01]  /*2d090*/  STL [R1+0x434], R15 ;  /* 0x0004340f01007387 */ /* 0x0003e20000100800 */
[----:B0-----:R-:W-:-:S03]  /*2d0a0*/  IMAD R14, R4, UR7, RZ ;  /* 0x00000007040e7c24 */ /* 0x001fc6000f8e02ff */
[----:B------:R-:W5:Y:S04]  /*2d0b0*/  LDL.LU R4, [R1+0x3c0] ;  /* 0x0003c00001047983 */ /* 0x000f680000300800 */
[----:B------:R0:W-:Y:S01]  /*2d0c0*/  STL [R1+0x430], R14 ;  /* 0x0004300e01007387 */ /* 0x0001e20000100800 */
[----:B-1----:R-:W-:-:S03]  /*2d0d0*/  IMAD R15, R12, UR7, RZ ;  /* 0x000000070c0f7c24 */ /* 0x002fc6000f8e02ff */
[----:B------:R-:W5:Y:S01]  /*2d0e0*/  LDL.LU R12, [R1+0x3bc] ;  /* 0x0003bc00010c7983 */ /* 0x000f620000300800 */
[----:B0-----:R-:W-:-:S03]  /*2d0f0*/  IMAD R14, R26, UR7, RZ ;  /* 0x000000071a0e7c24 */ /* 0x001fc6000f8e02ff */
[----:B------:R2:W-:Y:S04]  /*2d100*/  STL [R1+0x428], R15 ;  /* 0x0004280f01007387 */ /* 0x0005e80000100800 */
        /* <DEDUP_REMOVED lines=13> */
[----:B------:R0:W-:Y:S02]  /*2d1e0*/  STL [R1+0x400], R14 ;  /* 0x0004000e01007387 */ /* 0x0001e40000100800 */
[----:B0-----:R-:W-:Y:S02]  /*2d1f0*/  IMAD R14, R7, UR7, RZ ;  /* 0x00000007070e7c24 */ /* 0x001fe4000f8e02ff */
[----:B------:R-:W3:Y:S04]  /*2d200*/  LDL.LU R7, [R1+0x398] ;  /* 0x0003980001077983 */ /* 0x000ee80000300800 */
[----:B------:R0:W-:Y:S01]  /*2d210*/  STL [R1+0x3fc], R14 ;  /* 0x0003fc0e01007387 */ /* 0x0001e20000100800 */
[----:B------:R-:W-:-:S02]  /*2d220*/  IMAD R13, R13, UR7, RZ ;  /* 0x000000070d0d7c24 */ /* 0x000fc4000f8e02ff */
[----:B0-----:R-:W-:Y:S02]  /*2d230*/  IMAD R14, R10, UR7, RZ ;  /* 0x000000070a0e7c24 */ /* 0x001fe4000f8e02ff */
[----:B------:R-:W3:Y:S04]  /*2d240*/  LDL.LU R10, [R1+0x38c] ;  /* 0x00038c00010a7983 */ /* 0x000ee80000300800 */
[----:B------:R4:W-:Y:S04]  /*2d250*/  STL [R1+0x3f8], R13 ;  /* 0x0003f80d01007387 */ /* 0x0009e80000100800 */
[----:B------:R0:W-:Y:S04]  /*2d260*/  STL [R1+0x3f4], R14 ;  /* 0x0003f40e01007387 */ /* 0x0001e80000100800 */
[----:B------:R-:W3:Y:S01]  /*2d270*/  LDL.LU R16, [R1+0x388] ;  /* 0x0003880001107983 */ /* 0x000ee20000300800 */
[----:B----4-:R-:W-:-:S03]  /*2d280*/  IMAD R13, R9, UR7, RZ ;  /* 0x00000007090d7c24 */ /* 0x010fc6000f8e02ff */
[----:B------:R-:W4:Y:S04]  /*2d290*/  LDL.LU R9, [R1+0x380] ;  /* 0x0003800001097983 */ /* 0x000f280000300800 */
[----:B------:R1:W-:Y:S01]  /*2d2a0*/  STL [R1+0x3ec], R13 ;  /* 0x0003ec0d01007387 */ /* 0x0003e20000100800 */
[----:B0-----:R-:W-:-:S03]  /*2d2b0*/  IMAD R14, R8, UR7, RZ ;  /* 0x00000007080e7c24 */ /* 0x001fc6000f8e02ff */
[----:B------:R-:W4:Y:S04]  /*2d2c0*/  LDL.LU R8, [R1+0x378] ;  /* 0x0003780001087983 */ /* 0x000f280000300800 */
[----:B------:R0:W-:Y:S04]  /*2d2d0*/  STL [R1+0x3e0], R14 ;  /* 0x0003e00e01007387 */ /* 0x0001e80000100800 */
[----:B------:R-:W4:Y:S01]  /*2d2e0*/  LDL.LU R15, [R1+0x36c] ;  /* 0x00036c00010f7983 */ /* 0x000f220000300800 */
[----:B-1----:R-:W-:-:S03]  /*2d2f0*/  IMAD R13, R6, UR7, RZ ;  /* 0x00000007060d7c24 */ /* 0x002fc6000f8e02ff */
[----:B------:R-:W4:Y:S04]  /*2d300*/  LDL.LU R6, [R1+0x368] ;  /* 0x0003680001067983 */ /* 0x000f280000300800 */
[----:B------:R1:W-:Y:S04]  /*2d310*/  STL [R1+0x3dc], R13 ;  /* 0x0003dc0d01007387 */ /* 0x0003e80000100800 */
[----:B0-----:R-:W4:Y:S01]  /*2d320*/  LDL.LU R14, [R1+0x360] ;  /* 0x00036000010e7983 */ /* 0x001f220000300800 */
[----:B-1----:R-:W-:-:S03]  /*2d330*/  IMAD R13, R0, UR7, RZ ;  /* 0x00000007000d7c24 */ /* 0x002fc6000f8e02ff */
[----:B------:R-:W4:Y:S04]  /*2d340*/  LDL.LU R0, [R1+0x358] ;  /* 0x0003580001007983 */ /* 0x000f280000300800 */
[----:B------:R5:W-:Y:S02]  /*2d350*/  STL [R1+0x3d4], R13 ;  /* 0x0003d40d01007387 */ /* 0x000be40000100800 */
[----:B-----5:R-:W-:Y:S02]  /*2d360*/  IMAD R13, R5, UR7, RZ ;  /* 0x00000007050d7c24 */ /* 0x020fe4000f8e02ff */
[----:B------:R-:W5:Y:S04]  /*2d370*/  LDL.LU R5, [R1+0x354] ;  /* 0x0003540001057983 */ /* 0x000f680000300800 */
[----:B------:R0:W-:Y:S04]  /*2d380*/  STL [R1+0x3cc], R13 ;  /* 0x0003cc0d01007387 */ /* 0x0001e80000100800 */
[----:B0-----:R-:W5:Y:S01]  /*2d390*/  LDL.LU R13, [R1+0x350] ;  /* 0x00035000010d7983 */ /* 0x001f620000300800 */
[----:B------:R-:W-:-:S03]  /*2d3a0*/  IMAD R17, R4, UR7, RZ ;  /* 0x0000000704117c24 */ /* 0x000fc6000f8e02ff */
[----:B------:R-:W5:Y:S04]  /*2d3b0*/  LDL.LU R4, [R1+0x34c] ;  /* 0x00034c0001047983 */ /* 0x000f680000300800 */
[----:B------:R0:W-:Y:S02]  /*2d3c0*/  STL [R1+0x3c0], R17 ;  /* 0x0003c01101007387 */ /* 0x0001e40000100800 */
        /* <DEDUP_REMOVED lines=15> */
[----:B------:R-:W-:Y:S04]  /*2d4c0*/  STL [R1+0x3a4], R17 ;  /* 0x0003a41101007387 */ /* 0x000fe80000100800 */
[----:B------:R0:W-:Y:S04]  /*2d4d0*/  STL [R1+0x3a0], R11 ;  /* 0x0003a00b01007387 */ /* 0x0001e80000100800 */
[----:B0-----:R-:W3:Y:S01]  /*2d4e0*/  LDL.LU R11, [R1+0x318] ;  /* 0x00031800010b7983 */ /* 0x001ee20000300800 */
[----:B------:R-:W-:-:S03]  /*2d4f0*/  IMAD R17, R7, UR7, RZ ;  /* 0x0000000707117c24 */ /* 0x000fc6000f8e02ff */
        /* <DEDUP_REMOVED lines=23> */
[----:B-----5:R-:W-:-:S03]  /*2d670*/  IMAD R14, R5, UR7, RZ ;  /* 0x00000007050e7c24 */ /* 0x020fc6000f8e02ff */
[----:B------:R-:W5:Y:S04]  /*2d680*/  LDL.LU R5, [R1+0x2f4] ;  /* 0x0002f40001057983 */ /* 0x000f680000300800 */
[----:B------:R1:W-:Y:S01]  /*2d690*/  STL [R1+0x354], R14 ;  /* 0x0003540e01007387 */ /* 0x0003e20000100800 */
[----:B0-----:R-:W-:-:S03]  /*2d6a0*/  IMAD R15, R13, UR7, RZ ;  /* 0x000000070d0f7c24 */ /* 0x001fc6000f8e02ff */
[----:B------:R-:W5:Y:S01]  /*2d6b0*/  LDL.LU R13, [R1+0x2e4] ;  /* 0x0002e400010d7983 */ /* 0x000f620000300800 */
[----:B-1----:R-:W-:-:S03]  /*2d6c0*/  IMAD R14, R4, UR7, RZ ;  /* 0x00000007040e7c24 */ /* 0x002fc6000f8e02ff */
[----:B------:R0:W-:Y:S04]  /*2d6d0*/  STL [R1+0x350], R15 ;  /* 0x0003500f01007387 */ /* 0x0001e80000100800 */
[----:B------:R-:W5:Y:S04]  /*2d6e0*/  LDL.LU R4, [R1+0x2e0] ;  /* 0x0002e00001047983 */ /* 0x000f680000300800 */
        /* <DEDUP_REMOVED lines=21> */
[----:B------:R-:W3:Y:S04]  /*2d840*/  LDL.LU R16, [R1+0x2ac] ;  /* 0x0002ac0001107983 */ /* 0x000ee80000300800 */
[----:B0-----:R-:W3:Y:S01]  /*2d850*/  LDL.LU R11, [R1+0x2a8] ;  /* 0x0002a800010b7983 */ /* 0x001ee20000300800 */
[----:B------:R-:W-:-:S05]  /*2d860*/  IMAD R10, R10, UR7, RZ ;  /* 0x000000070a0a7c24 */ /* 0x000fca000f8e02ff */
[----:B------:R0:W-:Y:S04]  /*2d870*/  STL [R1+0x30c], R10 ;  /* 0x00030c0a01007387 */ /* 0x0001e80000100800 */
[----:B0-----:R-:W3:Y:S01]  /*2d880*/  LDL.LU R10, [R1+0x2a4] ;  /* 0x0002a400010a7983 */ /* 0x001ee20000300800 */
[----:B----4-:R-:W-:-:S05]  /*2d890*/  IMAD R9, R9, UR7, RZ ;  /* 0x0000000709097c24 */ /* 0x010fca000f8e02ff */
[----:B------:R0:W-:Y:S04]  /*2d8a0*/  STL [R1+0x304], R9 ;  /* 0x0003040901007387 */ /* 0x0001e80000100800 */
[----:B------:R-:W4:Y:S04]  /*2d8b0*/  LDL.LU R15, [R1+0x2a0] ;  /* 0x0002a000010f7983 */ /* 0x000f280000300800 */
[----:B0-----:R-:W4:Y:S01]  /*2d8c0*/  LDL.LU R9, [R1+0x29c] ;  /* 0x00029c0001097983 */ /* 0x001f220000300800 */
[----:B------:R-:W-:-:S05]  /*2d8d0*/  IMAD R8, R8, UR7, RZ ;  /* 0x0000000708087c24 */ /* 0x000fca000f8e02ff */
[----:B------:R0:W-:Y:S04]  /*2d8e0*/  STL [R1+0x300], R8 ;  /* 0x0003000801007387 */ /* 0x0001e80000100800 */
[----:B------:R-:W4:Y:S04]  /*2d8f0*/  LDL.LU R14, [R1+0x298] ;  /* 0x00029800010e7983 */ /* 0x000f280000300800 */
[----:B0-----:R-:W4:Y:S01]  /*2d900*/  LDL.LU R8, [R1+0x294] ;  /* 0x0002940001087983 */ /* 0x001f220000300800 */
[----:B------:R-:W-:-:S05]  /*2d910*/  IMAD R6, R6, UR7, RZ ;  /* 0x0000000706067c24 */ /* 0x000fca000f8e02ff */
[----:B------:R0:W-:Y:S02]  /*2d920*/  STL [R1+0x2fc], R6 ;  /* 0x0002fc0601007387 */ /* 0x0001e40000100800 */
[----:B0-----:R-:W-:Y:S02]  /*2d930*/  IMAD R6, R0, UR7, RZ ;  /* 0x0000000700067c24 */ /* 0x001fe4000f8e02ff */
[----:B------:R-:W4:Y:S04]  /*2d940*/  LDL.LU R0, [R1+0x28c] ;  /* 0x00028c0001007983 */ /* 0x000f280000300800 */
[----:B------:R0:W-:Y:S04]  /*2d950*/  STL [R1+0x2f8], R6 ;  /* 0x0002f80601007387 */ /* 0x0001e80000100800 */
[----:B0-----:R-:W4:Y:S01]  /*2d960*/  LDL.LU R6, [R1+0x288] ;  /* 0x0002880001067983 */ /* 0x001f220000300800 */
[----:B-----5:R-:W-:-:S03]  /*2d970*/  IMAD R17, R5, UR7, RZ ;  /* 0x0000000705117c24 */ /* 0x020fc6000f8e02ff */
[----:B------:R-:W5:Y:S04]  /*2d980*/  LDL.LU R5, [R1+0x284] ;  /* 0x0002840001057983 */ /* 0x000f680000300800 */
[----:B------:R0:W-:Y:S02]  /*2d990*/  STL [R1+0x2f4], R17 ;  /* 0x0002f41101007387 */ /* 0x0001e40000100800 */
        /* <DEDUP_REMOVED lines=43> */
[----:B------:R-:W4:Y:S04]  /*2dc50*/  LDL.LU R0, [R1+0x240] ;  /* 0x0002400001007983 */ /* 0x000f280000300800 */
[----:B------:R5:W-:Y:S01]  /*2dc60*/  STL [R1+0x28c], R14 ;  /* 0x00028c0e01007387 */ /* 0x000be20000100800 */
[----:B-1----:R-:W-:-:S03]  /*2dc70*/  IMAD R15, R6, UR7, RZ ;  /* 0x00000007060f7c24 */ /* 0x002fc6000f8e02ff */
[----:B------:R-:W4:Y:S04]  /*2dc80*/  LDL.LU R6, [R1+0x23c] ;  /* 0x00023c0001067983 */ /* 0x000f280000300800 */
[----:B------:R0:W-:Y:S01]  /*2dc90*/  STL [R1+0x288], R15 ;  /* 0x0002880f01007387 */ /* 0x0001e20000100800 */
[----:B-----5:R-:W-:-:S03]  /*2dca0*/  IMAD R14, R5, UR7, RZ ;  /* 0x00000007050e7c24 */ /* 0x020fc6000f8e02ff */
[----:B------:R-:W5:Y:S04]  /*2dcb0*/  LDL.LU R5, [R1+0x238] ;  /* 0x0002380001057983 */ /* 0x000f680000300800 */
        /* <DEDUP_REMOVED lines=8> */
[----:B------:R0:W-:Y:S04]  /*2dd40*/  STL [R1+0x270], R13 ;  /* 0x0002700d01007387 */ /* 0x0001e80000100800 */
[----:B0-----:R-:W5:Y:S01]  /*2dd50*/  LDL.LU R13, [R1+0x224] ;  /* 0x00022400010d7983 */ /* 0x001f620000300800 */
[----:B--2---:R-:W-:-:S03]  /*2dd60*/  IMAD R14, R27, UR7, RZ ;  /* 0x000000071b0e7c24 */ /* 0x004fc6000f8e02ff */
[----:B------:R-:W2:Y:S04]  /*2dd70*/  LDL.LU R27, [R1+0x220] ;  /* 0x00022000011b7983 */ /* 0x000ea80000300800 */
[----:B------:R0:W-:Y:S02]  /*2dd80*/  STL [R1+0x26c], R14 ;  /* 0x00026c0e01007387 */ /* 0x0001e40000100800 */
[----:B0-----:R-:W-:Y:S02]  /*2dd90*/  IMAD R14, R28, UR7, RZ ;  /* 0x000000071c0e7c24 */ /* 0x001fe4000f8e02ff */
[----:B------:R-:W2:Y:S04]  /*2dda0*/  LDL.LU R28, [R1+0x21c] ;  /* 0x00021c00011c7983 */ /* 0x000ea80000300800 */
[----:B------:R3:W-:Y:S02]  /*2ddb0*/  STL [R1+0x264], R14 ;  /* 0x0002640e01007387 */ /* 0x0007e40000100800 */
[----:B---3--:R-:W-:-:S02]  /*2ddc0*/  IMAD R14, R29, UR7, RZ ;  /* 0x000000071d0e7c24 */ /* 0x008fc4000f8e02ff */
[----:B------:R-:W3:Y:S01]  /*2ddd0*/  LDL.LU R29, [R1+0x214] ;  /* 0x00021400011d7983 */ /* 0x000ee20000300800 */
[----:B------:R-:W-:-:S05]  /*2dde0*/  IMAD R12, R12, UR7, RZ ;  /* 0x000000070c0c7c24 */ /* 0x000fca000f8e02ff */
[----:B------:R0:W-:Y:S04]  /*2ddf0*/  STL [R1+0x260], R12 ;  /* 0x0002600c01007387 */ /* 0x0001e80000100800 */
[----:B------:R-:W-:Y:S04]  /*2de00*/  STL [R1+0x25c], R14 ;  /* 0x00025c0e01007387 */ /* 0x000fe80000100800 */
[----:B------:R-:W3:Y:S01]  /*2de10*/  LDL.LU R16, [R1+0x210] ;  /* 0x0002100001107983 */ /* 0x000ee20000300800 */
[----:B0-----:R-:W-:-:S03]  /*2de20*/  IMAD R12, R7, UR7, RZ ;  /* 0x00000007070c7c24 */ /* 0x001fc6000f8e02ff */
[----:B------:R-:W3:Y:S04]  /*2de30*/  LDL.LU R7, [R1+0x208] ;  /* 0x0002080001077983 */ /* 0x000ee80000300800 */
[----:B------:R0:W-:Y:S04]  /*2de40*/  STL [R1+0x258], R12 ;  /* 0x0002580c01007387 */ /* 0x0001e80000100800 */
[----:B0-----:R-:W3:Y:S01]  /*2de50*/  LDL.LU R12, [R1+0x204] ;  /* 0x00020400010c7983 */ /* 0x001ee20000300800 */
[----:B------:R-:W-:-:S05]  /*2de60*/  IMAD R11, R11, UR7, RZ ;  /* 0x000000070b0b7c24 */ /* 0x000fca000f8e02ff */
[----:B------:R0:W-:Y:S04]  /*2de70*/  STL [R1+0x250], R11 ;  /* 0x0002500b01007387 */ /* 0x0001e80000100800 */
[----:B------:R-:W3:Y:S04]  /*2de80*/  LDL.LU R15, [R1+0x200] ;  /* 0x00020000010f7983 */ /* 0x000ee80000300800 */
[----:B0-----:R-:W3:Y:S01]  /*2de90*/  LDL.LU R11, [R1+0x1fc] ;  /* 0x0001fc00010b7983 */ /* 0x001ee20000300800 */
[----:B------:R-:W-:-:S05]  /*2dea0*/  IMAD R10, R10, UR7, RZ ;  /* 0x000000070a0a7c24 */ /* 0x000fca000f8e02ff */
[----:B------:R0:W-:Y:S04]  /*2deb0*/  STL [R1+0x24c], R10 ;  /* 0x00024c0a01007387 */ /* 0x0001e80000100800 */
[----:B------:R-:W3:Y:S04]  /*2dec0*/  LDL.LU R14, [R1+0x1f4] ;  /* 0x0001f400010e7983 */ /* 0x000ee80000300800 */
[----:B0-----:R-:W3:Y:S01]  /*2ded0*/  LDL.LU R10, [R1+0x1f0] ;  /* 0x0001f000010a7983 */ /* 0x001ee20000300800 */
[----:B----4-:R-:W-:-:S05]  /*2dee0*/  IMAD R9, R9, UR7, RZ ;  /* 0x0000000709097c24 */ /* 0x010fca000f8e02ff */
[----:B------:R0:W-:Y:S04]  /*2def0*/  STL [R1+0x248], R9 ;  /* 0x0002480901007387 */ /* 0x0001e80000100800 */
[----:B0-----:R-:W4:Y:S01]  /*2df00*/  LDL.LU R9, [R1+0x1ec] ;  /* 0x0001ec0001097983 */ /* 0x001f220000300800 */
[----:B------:R-:W-:-:S05]  /*2df10*/  IMAD R8, R8, UR7, RZ ;  /* 0x0000000708087c24 */ /* 0x000fca000f8e02ff */
[----:B------:R0:W-:Y:S04]  /*2df20*/  STL [R1+0x244], R8 ;  /* 0x0002440801007387 */ /* 0x0001e80000100800 */
[----:B0-----:R-:W4:Y:S01]  /*2df30*/  LDL.LU R8, [R1+0x1e8] ;  /* 0x0001e80001087983 */ /* 0x001f220000300800 */
[----:B------:R-:W-:-:S03]  /*2df40*/  IMAD R17, R0, UR7, RZ ;  /* 0x0000000700117c24 */ /* 0x000fc6000f8e02ff */
[----:B------:R-:W4:Y:S04]  /*2df50*/  LDL.LU R0, [R1+0x1e4] ;  /* 0x0001e40001007983 */ /* 0x000f280000300800 */
[----:B------:R0:W-:Y:S02]  /*2df60*/  STL [R1+0x240], R17 ;  /* 0x0002401101007387 */ /* 0x0001e40000100800 */
[----:B0-----:R-:W-:Y:S02]  /*2df70*/  IMAD R17, R6, UR7, RZ ;  /* 0x0000000706117c24 */ /* 0x001fe4000f8e02ff */
[----:B------:R-:W4:Y:S01]  /*2df80*/  LDL.LU R6, [R1+0x1e0] ;  /* 0x0001e00001067983 */ /* 0x000f220000300800 */
[----:B-----5:R-:W-:-:S03]  /*2df90*/  IMAD R5, R5, UR7, RZ ;  /* 0x0000000705057c24 */ /* 0x020fc6000f8e02ff */
        /* <DEDUP_REMOVED lines=43> */
[----:B------:R-:W4:Y:S04]  /*2e250*/  LDL.LU R8, [R1+0x198] ;  /* 0x0001980001087983 */ /* 0x000f280000300800 */
[----:B------:R0:W-:Y:S01]  /*2e260*/  STL [R1+0x1e8], R15 ;  /* 0x0001e80f01007387 */ /* 0x0001e20000100800 */
[----:B-1----:R-:W-:-:S03]  /*2e270*/  IMAD R14, R0, UR7, RZ ;  /* 0x00000007000e7c24 */ /* 0x002fc6000f8e02ff */
[----:B------:R-:W4:Y:S04]  /*2e280*/  LDL.LU R0, [R1+0x194] ;  /* 0x0001940001007983 */ /* 0x000f280000300800 */
[----:B------:R5:W-:Y:S01]  /*2e290*/  STL [R1+0x1e4], R14 ;  /* 0x0001e40e01007387 */ /* 0x000be20000100800 */
[----:B0-----:R-:W-:-:S03]  /*2e2a0*/  IMAD R15, R6, UR7, RZ ;  /* 0x00000007060f7c24 */ /* 0x001fc6000f8e02ff */
[----:B------:R-:W4:Y:S04]  /*2e2b0*/  LDL.LU R6, [R1+0x190] ;  /* 0x0001900001067983 */ /* 0x000f280000300800 */
[----:B------:R-:W-:Y:S01]  /*2e2c0*/  STL [R1+0x1e0], R15 ;  /* 0x0001e00f01007387 */ /* 0x000fe20000100800 */
[----:B-----5:R-:W-:-:S03]  /*2e2d0*/  IMAD R14, R5, UR7, RZ ;  /* 0x00000007050e7c24 */ /* 0x020fc6000f8e02ff */
[----:B------:R-:W5:Y:S04]  /*2e2e0*/  LDL.LU R5, [R1+0x18c] ;  /* 0x00018c0001057983 */ /* 0x000f680000300800 */
[----:B------:R-:W-:Y:S01]  /*2e2f0*/  STL [R1+0x1dc], R14 ;  /* 0x0001dc0e01007387 */ /* 0x000fe20000100800 */
[----:B------:R-:W-:-:S05]  /*2e300*/  IMAD R4, R4, UR7, RZ ;  /* 0x0000000704047c24 */ /* 0x000fca000f8e02ff */
[----:B------:R0:W-:Y:S04]  /*2e310*/  STL [R1+0x1d4], R4 ;  /* 0x0001d40401007387 */ /* 0x0001e80000100800 */
[----:B0-----:R-:W5:Y:S01]  /*2e320*/  LDL.LU R4, [R1+0x188] ;  /* 0x0001880001047983 */ /* 0x001f620000300800 */
[----:B------:R-:W-:-:S03]  /*2e330*/  IMAD R14, R26, UR7, RZ ;  /* 0x000000071a0e7c24 */ /* 0x000fc6000f8e02ff */
[----:B------:R-:W5:Y:S04]  /*2e340*/  LDL.LU R26, [R1+0x17c] ;  /* 0x00017c00011a7983 */ /* 0x000f680000300800 */
[----:B------:R2:W-:Y:S02]  /*2e350*/  STL [R1+0x1cc], R14 ;  /* 0x0001cc0e01007387 */ /* 0x0005e40000100800 */
[----:B--2---:R-:W-:Y:S02]  /*2e360*/  IMAD R14, R27, UR7, RZ ;  /* 0x000000071b0e7c24 */ /* 0x004fe4000f8e02ff */
[----:B------:R-:W2:Y:S04]  /*2e370*/  LDL.LU R27, [R1+0x178] ;  /* 0x00017800011b7983 */ /* 0x000ea80000300800 */
[----:B------:R0:W-:Y:S01]  /*2e380*/  STL [R1+0x1c8], R14 ;  /* 0x0001c80e01007387 */ /* 0x0001e20000100800 */
[----:B------:R-:W-:-:S02]  /*2e390*/  IMAD R13, R13, UR7, RZ ;  /* 0x000000070d0d7c24 */ /* 0x000fc4000f8e02ff */
[----:B0-----:R-:W-:Y:S02]  /*2e3a0*/  IMAD R14, R28, UR7, RZ ;  /* 0x000000071c0e7c24 */ /* 0x001fe4000f8e02ff */
[----:B------:R-:W2:Y:S04]  /*2e3b0*/  LDL.LU R28, [R1+0x170] ;  /* 0x00017000011c7983 */ /* 0x000ea80000300800 */
[----:B------:R3:W-:Y:S04]  /*2e3c0*/  STL [R1+0x1c4], R13 ;  /* 0x0001c40d01007387 */ /* 0x0007e80000100800 */
[----:B------:R-:W-:Y:S04]  /*2e3d0*/  STL [R1+0x1c0], R14 ;  /* 0x0001c00e01007387 */ /* 0x000fe80000100800 */
[----:B------:R-:W2:Y:S01]  /*2e3e0*/  LDL.LU R16, [R1+0x168] ;  /* 0x0001680001107983 */ /* 0x000ea20000300800 */
[----:B---3--:R-:W-:-:S03]  /*2e3f0*/  IMAD R13, R29, UR7, RZ ;  /* 0x000000071d0d7c24 */ /* 0x008fc6000f8e02ff */
[----:B------:R-:W3:Y:S04]  /*2e400*/  LDL.LU R29, [R1+0x164] ;  /* 0x00016400011d7983 */ /* 0x000ee80000300800 */
[----:B------:R0:W-:Y:S02]  /*2e410*/  STL [R1+0x1b8], R13 ;  /* 0x0001b80d01007387 */ /* 0x0001e40000100800 */
[----:B0-----:R-:W-:Y:S02]  /*2e420*/  IMAD R13, R7, UR7, RZ ;  /* 0x00000007070d7c24 */ /* 0x001fe4000f8e02ff */
[----:B------:R-:W3:Y:S04]  /*2e430*/  LDL.LU R7, [R1+0x160] ;  /* 0x0001600001077983 */ /* 0x000ee80000300800 */
[----:B------:R0:W-:Y:S04]  /*2e440*/  STL [R1+0x1b4], R13 ;  /* 0x0001b40d01007387 */ /* 0x0001e80000100800 */
[----:B------:R-:W3:Y:S01]  /*2e450*/  LDL.LU R15, [R1+0x15c] ;  /* 0x00015c00010f7983 */ /* 0x000ee20000300800 */
[----:B------:R-:W-:-:S03]  /*2e460*/  IMAD R12, R12, UR7, RZ ;  /* 0x000000070c0c7c24 */ /* 0x000fc6000f8e02ff */
[----:B0-----:R-:W3:Y:S04]  /*2e470*/  LDL.LU R13, [R1+0x154] ;  /* 0x00015400010d7983 */ /* 0x001ee80000300800 */
[----:B------:R0:W-:Y:S04]  /*2e480*/  STL [R1+0x1ac], R12 ;  /* 0x0001ac0c01007387 */ /* 0x0001e80000100800 */
[----:B------:R-:W3:Y:S01]  /*2e490*/  LDL.LU R14, [R1+0x150] ;  /* 0x00015000010e7983 */ /* 0x000ee20000300800 */
[----:B------:R-:W-:-:S03]  /*2e4a0*/  IMAD R11, R11, UR7, RZ ;  /* 0x000000070b0b7c24 */ /* 0x000fc6000f8e02ff */
[----:B0-----:R-:W3:Y:S04]  /*2e4b0*/  LDL.LU R12, [R1+0x148] ;  /* 0x00014800010c7983 */ /* 0x001ee80000300800 */
[----:B------:R0:W-:Y:S04]  /*2e4c0*/  STL [R1+0x1a8], R11 ;  /* 0x0001a80b01007387 */ /* 0x0001e80000100800 */
[----:B0-----:R-:W3:Y:S01]  /*2e4d0*/  LDL.LU R11, [R1+0x144] ;  /* 0x00014400010b7983 */ /* 0x001ee20000300800 */
[----:B------:R-:W-:-:S05]  /*2e4e0*/  IMAD R10, R10, UR7, RZ ;  /* 0x000000070a0a7c24 */ /* 0x000fca000f8e02ff */
        /* <DEDUP_REMOVED lines=16> */
[----:B------:R1:W-:Y:S01]  /*2e5f0*/  STL [R1+0x18c], R18 ;  /* 0x00018c1201007387 */ /* 0x0003e20000100800 */
[----:B0-----:R-:W-:-:S03]  /*2e600*/  IMAD R17, R4, UR7, RZ ;  /* 0x0000000704117c24 */ /* 0x001fc6000f8e02ff */
[----:B------:R-:W5:Y:S04]  /*2e610*/  LDL.LU R4, [R1+0x120] ;  /* 0x0001200001047983 */ /* 0x000f680000300800 */
[----:B------:R2:W-:Y:S01]  /*2e620*/  STL [R1+0x188], R17 ;  /* 0x0001881101007387 */ /* 0x0005e20000100800 */
[----:B-1----:R-:W-:-:S05]  /*2e630*/  IMAD R18, R26, UR7, RZ ;  /* 0x000000071a127c24 */ /* 0x002fca000f8e02ff */
[----:B------:R0:W-:Y:S04]  /*2e640*/  STL [R1+0x17c], R18 ;  /* 0x00017c1201007387 */ /* 0x0001e80000100800 */
[----:B------:R-:W5:Y:S01]  /*2e650*/  LDL.LU R26, [R1+0x11c] ;  /* 0x00011c00011a7983 */ /* 0x000f620000300800 */
        /* <DEDUP_REMOVED lines=9> */
[----:B------:R0:W-:Y:S04]  /*2e6f0*/  STL [R1+0x168], R17 ;  /* 0x0001681101007387 */ /* 0x0001e80000100800 */
[----:B------:R1:W-:Y:S01]  /*2e700*/  STL [R1+0x164], R16 ;  /* 0x0001641001007387 */ /* 0x0003e20000100800 */
[----:B0-----:R-:W-:-:S03]  /*2e710*/  IMAD R17, R7, UR7, RZ ;  /* 0x0000000707117c24 */ /* 0x001fc6000f8e02ff */
[----:B------:R-:W3:Y:S01]  /*2e720*/  LDL.LU R7, [R1+0x108] ;  /* 0x0001080001077983 */ /* 0x000ee20000300800 */
[----:B-1----:R-:W-:-:S03]  /*2e730*/  IMAD R16, R15, UR7, RZ ;  /* 0x000000070f107c24 */ /* 0x002fc6000f8e02ff */
[----:B------:R-:W-:Y:S01]  /*2e740*/  STL [R1+0x160], R17 ;  /* 0x0001601101007387 */ /* 0x000fe20000100800 */
[----:B------:R-:W-:-:S03]  /*2e750*/  IMAD R15, R13, UR7, RZ ;  /* 0x000000070d0f7c24 */ /* 0x000fc6000f8e02ff */
[----:B------:R-:W3:Y:S04]  /*2e760*/  LDL.LU R13, [R1+0x104] ;  /* 0x00010400010d7983 */ /* 0x000ee80000300800 */
[----:B------:R-:W-:Y:S01]  /*2e770*/  STL [R1+0x15c], R16 ;  /* 0x00015c1001007387 */ /* 0x000fe20000100800 */
[----:B------:R-:W-:-:S03]  /*2e780*/  IMAD R14, R14, UR7, RZ ;  /* 0x000000070e0e7c24 */ /* 0x000fc6000f8e02ff */
[----:B------:R0:W-:Y:S02]  /*2e790*/  STL [R1+0x154], R15 ;  /* 0x0001540f01007387 */ /* 0x0001e40000100800 */
        /* <DEDUP_REMOVED lines=16> */
[----:B-1----:R-:W-:-:S03]  /*2e8a0*/  IMAD R14, R8, UR7, RZ ;  /* 0x00000007080e7c24 */ /* 0x002fc6000f8e02ff */
[----:B------:R-:W4:Y:S01]  /*2e8b0*/  LDL.LU R8, [R1+0xe0] ;  /* 0x0000e00001087983 */ /* 0x000f220000300800 */
[----:B------:R-:W-:-:S03]  /*2e8c0*/  IMAD R6, R6, UR7, RZ ;  /* 0x0000000706067c24 */ /* 0x000fc6000f8e02ff */
        /* <DEDUP_REMOVED lines=8> */
[----:B------:R2:W-:Y:S01]  /*2e950*/  STL [R1+0x120], R15 ;  /* 0x0001200f01007387 */ /* 0x0005e20000100800 */
[----:B0-----:R-:W-:-:S03]  /*2e960*/  IMAD R14, R26, UR7, RZ ;  /* 0x000000071a0e7c24 */ /* 0x001fc6000f8e02ff */
[----:B------:R-:W5:Y:S04]  /*2e970*/  LDL.LU R26, [R1+0xcc] ;  /* 0x0000cc00011a7983 */ /* 0x000f680000300800 */
[----:B------:R0:W-:Y:S01]  /*2e980*/  STL [R1+0x11c], R14 ;  /* 0x00011c0e01007387 */ /* 0x0001e20000100800 */
[----:B--2---:R-:W-:-:S05]  /*2e990*/  IMAD R15, R27, UR7, RZ ;  /* 0x000000071b0f7c24 */ /* 0x004fca000f8e02ff */
[----:B------:R3:W-:Y:S04]  /*2e9a0*/  STL [R1+0x118], R15 ;  /* 0x0001180f01007387 */ /* 0x0007e80000100800 */
[----:B------:R-:W2:Y:S01]  /*2e9b0*/  LDL.LU R27, [R1+0xc8] ;  /* 0x0000c800011b7983 */ /* 0x000ea20000300800 */
[----:B0-----:R-:W-:-:S03]  /*2e9c0*/  IMAD R14, R28, UR7, RZ ;  /* 0x000000071c0e7c24 */ /* 0x001fc6000f8e02ff */
[----:B------:R-:W2:Y:S04]  /*2e9d0*/  LDL.LU R28, [R1+0xc0] ;  /* 0x0000c000011c7983 */ /* 0x000ea80000300800 */
[----:B------:R0:W-:Y:S01]  /*2e9e0*/  STL [R1+0x114], R14 ;  /* 0x0001140e01007387 */ /* 0x0001e20000100800 */
[----:B---3--:R-:W-:-:S03]  /*2e9f0*/  IMAD R15, R29, UR7, RZ ;  /* 0x000000071d0f7c24 */ /* 0x008fc6000f8e02ff */
[----:B------:R-:W3:Y:S04]  /*2ea00*/  LDL.LU R29, [R1+0xac] ;  /* 0x0000ac00011d7983 */ /* 0x000ee80000300800 */
[----:B------:R1:W-:Y:S01]  /*2ea10*/  STL [R1+0x10c], R15 ;  /* 0x00010c0f01007387 */ /* 0x0003e20000100800 */
[----:B0-----:R-:W-:-:S03]  /*2ea20*/  IMAD R14, R7, UR7, RZ ;  /* 0x00000007070e7c24 */ /* 0x001fc6000f8e02ff */
[----:B------:R-:W3:Y:S04]  /*2ea30*/  LDL.LU R7, [R1+0xc4] ;  /* 0x0000c40001077983 */ /* 0x000ee80000300800 */
[----:B------:R-:W3:Y:S04]  /*2ea40*/  LDL.LU R17, [R1+0xb4] ;  /* 0x0000b40001117983 */ /* 0x000ee80000300800 */
[----:B------:R0:W-:Y:S04]  /*2ea50*/  STL [R1+0x108], R14 ;  /* 0x0001080e01007387 */ /* 0x0001e80000100800 */
[----:B------:R-:W3:Y:S01]  /*2ea60*/  LDL.LU R16, [R1+0xb0] ;  /* 0x0000b00001107983 */ /* 0x000ee20000300800 */
[----:B------:R-:W-:-:S03]  /*2ea70*/  IMAD R13, R13, UR7, RZ ;  /* 0x000000070d0d7c24 */ /* 0x000fc6000f8e02ff */
[----:B-1----:R-:W3:Y:S04]  /*2ea80*/  LDL.LU R15, [R1+0xa8] ;  /* 0x0000a800010f7983 */ /* 0x002ee80000300800 */
[----:B------:R1:W-:Y:S04]  /*2ea90*/  STL [R1+0x104], R13 ;  /* 0x0001040d01007387 */ /* 0x0003e80000100800 */
[----:B0-----:R-:W3:Y:S01]  /*2eaa0*/  LDL.LU R14, [R1+0xa0] ;  /* 0x0000a000010e7983 */ /* 0x001ee20000300800 */
[----:B------:R-:W-:-:S05]  /*2eab0*/  IMAD R12, R12, UR7, RZ ;  /* 0x000000070c0c7c24 */ /* 0x000fca000f8e02ff */
[----:B------:R0:W-:Y:S04]  /*2eac0*/  STL [R1+0x100], R12 ;  /* 0x0001000c01007387 */ /* 0x0001e80000100800 */
[----:B-1----:R-:W3:Y:S04]  /*2ead0*/  LDL.LU R13, [R1+0x9c] ;  /* 0x00009c00010d7983 */ /* 0x002ee80000300800 */
[----:B0-----:R-:W3:Y:S01]  /*2eae0*/  LDL.LU R12, [R1+0x98] ;  /* 0x00009800010c7983 */ /* 0x001ee20000300800 */
[----:B------:R-:W-:-:S05]  /*2eaf0*/  IMAD R11, R11, UR7, RZ ;  /* 0x000000070b0b7c24 */ /* 0x000fca000f8e02ff */
[----:B------:R0:W-:Y:S01]  /*2eb00*/  STL [R1+0xf8], R11 ;  /* 0x0000f80b01007387 */ /* 0x0001e20000100800 */
[----:B------:R-:W-:-:S03]  /*2eb10*/  IMAD R10, R10, UR7, RZ ;  /* 0x000000070a0a7c24 */ /* 0x000fc6000f8e02ff */
[----:B0-----:R-:W3:Y:S04]  /*2eb20*/  LDL.LU R11, [R1+0x94] ;  /* 0x00009400010b7983 */ /* 0x001ee80000300800 */
[----:B------:R0:W-:Y:S01]  /*2eb30*/  STL [R1+0xf4], R10 ;  /* 0x0000f40a01007387 */ /* 0x0001e20000100800 */
[----:B----4-:R-:W-:-:S05]  /*2eb40*/  IMAD R9, R9, UR7, RZ ;  /* 0x0000000709097c24 */ /* 0x010fca000f8e02ff */
[----:B------:R1:W-:Y:S04]  /*2eb50*/  STL [R1+0xec], R9 ;  /* 0x0000ec0901007387 */ /* 0x0003e80000100800 */
[----:B0-----:R-:W4:Y:S01]  /*2eb60*/  LDL.LU R10, [R1+0x8c] ;  /* 0x00008c00010a7983 */ /* 0x001f220000300800 */
[----:B------:R-:W-:-:S05]  /*2eb70*/  IMAD R0, R0, UR7, RZ ;  /* 0x0000000700007c24 */ /* 0x000fca000f8e02ff */
[----:B------:R-:W-:Y:S04]  /*2eb80*/  STL [R1+0x35f8], R0 ;  /* 0x0035f80001007387 */ /* 0x000fe80000100800 */
[----:B-1----:R-:W4:Y:S01]  /*2eb90*/  LDL.LU R9, [R1+0x88] ;  /* 0x0000880001097983 */ /* 0x002f220000300800 */
[----:B------:R-:W-:-:S05]  /*2eba0*/  IMAD R8, R8, UR7, RZ ;  /* 0x0000000708087c24 */ /* 0x000fca000f8e02ff */
[----:B------:R0:W-:Y:S04]  /*2ebb0*/  STL [R1+0xe0], R8 ;  /* 0x0000e00801007387 */ /* 0x0001e80000100800 */
[----:B0-----:R-:W4:Y:S01]  /*2ebc0*/  LDL.LU R8, [R1+0x78] ;  /* 0x0000780001087983 */ /* 0x001f220000300800 */
[----:B-----5:R-:W-:Y:S02]  /*2ebd0*/  IMAD R0, R6, UR7, RZ ;  /* 0x0000000706007c24 */ /* 0x020fe4000f8e02ff */
[----:B------:R-:W-:-:S03]  /*2ebe0*/  IMAD R5, R5, UR7, RZ ;  /* 0x0000000705057c24 */ /* 0x000fc6000f8e02ff */
[----:B------:R-:W-:Y:S04]  /*2ebf0*/  STL [R1+0xdc], R0 ;  /* 0x0000dc0001007387 */ /* 0x000fe80000100800 */
[----:B------:R0:W-:Y:S04]  /*2ec00*/  STL [R1+0x7a8], R5 ;  /* 0x0007a80501007387 */ /* 0x0001e80000100800 */
[----:B------:R-:W5:Y:S01]  /*2ec10*/  LDL.LU R6, [R1+0x74] ;  /* 0x0000740001067983 */ /* 0x000f620000300800 */
[----:B0-----:R-:W-:-:S03]  /*2ec20*/  IMAD R5, R3, UR7, RZ ;  /* 0x0000000703057c24 */ /* 0x001fc6000f8e02ff */
[----:B------:R-:W4:Y:S01]  /*2ec30*/  LDL.LU R3, [R1+0x3658] ;  /* 0x0036580001037983 */ /* 0x000f220000300800 */
[----:B------:R-:W-:-:S03]  /*2ec40*/  IMAD R0, R4, UR7, RZ ;  /* 0x0000000704007c24 */ /* 0x000fc6000f8e02ff */
[----:B------:R-:W5:Y:S04]  /*2ec50*/  LDL.LU R4, [R1+0x70] ;  /* 0x0000700001047983 */ /* 0x000f680000300800 */
[----:B------:R2:W-:Y:S01]  /*2ec60*/  STL [R1+0xd0], R5 ;  /* 0x0000d00501007387 */ /* 0x0005e20000100800 */
[----:B------:R-:W-:-:S05]  /*2ec70*/  IMAD R18, R26, UR7, RZ ;  /* 0x000000071a127c24 */ /* 0x000fca000f8e02ff */
[----:B------:R0:W-:Y:S01]  /*2ec80*/  STL [R1+0xcc], R18 ;  /* 0x0000cc1201007387 */ /* 0x0001e20000100800 */
[----:B--2---:R-:W-:-:S03]  /*2ec90*/  IMAD R5, R27, UR7, RZ ;  /* 0x000000071b057c24 */ /* 0x004fc6000f8e02ff */
[----:B------:R-:W2:Y:S04]  /*2eca0*/  LDL.LU R27, [R1+0x6c] ;  /* 0x00006c00011b7983 */ /* 0x000ea80000300800 */
[----:B------:R3:W-:Y:S01]  /*2ecb0*/  STL [R1+0xc8], R5 ;  /* 0x0000c80501007387 */ /* 0x0007e20000100800 */
[----:B0-----:R-:W-:-:S05]  /*2ecc0*/  IMAD R18, R28, UR7, RZ ;  /* 0x000000071c127c24 */ /* 0x001fca000f8e02ff */
[----:B------:R4:W-:Y:S01]  /*2ecd0*/  STL [R1+0xc0], R18 ;  /* 0x0000c01201007387 */ /* 0x0009e20000100800 */
[----:B---3--:R-:W-:-:S03]  /*2ece0*/  IMAD R5, R29, UR7, RZ ;  /* 0x000000071d057c24 */ /* 0x008fc6000f8e02ff */
[----:B------:R-:W3:Y:S04]  /*2ecf0*/  LDL.LU R29, [R1+0x68] ;  /* 0x00006800011d7983 */ /* 0x000ee80000300800 */
[----:B------:R0:W-:Y:S04]  /*2ed00*/  STL [R1+0xac], R5 ;  /* 0x0000ac0501007387 */ /* 0x0001e80000100800 */
[----:B------:R-:W3:Y:S01]  /*2ed10*/  LDL.LU R28, [R1+0x64] ;  /* 0x00006400011c7983 */ /* 0x000ee20000300800 */
[-C--:B----4-:R-:W-:Y:S02]  /*2ed20*/  IADD3 R18, P5, R7, R3.reuse, RZ ;  /* 0x0000000307127210 */ /* 0x090fe40007fbe0ff */
[----:B0-----:R-:W-:-:S03]  /*2ed30*/  IADD3 R5, P6, R17, R3, RZ ;  /* 0x0000000311057210 */ /* 0x001fc60007fde0ff */
[----:B------:R0:W-:Y:S04]  /*2ed40*/  STL [R1+0x3390], R18 ;  /* 0x0033901201007387 */ /* 0x0001e80000100800 */
[----:B------:R1:W-:Y:S04]  /*2ed50*/  STL [R1+0x3394], R5 ;  /* 0x0033940501007387 */ /* 0x0003e80000100800 */
[----:B------:R-:W4:Y:S01]  /*2ed60*/  LDL.LU R26, [R1+0x60] ;  /* 0x00006000011a7983 */ /* 0x000f220000300800 */
[-C--:B0-----:R-:W-:Y:S02]  /*2ed70*/  IADD3 R18, P0, R16, R3.reuse, RZ ;  /* 0x0000000310127210 */ /* 0x081fe40007f1e0ff */
[----:B-1----:R-:W-:-:S03]  /*2ed80*/  IADD3 R5, P1, R15, R3, RZ ;  /* 0x000000030f057210 */ /* 0x002fc60007f3e0ff */
[----:B------:R-:W-:Y:S04]  /*2ed90*/  STL [R1+0x3398], R18 ;  /* 0x0033981201007387 */ /* 0x000fe80000100800 */
[----:B------:R0:W-:Y:S04]  /*2eda0*/  STL [R1+0x339c], R5 ;  /* 0x00339c0501007387 */ /* 0x0001e80000100800 */
[----:B0-----:R-:W4:Y:S01]  /*2edb0*/  LDL.LU R5, [R1+0x5c] ;  /* 0x00005c0001057983 */ /* 0x001f220000300800 */
[-C--:B------:R-:W-:Y:S02]  /*2edc0*/  IADD3 R18, P2, R14, R3.reuse, RZ ;  /* 0x000000030e127210 */ /* 0x080fe40007f5e0ff */
[----:B------:R-:W-:-:S03]  /*2edd0*/  IADD3 R20, P3, R13, R3, RZ ;  /* 0x000000030d147210 */ /* 0x000fc60007f7e0ff */
[----:B------:R0:W-:Y:S04]  /*2ede0*/  STL [R1+0x33a0], R18 ;  /* 0x0033a01201007387 */ /* 0x0001e80000100800 */
[----:B------:R-:W-:Y:S01]  /*2edf0*/  STL [R1+0x33a4], R20 ;  /* 0x0033a41401007387 */ /* 0x000fe20000100800 */
[-C--:B------:R-:W-:Y:S02]  /*2ee00*/  IADD3 R19, P4, R12, R3.reuse, RZ ;  /* 0x000000030c137210 */ /* 0x080fe40007f9e0ff */
[----:B0-----:R-:W-:Y:S02]  /*2ee10*/  LEA.HI.X.SX32 R18, R7, R2, 0x1, P5 ;  /* 0x0000000207127211 */ /* 0x001fe400028f0eff */
[----:B------:R-:W4:Y:S04]  /*2ee20*/  LDL.LU R7, [R1+0x58] ;  /* 0x0000580001077983 */ /* 0x000f280000300800 */
[----:B------:R0:W-:Y:S04]  /*2ee30*/  STL [R1+0x33a8], R19 ;  /* 0x0033a81301007387 */ /* 0x0001e80000100800 */
[----:B------:R1:W-:Y:S01]  /*2ee40*/  STL [R1+0x3388], R18 ;  /* 0x0033881201007387 */ /* 0x0003e20000100800 */
[----:B0-----:R-:W-:-:S05]  /*2ee50*/  IADD3 R19, P5, R11, R3, RZ ;  /* 0x000000030b137210 */ /* 0x001fca0007fbe0ff */
[----:B------:R-:W-:Y:S04]  /*2ee60*/  STL [R1+0x338c], R19 ;  /* 0x00338c1301007387 */ /* 0x000fe80000100800 */
[----:B------:R-:W4:Y:S01]  /*2ee70*/  LDL.LU R21, [R1+0x54] ;  /* 0x0000540001157983 */ /* 0x000f220000300800 */
[----:B------:R-:W-:Y:S02]  /*2ee80*/  LEA.HI.X.SX32 R17, R17, R2, 0x1, P6 ;  /* 0x0000000211117211 */ /* 0x000fe400030f0eff */
[----:B-1----:R-:W-:-:S03]  /*2ee90*/  IADD3 R18, P6, R10, R3, RZ ;  /* 0x000000030a127210 */ /* 0x002fc60007fde0ff */
[----:B------:R0:W-:Y:S04]  /*2eea0*/  STL [R1+0x3380], R17 ;  /* 0x0033801101007387 */ /* 0x0001e80000100800 */
[----:B------:R-:W-:Y:S01]  /*2eeb0*/  STL [R1+0x3384], R18 ;  /* 0x0033841201007387 */ /* 0x000fe20000100800 */
[----:B0-----:R-:W-:-:S05]  /*2eec0*/  LEA.HI.X.SX32 R17, R16, R2, 0x1, P0 ;  /* 0x0000000210117211 */ /* 0x001fca00000f0eff */
[----:B------:R-:W-:Y:S04]  /*2eed0*/  STL [R1+0x3378], R17 ;  /* 0x0033781101007387 */ /* 0x000fe80000100800 */
[----:B------:R-:W4:Y:S01]  /*2eee0*/  LDL.LU R20, [R1+0x50] ;  /* 0x0000500001147983 */ /* 0x000f220000300800 */
[----:B------:R-:W-:Y:S02]  /*2eef0*/  IADD3 R16, P0, R9, R3, RZ ;  /* 0x0000000309107210 */ /* 0x000fe40007f1e0ff */
[----:B------:R-:W-:-:S03]  /*2ef00*/  LEA.HI.X.SX32 R15, R15, R2, 0x1, P1 ;  /* 0x000000020f0f7211 */ /* 0x000fc600008f0eff */
[----:B------:R0:W-:Y:S04]  /*2ef10*/  STL [R1+0x337c], R16 ;  /* 0x00337c1001007387 */ /* 0x0001e80000100800 */
[----:B------:R5:W-:Y:S01]  /*2ef20*/  STL [R1+0x3370], R15 ;  /* 0x0033700f01007387 */ /* 0x000be20000100800 */
[----:B0-----:R-:W-:-:S05]  /*2ef30*/  IADD3 R16, P1, R8, R3, RZ ;  /* 0x0000000308107210 */ /* 0x001fca0007f3e0ff */
[----:B------:R-:W-:Y:S04]  /*2ef40*/  STL [R1+0x3374], R16 ;  /* 0x0033741001007387 */ /* 0x000fe80000100800 */
[----:B------:R-:W4:Y:S01]  /*2ef50*/  LDL.LU R19, [R1+0x4c] ;  /* 0x00004c0001137983 */ /* 0x000f220000300800 */
[----:B------:R-:W-:Y:S02]  /*2ef60*/  LEA.HI.X.SX32 R14, R14, R2, 0x1, P2 ;  /* 0x000000020e0e7211 */ /* 0x000fe400010f0eff */
[----:B-----5:R-:W-:-:S03]  /*2ef70*/  IADD3 R15, P2, R6, R3, RZ ;  /* 0x00000003060f7210 */ /* 0x020fc60007f5e0ff */
[----:B------:R0:W-:Y:S04]  /*2ef80*/  STL [R1+0x3368], R14 ;  /* 0x0033680e01007387 */ /* 0x0001e80000100800 */
[----:B------:R-:W-:Y:S01]  /*2ef90*/  STL [R1+0x336c], R15 ;  /* 0x00336c0f01007387 */ /* 0x000fe20000100800 */
[----:B0-----:R-:W-:-:S05]  /*2efa0*/  LEA.HI.X.SX32 R14, R13, R2, 0x1, P3 ;  /* 0x000000020d0e7211 */ /* 0x001fca00018f0eff */
[----:B------:R-:W-:Y:S04]  /*2efb0*/  STL [R1+0x3360], R14 ;  /* 0x0033600e01007387 */ /* 0x000fe80000100800 */
[----:B------:R-:W5:Y:S01]  /*2efc0*/  LDL.LU R18, [R1+0x48] ;  /* 0x0000480001127983 */ /* 0x000f620000300800 */
[----:B------:R-:W-:Y:S02]  /*2efd0*/  IADD3 R13, P3, R4, R3, RZ ;  /* 0x00000003040d7210 */ /* 0x000fe40007f7e0ff */
[----:B------:R-:W-:-:S03]  /*2efe0*/  LEA.HI.X.SX32 R12, R12, R2, 0x1, P4 ;  /* 0x000000020c0c7211 */ /* 0x000fc600020f0eff */
[----:B------:R2:W-:Y:S04]  /*2eff0*/  STL [R1+0x3364], R13 ;  /* 0x0033640d01007387 */ /* 0x0005e80000100800 */
[----:B------:R3:W-:Y:S01]  /*2f000*/  STL [R1+0x3358], R12 ;  /* 0x0033580c01007387 */ /* 0x0007e20000100800 */
[----:B--2---:R-:W-:-:S05]  /*2f010*/  IADD3 R13, P4, R27, R3, RZ ;  /* 0x000000031b0d7210 */ /* 0x004fca0007f9e0ff */
[----:B------:R-:W-:Y:S01]  /*2f020*/  STL [R1+0x335c], R13 ;  /* 0x00335c0d01007387 */ /* 0x000fe20000100800 */
[----:B------:R-:W-:-:S03]  /*2f030*/  LEA.HI.X.SX32 R11, R11, R2, 0x1, P5 ;  /* 0x000000020b0b7211 */ /* 0x000fc600028f0eff */
[----:B------:R-:W2:Y:S01]  /*2f040*/  LDL.LU R17, [R1+0x44] ;  /* 0x0000440001117983 */ /* 0x000ea20000300800 */
[----:B---3--:R-:W-:-:S03]  /*2f050*/  IADD3 R12, P5, R29, R3, RZ ;  /* 0x000000031d0c7210 */ /* 0x008fc60007fbe0ff */
[----:B------:R0:W-:Y:S04]  /*2f060*/  STL [R1+0x3350], R11 ;  /* 0x0033500b01007387 */ /* 0x0001e80000100800 */
[----:B------:R-:W-:Y:S01]  /*2f070*/  STL [R1+0x3354], R12 ;  /* 0x0033540c01007387 */ /* 0x000fe20000100800 */
[----:B0-----:R-:W-:-:S05]  /*2f080*/  LEA.HI.X.SX32 R11, R10, R2, 0x1, P6 ;  /* 0x000000020a0b7211 */ /* 0x001fca00030f0eff */
[----:B------:R-:W-:Y:S04]  /*2f090*/  STL [R1+0x3348], R11 ;  /* 0x0033480b01007387 */ /* 0x000fe80000100800 */
[----:B------:R-:W3:Y:S01]  /*2f0a0*/  LDL.LU R16, [R1+0x40] ;  /* 0x0000400001107983 */ /* 0x000ee20000300800 */
[----:B------:R-:W-:Y:S02]  /*2f0b0*/  IADD3 R10, P6, R28, R3, RZ ;  /* 0x000000031c0a7210 */ /* 0x000fe40007fde0ff */
[----:B------:R-:W-:-:S03]  /*2f0c0*/  LEA.HI.X.SX32 R9, R9, R2, 0x1, P0 ;  /* 0x0000000209097211 */ /* 0x000fc600000f0eff */
[----:B------:R4:W-:Y:S01]  /*2f0d0*/  STL [R1+0x334c], R10 ;  /* 0x00334c0a01007387 */ /* 0x0009e20000100800 */
[----:B------:R-:W-:-:S03]  /*2f0e0*/  LEA.HI.X.SX32 R8, R8, R2, 0x1, P1 ;  /* 0x0000000208087211 */ /* 0x000fc600008f0eff */
[----:B------:R0:W-:Y:S01]  /*2f0f0*/  STL [R1+0x3340], R9 ;  /* 0x0033400901007387 */ /* 0x0001e20000100800 */
[----:B------:R-:W-:Y:S02]  /*2f100*/  LEA.HI.X.SX32 R4, R4, R2, 0x1, P3 ;  /* 0x0000000204047211 */ /* 0x000fe400018f0eff */
[----:B----4-:R-:W-:-:S05]  /*2f110*/  IADD3 R10, P0, R26, R3, RZ ;  /* 0x000000031a0a7210 */ /* 0x010fca0007f1e0ff */
[----:B------:R-:W-:Y:S04]  /*2f120*/  STL [R1+0x3344], R10 ;  /* 0x0033440a01007387 */ /* 0x000fe80000100800 */
[----:B------:R-:W4:Y:S04]  /*2f130*/  LDL.LU R15, [R1+0x3c] ;  /* 0x00003c00010f7983 */ /* 0x000f280000300800 */
[----:B------:R1:W-:Y:S01]  /*2f140*/  STL [R1+0x3338], R8 ;  /* 0x0033380801007387 */ /* 0x0003e20000100800 */
[----:B0-----:R-:W-:Y:S02]  /*2f150*/  IADD3 R9, P1, R5, R3, RZ ;  /* 0x0000000305097210 */ /* 0x001fe40007f3e0ff */
[----:B-1----:R-:W-:-:S03]  /*2f160*/  LEA.HI.X.SX32 R8, R6, R2, 0x1, P2 ;  /* 0x0000000206087211 */ /* 0x002fc600010f0eff */
[----:B------:R-:W-:Y:S04]  /*2f170*/  STL [R1+0x333c], R9 ;  /* 0x00333c0901007387 */ /* 0x000fe80000100800 */
[----:B------:R-:W4:Y:S04]  /*2f180*/  LDL.LU R14, [R1+0x38] ;  /* 0x00003800010e7983 */ /* 0x000f280000300800 */
[----:B------:R-:W-:Y:S04]  /*2f190*/  STL [R1+0x3330], R8 ;  /* 0x0033300801007387 */ /* 0x000fe80000100800 */
[----:B------:R-:W4:Y:S01]  /*2f1a0*/  LDL.LU R13, [R1+0x34] ;  /* 0x00003400010d7983 */ /* 0x000f220000300800 */
[----:B------:R-:W-:-:S05]  /*2f1b0*/  IADD3 R6, P2, R7, R3, RZ ;  /* 0x0000000307067210 */ /* 0x000fca0007f5e0ff */
[----:B------:R0:W-:Y:S04]  /*2f1c0*/  STL [R1+0x3334], R6 ;  /* 0x0033340601007387 */ /* 0x0001e80000100800 */
[----:B------:R-:W4:Y:S04]  /*2f1d0*/  LDL.LU R12, [R1+0x30] ;  /* 0x00003000010c7983 */ /* 0x000f280000300800 */
[----:B------:R1:W-:Y:S04]  /*2f1e0*/  STL [R1+0x3328], R4 ;  /* 0x0033280401007387 */ /* 0x0003e80000100800 */
[----:B------:R-:W4:Y:S01]  /*2f1f0*/  LDL.LU R11, [R1+0x2c] ;  /* 0x00002c00010b7983 */ /* 0x000f220000300800 */
[----:B0-----:R-:W-:-:S02]  /*2f200*/  IADD3 R6, P3, R21, R3, RZ ;  /* 0x0000000315067210 */ /* 0x001fc40007f7e0ff */
[----:B-1----:R-:W-:-:S03]  /*2f210*/  LEA.HI.X.SX32 R4, R27, R2, 0x1, P4 ;  /* 0x000000021b047211 */ /* 0x002fc600020f0eff */
        /* <DEDUP_REMOVED lines=16> */
[----:B-----5:R-:W-:-:S02]  /*2f320*/  IADD3 R6, P6, R18, R3, RZ ;  /* 0x0000000312067210 */ /* 0x020fc40007fde0ff */
[----:B0-----:R-:W-:-:S03]  /*2f330*/  LEA.HI.X.SX32 R4, R26, R2, 0x1, P0 ;  /* 0x000000021a047211 */ /* 0x001fc600000f0eff */
[----:B------:R0:W-:Y:S04]  /*2f340*/  STL [R1+0x3314], R6 ;  /* 0x0033140601007387 */ /* 0x0001e80000100800 */
[----:B------:R-:W5:Y:S04]  /*2f350*/  LDL.LU R26, [R1+0x10] ;  /* 0x00001000011a7983 */ /* 0x000f680000300800 */
[----:B------:R1:W-:Y:S01]  /*2f360*/  STL [R1+0x3308], R4 ;  /* 0x0033080401007387 */ /* 0x0003e20000100800 */
[----:B0-----:R-:W-:-:S03]  /*2f370*/  LEA.HI.X.SX32 R6, R5, R2, 0x1, P1 ;  /* 0x0000000205067211 */ /* 0x001fc600008f0eff */
[----:B-1----:R-:W5:Y:S01]  /*2f380*/  LDL.LU R4, [R1+0xc] ;  /* 0x00000c0001047983 */ /* 0x002f620000300800 */
[----:B--2---:R-:W-:-:S05]  /*2f390*/  IADD3 R22, P0, R17, R3, RZ ;  /* 0x0000000311167210 */ /* 0x004fca0007f1e0ff */
[----:B------:R-:W-:Y:S04]  /*2f3a0*/  STL [R1+0x330c], R22 ;  /* 0x00330c1601007387 */ /* 0x000fe80000100800 */
[----:B------:R-:W2:Y:S04]  /*2f3b0*/  LDL.LU R5, [R1+0x8] ;  /* 0x0000080001057983 */ /* 0x000ea80000300800 */
[----:B------:R0:W-:Y:S04]  /*2f3c0*/  STL [R1+0x3300], R6 ;  /* 0x0033000601007387 */ /* 0x0001e80000100800 */
[----:B0-----:R-:W2:Y:S01]  /*2f3d0*/  LDL.LU R6, [R1+0x4] ;  /* 0x0000040001067983 */ /* 0x001ea20000300800 */
[----:B---3--:R-:W-:-:S05]  /*2f3e0*/  IADD3 R22, P1, R16, R3, RZ ;  /* 0x0000000310167210 */ /* 0x008fca0007f3e0ff */
[----:B------:R0:W-:Y:S02]  /*2f3f0*/  STL [R1+0x3304], R22 ;  /* 0x0033041601007387 */ /* 0x0001e40000100800 */
[-C--:B0-----:R-:W-:Y:S02]  /*2f400*/  LEA.HI.X.SX32 R22, R7, R2.reuse, 0x1, P2 ;  /* 0x0000000207167211 */ /* 0x081fe400010f0eff */
[----:B------:R-:W3:Y:S01]  /*2f410*/  LDL.LU R7, [R1] ;  /* 0x0000000001077983 */ /* 0x000ee20000300800 */
[----:B------:R-:W-:-:S03]  /*2f420*/  LEA.HI.X.SX32 R21, R21, R2, 0x1, P3 ;  /* 0x0000000215157211 */ /* 0x000fc600018f0eff */
[----:B------:R4:W-:Y:S01]  /*2f430*/  STL [R1+0x32f8], R22 ;  /* 0x0032f81601007387 */ /* 0x0009e20000100800 */
[-C--:B------:R-:W-:Y:S02]  /*2f440*/  LEA.HI.X.SX32 R20, R20, R2.reuse, 0x1, P4 ;  /* 0x0000000214147211 */ /* 0x080fe400020f0eff */
[-C--:B------:R-:W-:Y:S02]  /*2f450*/  LEA.HI.X.SX32 R19, R19, R2.reuse, 0x1, P5 ;  /* 0x0000000213137211 */ /* 0x080fe400028f0eff */
[-C--:B------:R-:W-:Y:S02]  /*2f460*/  LEA.HI.X.SX32 R18, R18, R2.reuse, 0x1, P6 ;  /* 0x0000000212127211 */ /* 0x080fe400030f0eff */
[-C--:B------:R-:W-:Y:S02]  /*2f470*/  LEA.HI.X.SX32 R17, R17, R2.reuse, 0x1, P0 ;  /* 0x0000000211117211 */ /* 0x080fe400000f0eff */
[----:B------:R-:W-:Y:S02]  /*2f480*/  LEA.HI.X.SX32 R16, R16, R2, 0x1, P1 ;  /* 0x0000000210107211 */ /* 0x000fe400008f0eff */
[----:B----4-:R-:W-:-:S05]  /*2f490*/  IADD3 R22, P2, R15, R3, RZ ;  /* 0x000000030f167210 */ /* 0x010fca0007f5e0ff */
[----:B------:R0:W-:Y:S04]  /*2f4a0*/  STL [R1+0x32fc], R22 ;  /* 0x0032fc1601007387 */ /* 0x0001e80000100800 */
[----:B0-----:R-:W4:Y:S04]  /*2f4b0*/  LDL.LU R22, [R1+0x3654] ;  /* 0x0036540001167983 */ /* 0x001f280000300800 */
[----:B------:R0:W-:Y:S02]  /*2f4c0*/  STL [R1+0x32f0], R21 ;  /* 0x0032f01501007387 */ /* 0x0001e40000100800 */
[----:B0-----:R-:W-:-:S05]  /*2f4d0*/  IADD3 R21, P3, R14, R3, RZ ;  /* 0x000000030e157210 */ /* 0x001fca0007f7e0ff */
        /* <DEDUP_REMOVED lines=16> */
[----:B------:R0:W-:Y:S01]  /*2f5e0*/  STL [R1+0x32d4], R17 ;  /* 0x0032d41101007387 */ /* 0x0001e20000100800 */
[----:B------:R-:W-:-:S03]  /*2f5f0*/  LEA.HI.X.SX32 R15, R15, R2, 0x1, P2 ;  /* 0x000000020f0f7211 */ /* 0x000fc600010f0eff */
        /* <DEDUP_REMOVED lines=27> */
[----:B-----5:R-:W-:-:S05]  /*2f7b0*/  IADD3 R11, P6, R26, R3, RZ ;  /* 0x000000031a0b7210 */ /* 0x020fca0007fde0ff */
[----:B------:R0:W-:Y:S01]  /*2f7c0*/  STL [R1+0x32a4], R11 ;  /* 0x0032a40b01007387 */ /* 0x0001e20000100800 */
[----:B------:R-:W-:-:S03]  /*2f7d0*/  LEA.HI.X.SX32 R9, R9, R2, 0x1, P1 ;  /* 0x0000000209097211 */ /* 0x000fc600008f0eff */
[----:B0-----:R-:W5:Y:S04]  /*2f7e0*/  LDL.LU R11, [R1+0x3628] ;  /* 0x00362800010b7983 */ /* 0x001f680000300800 */
[----:B------:R0:W-:Y:S02]  /*2f7f0*/  STL [R1+0x3298], R10 ;  /* 0x0032980a01007387 */ /* 0x0001e40000100800 */
[----:B0-----:R-:W-:-:S05]  /*2f800*/  IADD3 R10, P0, R4, R3, RZ ;  /* 0x00000003040a7210 */ /* 0x001fca0007f1e0ff */
[----:B------:R0:W-:Y:S01]  /*2f810*/  STL [R1+0x329c], R10 ;  /* 0x00329c0a01007387 */ /* 0x0001e20000100800 */
[----:B------:R-:W-:-:S03]  /*2f820*/  LEA.HI.X.SX32 R8, R8, R2, 0x1, P2 ;  /* 0x0000000208087211 */ /* 0x000fc600010f0eff */
[----:B0-----:R-:W4:Y:S04]  /*2f830*/  LDL.LU R10, [R1+0x3624] ;  /* 0x00362400010a7983 */ /* 0x001f280000300800 */
[----:B------:R2:W-:Y:S02]  /*2f840*/  STL [R1+0x3290], R9 ;  /* 0x0032900901007387 */ /* 0x0005e40000100800 */
[----:B--2---:R-:W-:-:S05]  /*2f850*/  IADD3 R9, P1, R5, R3, RZ ;  /* 0x0000000305097210 */ /* 0x004fca0007f3e0ff */
[----:B------:R0:W-:Y:S01]  /*2f860*/  STL [R1+0x3294], R9 ;  /* 0x0032940901007387 */ /* 0x0001e20000100800 */
[----:B------:R-:W-:-:S03]  /*2f870*/  LEA.HI.X.SX32 R29, R29, R2, 0x1, P3 ;  /* 0x000000021d1d7211 */ /* 0x000fc600018f0eff */
[----:B0-----:R-:W2:Y:S04]  /*2f880*/  LDL.LU R9, [R1+0x3620] ;  /* 0x0036200001097983 */ /* 0x001ea80000300800 */
[----:B------:R0:W-:Y:S02]  /*2f890*/  STL [R1+0x3288], R8 ;  /* 0x0032880801007387 */ /* 0x0001e40000100800 */
[----:B0-----:R-:W-:-:S05]  /*2f8a0*/  IADD3 R8, P2, R6, R3, RZ ;  /* 0x0000000306087210 */ /* 0x001fca0007f5e0ff */
[----:B------:R0:W-:Y:S04]  /*2f8b0*/  STL [R1+0x328c], R8 ;  /* 0x00328c0801007387 */ /* 0x0001e80000100800 */
[----:B0-----:R-:W5:Y:S04]  /*2f8c0*/  LDL.LU R8, [R1+0x361c] ;  /* 0x00361c0001087983 */ /* 0x001f680000300800 */
[----:B------:R3:W-:Y:S02]  /*2f8d0*/  STL [R1+0x3280], R29 ;  /* 0x0032801d01007387 */ /* 0x0007e40000100800 */
[----:B---3--:R-:W-:-:S05]  /*2f8e0*/  IADD3 R29, P3, R7, R3, RZ ;  /* 0x00000003071d7210 */ /* 0x008fca0007f7e0ff */
[----:B------:R0:W-:Y:S04]  /*2f8f0*/  STL [R1+0x3284], R29 ;  /* 0x0032841d01007387 */ /* 0x0001e80000100800 */
[----:B0-----:R-:W3:Y:S01]  /*2f900*/  LDL.LU R29, [R1+0x3618] ;  /* 0x00361800011d7983 */ /* 0x001ee20000300800 */
[----:B------:R-:W-:-:S05]  /*2f910*/  LEA.HI.X.SX32 R28, R28, R2, 0x1, P4 ;  /* 0x000000021c1c7211 */ /* 0x000fca00020f0eff */
        /* <DEDUP_REMOVED lines=35> */
[----:B------:R3:W-:Y:S01]  /*2fb50*/  STL [R1+0x3240], R29 ;  /* 0x0032401d01007387 */ /* 0x0007e20000100800 */
[----:B------:R-:W-:Y:S02]  /*2fb60*/  LEA.HI.X.SX32 R28, R28, R2, 0x1, P5 ;  /* 0x000000021c1c7211 */ /* 0x000fe400028f0eff */
[----:B---3--:R-:W-:-:S05]  /*2fb70*/  IADD3 R29, P4, R7, R3, RZ ;  /* 0x00000003071d7210 */ /* 0x008fca0007f9e0ff */
[----:B------:R5:W-:Y:S04]  /*2fb80*/  STL [R1+0x3244], R29 ;  /* 0x0032441d01007387 */ /* 0x000be80000100800 */
[----:B------:R0:W-:Y:S01]  /*2fb90*/  STL [R1+0x3238], R28 ;  /* 0x0032381c01007387 */ /* 0x0001e20000100800 */
[----:B-----5:R-:W-:Y:S02]  /*2fba0*/  IADD3 R29, P5, R8, R3, RZ ;  /* 0x00000003081d7210 */ /* 0x020fe40007fbe0ff */
[----:B0-----:R-:W-:-:S03]  /*2fbb0*/  LEA.HI.X.SX32 R28, R27, R2, 0x1, P6 ;  /* 0x000000021b1c7211 */ /* 0x001fc600030f0eff */
[----:B------:R2:W-:Y:S01]  /*2fbc0*/  STL [R1+0x323c], R29 ;  /* 0x00323c1d01007387 */ /* 0x0005e20000100800 */
[----:B------:R-:W-:-:S03]  /*2fbd0*/  LEA.HI.X.SX32 R27, R26, R2, 0x1, P0 ;  /* 0x000000021a1b7211 */ /* 0x000fc600000f0eff */
[----:B------:R4:W-:Y:S01]  /*2fbe0*/  STL [R1+0x3230], R28 ;  /* 0x0032301c01007387 */ /* 0x0009e20000100800 */
[----:B------:R-:W-:Y:S02]  /*2fbf0*/  LEA.HI.X.SX32 R26, R4, R2, 0x1, P1 ;  /* 0x00000002041a7211 */ /* 0x000fe400008f0eff */
[-C--:B--2---:R-:W-:Y:S02]  /*2fc00*/  IADD3 R29, P6, R9, R3.reuse, RZ ;  /* 0x00000003091d7210 */ /* 0x084fe40007fde0ff */
[----:B----4-:R-:W-:-:S03]  /*2fc10*/  IADD3 R28, P0, R10, R3, RZ ;  /* 0x000000030a1c7210 */ /* 0x010fc60007f1e0ff */
[----:B------:R-:W-:Y:S01]  /*2fc20*/  STL [R1+0x3234], R29 ;  /* 0x0032341d01007387 */ /* 0x000fe20000100800 */
[----:B------:R-:W-:-:S03]  /*2fc30*/  LEA.HI.X.SX32 R4, R5, R2, 0x1, P2 ;  /* 0x0000000205047211 */ /* 0x000fc600010f0eff */
[----:B------:R0:W-:Y:S01]  /*2fc40*/  STL [R1+0x3228], R27 ;  /* 0x0032281b01007387 */ /* 0x0001e20000100800 */
[----:B------:R-:W-:-:S03]  /*2fc50*/  LEA.HI.X.SX32 R5, R6, R2, 0x1, P3 ;  /* 0x0000000206057211 */ /* 0x000fc600018f0eff */
[----:B------:R-:W-:Y:S01]  /*2fc60*/  STL [R1+0x322c], R28 ;  /* 0x00322c1c01007387 */ /* 0x000fe20000100800 */
[----:B0-----:R-:W-:-:S03]  /*2fc70*/  IADD3 R27, P1, R11, R3, RZ ;  /* 0x000000030b1b7210 */ /* 0x001fc60007f3e0ff */
[----:B------:R0:W-:Y:S04]  /*2fc80*/  STL [R1+0x3220], R26 ;  /* 0x0032201a01007387 */ /* 0x0001e80000100800 */
[----:B------:R-:W-:Y:S01]  /*2fc90*/  STL [R1+0x3224], R27 ;  /* 0x0032241b01007387 */ /* 0x000fe20000100800 */
[----:B------:R-:W-:-:S03]  /*2fca0*/  LEA.HI.X.SX32 R6, R7, R2, 0x1, P4 ;  /* 0x0000000207067211 */ /* 0x000fc600020f0eff */
[----:B------:R1:W-:Y:S01]  /*2fcb0*/  STL [R1+0x3218], R4 ;  /* 0x0032180401007387 */ /* 0x0003e20000100800 */
[----:B0-----:R-:W-:-:S05]  /*2fcc0*/  IADD3 R26, P2, R12, R3, RZ ;  /* 0x000000030c1a7210 */ /* 0x001fca0007f5e0ff */
[----:B------:R-:W-:Y:S01]  /*2fcd0*/  STL [R1+0x321c], R26 ;  /* 0x00321c1a01007387 */ /* 0x000fe20000100800 */
[----:B-1----:R-:W-:-:S03]  /*2fce0*/  IADD3 R4, P3, R13, R3, RZ ;  /* 0x000000030d047210 */ /* 0x002fc60007f7e0ff */
[----:B------:R0:W-:Y:S04]  /*2fcf0*/  STL [R1+0x3210], R5 ;  /* 0x0032100501007387 */ /* 0x0001e80000100800 */
[----:B------:R1:W-:Y:S01]  /*2fd00*/  STL [R1+0x3214], R4 ;  /* 0x0032140401007387 */ /* 0x0003e20000100800 */
[----:B0-----:R-:W-:-:S03]  /*2fd10*/  IADD3 R5, P4, R14, R3, RZ ;  /* 0x000000030e057210 */ /* 0x001fc60007f9e0ff */
[----:B------:R0:W-:Y:S01]  /*2fd20*/  STL [R1+0x3208], R6 ;  /* 0x0032080601007387 */ /* 0x0001e20000100800 */
[----:B-1----:R-:W-:-:S03]  /*2fd30*/  LEA.HI.X.SX32 R4, R8, R2, 0x1, P5 ;  /* 0x0000000208047211 */ /* 0x002fc600028f0eff */
        /* <DEDUP_REMOVED lines=10> */
[----:B------:R-:W-:Y:S01]  /*2fde0*/  STL [R1+0x31f0], R6 ;  /* 0x0031f00601007387 */ /* 0x000fe20000100800 */
[----:B-1----:R-:W-:-:S03]  /*2fdf0*/  LEA.HI.X.SX32 R4, R11, R2, 0x1, P1 ;  /* 0x000000020b047211 */ /* 0x002fc600008f0eff */
[----:B------:R-:W2:Y:S04]  /*2fe00*/  LDL.LU R11, [R1+0x80] ;  /* 0x00008000010b7983 */ /* 0x000ea80000300800 */
[----:B------:R-:W-:Y:S04]  /*2fe10*/  STL [R1+0x31f4], R5 ;  /* 0x0031f40501007387 */ /* 0x000fe80000100800 */
[----:B------:R-:W3:Y:S04]  /*2fe20*/  LDL.LU R10, [R1+0x84] ;  /* 0x00008400010a7983 */ /* 0x000ee80000300800 */
[----:B------:R0:W-:Y:S02]  /*2fe30*/  STL [R1+0x31e8], R4 ;  /* 0x0031e80401007387 */ /* 0x0001e40000100800 */
[----:B0-----:R-:W-:-:S02]  /*2fe40*/  LEA.HI.X.SX32 R4, R12, R2, 0x1, P2 ;  /* 0x000000020c047211 */ /* 0x001fc400010f0eff */
[----:B------:R-:W4:Y:S01]  /*2fe50*/  LDL.LU R12, [R1+0x7c] ;  /* 0x00007c00010c7983 */ /* 0x000f220000300800 */
[----:B------:R-:W-:-:S05]  /*2fe60*/  IADD3 R5, P1, R18, R3, RZ ;  /* 0x0000000312057210 */ /* 0x000fca0007f3e0ff */
[----:B------:R0:W-:Y:S04]  /*2fe70*/  STL [R1+0x31ec], R5 ;  /* 0x0031ec0501007387 */ /* 0x0001e80000100800 */
[----:B------:R-:W5:Y:S04]  /*2fe80*/  LDL.LU R9, [R1+0x90] ;  /* 0x0000900001097983 */ /* 0x000f680000300800 */
[----:B------:R1:W-:Y:S01]  /*2fe90*/  STL [R1+0x31e0], R4 ;  /* 0x0031e00401007387 */ /* 0x0003e20000100800 */
[----:B0-----:R-:W-:-:S03]  /*2fea0*/  IADD3 R5, P2, R19, R3, RZ ;  /* 0x0000000313057210 */ /* 0x001fc60007f5e0ff */
[----:B------:R-:W5:Y:S01]  /*2feb0*/  LDL.LU R8, [R1+0xa4] ;  /* 0x0000a40001087983 */ /* 0x000f620000300800 */
[----:B-1----:R-:W-:-:S03]  /*2fec0*/  LEA.HI.X.SX32 R4, R13, R2, 0x1, P3 ;  /* 0x000000020d047211 */ /* 0x002fc600018f0eff */
[----:B------:R0:W-:Y:S04]  /*2fed0*/  STL [R1+0x31e4], R5 ;  /* 0x0031e40501007387 */ /* 0x0001e80000100800 */
[----:B------:R1:W-:Y:S04]  /*2fee0*/  STL [R1+0x31d8], R4 ;  /* 0x0031d80401007387 */ /* 0x0003e80000100800 */
[----:B------:R-:W5:Y:S01]  /*2fef0*/  LDL.LU R7, [R1+0xd4] ;  /* 0x0000d40001077983 */ /* 0x000f620000300800 */
[----:B0-----:R-:W-:Y:S02]  /*2ff00*/  IADD3 R5, P3, R20, R3, RZ ;  /* 0x0000000314057210 */ /* 0x001fe40007f7e0ff */
[----:B-1----:R-:W-:-:S03]  /*2ff10*/  LEA.HI.X.SX32 R4, R14, R2, 0x1, P4 ;  /* 0x000000020e047211 */ /* 0x002fc600020f0eff */
[----:B------:R0:W-:Y:S04]  /*2ff20*/  STL [R1+0x31dc], R5 ;  /* 0x0031dc0501007387 */ /* 0x0001e80000100800 */
[----:B------:R1:W-:Y:S04]  /*2ff30*/  STL [R1+0x31d0], R4 ;  /* 0x0031d00401007387 */ /* 0x0003e80000100800 */
[----:B------:R-:W5:Y:S01]  /*2ff40*/  LDL.LU R6, [R1+0xe8] ;  /* 0x0000e80001067983 */ /* 0x000f620000300800 */
[----:B0-----:R-:W-:Y:S02]  /*2ff50*/  IADD3 R5, P4, R21, R3, RZ ;  /* 0x0000000315057210 */ /* 0x001fe40007f9e0ff */
[----:B-1----:R-:W-:-:S03]  /*2ff60*/  LEA.HI.X.SX32 R4, R15, R2, 0x1, P5 ;  /* 0x000000020f047211 */ /* 0x002fc600028f0eff */
[----:B------:R0:W-:Y:S01]  /*2ff70*/  STL [R1+0x31d4], R5 ;  /* 0x0031d40501007387 */ /* 0x0001e20000100800 */
[----:B------:R-:W-:-:S03]  /*2ff80*/  IADD3 R13, P5, R22, R3, RZ ;  /* 0x00000003160d7210 */ /* 0x000fc60007fbe0ff */
[----:B------:R1:W-:Y:S04]  /*2ff90*/  STL [R1+0x31c8], R4 ;  /* 0x0031c80401007387 */ /* 0x0003e80000100800 */
[----:B0-----:R-:W5:Y:S01]  /*2ffa0*/  LDL.LU R5, [R1+0xf0] ;  /* 0x0000f00001057983 */ /* 0x001f620000300800 */
[----:B-1----:R-:W-:-:S03]  /*2ffb0*/  LEA.HI.X.SX32 R4, R16, R2, 0x1, P6 ;  /* 0x0000000210047211 */ /* 0x002fc600030f0eff */
[----:B------:R-:W-:Y:S04]  /*2ffc0*/  STL [R1+0x31cc], R13 ;  /* 0x0031cc0d01007387 */ /* 0x000fe80000100800 */
[----:B------:R0:W-:Y:S04]  /*2ffd0*/  STL [R1+0x31c0], R4 ;  /* 0x0031c00401007387 */ /* 0x0001e80000100800 */
[----:B0-----:R-:W5:Y:S01]  /*2ffe0*/  LDL.LU R4, [R1+0xfc] ;  /* 0x0000fc0001047983 */ /* 0x001f620000300800 */
[----:B------:R-:W-:Y:S01]  /*2fff0*/  IMAD R23, R23, UR7, RZ ;  /* 0x0000000717177c24 */ /* 0x000fe2000f8e02ff */
[----:B------:R-:W-:Y:S01]  /*30000*/  LEA.HI.X.SX32 R13, R17, R2, 0x1, P0 ;  /* 0x00000002110d7211 */ /* 0x000fe200000f0eff */
[----:B------:R-:W-:-:S03]  /*30010*/  IMAD R24, R24, UR7, RZ ;  /* 0x0000000718187c24 */ /* 0x000fc6000f8e02ff */
[----:B------:R-:W-:-:S05]  /*30020*/  IADD3 R14, P6, R23, R3, RZ ;  /* 0x00000003170e7210 */ /* 0x000fca0007fde0ff */
[----:B------:R0:W-:Y:S04]  /*30030*/  STL [R1+0x31c4], R14 ;  /* 0x0031c40e01007387 */ /* 0x0001e80000100800 */
[----:B------:R1:W-:Y:S04]  /*30040*/  STL [R1+0x31b8], R13 ;  /* 0x0031b80d01007387 */ /* 0x0003e80000100800 */
[----:B------:R-:W5:Y:S01]  /*30050*/  LDL.LU R26, [R1+0x110] ;  /* 0x00011000011a7983 */ /* 0x000f620000300800 */
[----:B0-----:R-:W-:Y:S02]  /*30060*/  IADD3 R14, P0, R24, R3, RZ ;  /* 0x00000003180e7210 */ /* 0x001fe40007f1e0ff */
[----:B-1----:R-:W-:Y:S01]  /*30070*/  LEA.HI.X.SX32 R13, R18, R2, 0x1, P1 ;  /* 0x00000002120d7211 */ /* 0x002fe200008f0eff */
[----:B------:R-:W-:-:S02]  /*30080*/  IMAD R25, R25, UR7, RZ ;  /* 0x0000000719197c24 */ /* 0x000fc4000f8e02ff */
[----:B------:R0:W-:Y:S04]  /*30090*/  STL [R1+0x31bc], R14 ;  /* 0x0031bc0e01007387 */ /* 0x0001e80000100800 */
[----:B------:R1:W-:Y:S04]  /*300a0*/  STL [R1+0x31b0], R13 ;  /* 0x0031b00d01007387 */ /* 0x0003e80000100800 */
[----:B------:R-:W5:Y:S01]  /*300b0*/  LDL.LU R27, [R1+0x130] ;  /* 0x00013000011b7983 */ /* 0x000f620000300800 */
[----:B0-----:R-:W-:Y:S02]  /*300c0*/  IADD3 R14, P1, R25, R3, RZ ;  /* 0x00000003190e7210 */ /* 0x001fe40007f3e0ff */
[----:B-1----:R-:W-:-:S03]  /*300d0*/  LEA.HI.X.SX32 R13, R19, R2, 0x1, P2 ;  /* 0x00000002130d7211 */ /* 0x002fc600010f0eff */
[----:B------:R-:W-:Y:S04]  /*300e0*/  STL [R1+0x31b4], R14 ;  /* 0x0031b40e01007387 */ /* 0x000fe80000100800 */
[----:B------:R0:W-:Y:S04]  /*300f0*/  STL [R1+0x31a8], R13 ;  /* 0x0031a80d01007387 */ /* 0x0001e80000100800 */
[----:B------:R-:W5:Y:S01]  /*30100*/  LDL.LU R28, [R1+0x13c] ;  /* 0x00013c00011c7983 */ /* 0x000f620000300800 */
[----:B0-----:R-:W-:Y:S02]  /*30110*/  LEA.HI.X.SX32 R13, R20, R2, 0x1, P3 ;  /* 0x00000002140d7211 */ /* 0x001fe400018f0eff */
[----:B----4-:R-:W-:-:S05]  /*30120*/  IADD3 R14, P2, R12, R3, RZ ;  /* 0x000000030c0e7210 */ /* 0x010fca0007f5e0ff */
[----:B------:R2:W-:Y:S04]  /*30130*/  STL [R1+0x31ac], R14 ;  /* 0x0031ac0e01007387 */ /* 0x0005e80000100800 */
[----:B------:R0:W-:Y:S04]  /*30140*/  STL [R1+0x31a0], R13 ;  /* 0x0031a00d01007387 */ /* 0x0001e80000100800 */
[----:B------:R-:W4:Y:S01]  /*30150*/  LDL.LU R29, [R1+0x14c] ;  /* 0x00014c00011d7983 */ /* 0x000f220000300800 */
[----:B--2---:R-:W-:Y:S02]  /*30160*/  IADD3 R14, P3, R11, R3, RZ ;  /* 0x000000030b0e7210 */ /* 0x004fe40007f7e0ff */
[----:B0-----:R-:W-:-:S03]  /*30170*/  LEA.HI.X.SX32 R13, R21, R2, 0x1, P4 ;  /* 0x00000002150d7211 */ /* 0x001fc600020f0eff */
[----:B------:R3:W-:Y:S04]  /*30180*/  STL [R1+0x31a4], R14 ;  /* 0x0031a40e01007387 */ /* 0x0007e80000100800 */
[----:B------:R0:W-:Y:S04]  /*30190*/  STL [R1+0x3198], R13 ;  /* 0x0031980d01007387 */ /* 0x0001e80000100800 */
[----:B------:R-:W2:Y:S01]  /*301a0*/  LDL.LU R16, [R1+0x158] ;  /* 0x0001580001107983 */ /* 0x000ea20000300800 */
[----:B---3--:R-:W-:Y:S02]  /*301b0*/  IADD3 R14, P4, R10, R3, RZ ;  /* 0x000000030a0e7210 */ /* 0x008fe40007f9e0ff */
[----:B0-----:R-:W-:-:S03]  /*301c0*/  LEA.HI.X.SX32 R13, R22, R2, 0x1, P5 ;  /* 0x00000002160d7211 */ /* 0x001fc600028f0eff */
[----:B------:R5:W-:Y:S04]  /*301d0*/  STL [R1+0x319c], R14 ;  /* 0x00319c0e01007387 */ /* 0x000be80000100800 */
[----:B------:R0:W-:Y:S04]  /*301e0*/  STL [R1+0x3190], R13 ;  /* 0x0031900d01007387 */ /* 0x0001e80000100800 */
[----:B------:R-:W3:Y:S01]  /*301f0*/  LDL.LU R15, [R1+0x16c] ;  /* 0x00016c00010f7983 */ /* 0x000ee20000300800 */
[----:B-----5:R-:W-:Y:S02]  /*30200*/  IADD3 R14, P5, R9, R3, RZ ;  /* 0x00000003090e7210 */ /* 0x020fe40007fbe0ff */
[----:B0-----:R-:W-:-:S03]  /*30210*/  LEA.HI.X.SX32 R13, R23, R2, 0x1, P6 ;  /* 0x00000002170d7211 */ /* 0x001fc600030f0eff */
[----:B------:R0:W-:Y:S01]  /*30220*/  STL [R1+0x3194], R14 ;  /* 0x0031940e01007387 */ /* 0x0001e20000100800 */
[----:B------:R-:W-:-:S03]  /*30230*/  IADD3 R17, P6, R8, R3, RZ ;  /* 0x0000000308117210 */ /* 0x000fc60007fde0ff */
[----:B------:R1:W-:Y:S04]  /*30240*/  STL [R1+0x3188], R13 ;  /* 0x0031880d01007387 */ /* 0x0003e80000100800 */
[----:B0-----:R-:W5:Y:S01]  /*30250*/  LDL.LU R14, [R1+0x174] ;  /* 0x00017400010e7983 */ /* 0x001f620000300800 */
[----:B-1----:R-:W-:-:S03]  /*30260*/  LEA.HI.X.SX32 R13, R24, R2, 0x1, P0 ;  /* 0x00000002180d7211 */ /* 0x002fc600000f0eff */
[----:B------:R0:W-:Y:S01]  /*30270*/  STL [R1+0x318c], R17 ;  /* 0x00318c1101007387 */ /* 0x0001e20000100800 */
[----:B------:R-:W-:-:S03]  /*30280*/  IADD3 R18, P0, R7, R3, RZ ;  /* 0x0000000307127210 */ /* 0x000fc60007f1e0ff */
[----:B------:R1:W-:Y:S01]  /*30290*/  STL [R1+0x3180], R13 ;  /* 0x0031800d01007387 */ /* 0x0003e20000100800 */
[----:B0-----:R-:W-:-:S03]  /*302a0*/  LEA.HI.X.SX32 R17, R25, R2, 0x1, P1 ;  /* 0x0000000219117211 */ /* 0x001fc600008f0eff */
[----:B-1----:R-:W5:Y:S04]  /*302b0*/  LDL.LU R13, [R1+0x1a0] ;  /* 0x0001a000010d7983 */ /* 0x002f680000300800 */
[----:B------:R0:W-:Y:S04]  /*302c0*/  STL [R1+0x3184], R18 ;  /* 0x0031841201007387 */ /* 0x0001e80000100800 */
[----:B------:R1:W-:Y:S01]  /*302d0*/  STL [R1+0x23cc], R17 ;  /* 0x0023cc1101007387 */ /* 0x0003e20000100800 */
[----:B0-----:R-:W-:Y:S02]  /*302e0*/  IADD3 R18, P1, R6, R3, RZ ;  /* 0x0000000306127210 */ /* 0x001fe40007f3e0ff */
[----:B-1----:R-:W-:-:S02]  /*302f0*/  LEA.HI.X.SX32 R17, R12, R2, 0x1, P2 ;  /* 0x000000020c117211 */ /* 0x002fc400010f0eff */
[----:B------:R-:W5:Y:S04]  /*30300*/  LDL.LU R12, [R1+0x1b0] ;  /* 0x0001b000010c7983 */ /* 0x000f680000300800 */
        /* <DEDUP_REMOVED lines=10> */
[----:B------:R-:W-:Y:S04]  /*303b0*/  STL [R1+0x23fc], R18 ;  /* 0x0023fc1201007387 */ /* 0x000fe80000100800 */
[----:B------:R0:W-:Y:S02]  /*303c0*/  STL [R1+0x23d8], R17 ;  /* 0x0023d81101007387 */ /* 0x0001e40000100800 */
[----:B0-----:R-:W-:-:S02]  /*303d0*/  LEA.HI.X.SX32 R17, R9, R2, 0x1, P5 ;  /* 0x0000000209117211 */ /* 0x001fc400028f0eff */
[----:B------:R-:W5:Y:S01]  /*303e0*/  LDL.LU R9, [R1+0x1d8] ;  /* 0x0001d80001097983 */ /* 0x000f620000300800 */
[----:B------:R-:W-:-:S05]  /*303f0*/  IADD3 R18, P4, R26, R3, RZ ;  /* 0x000000031a127210 */ /* 0x000fca0007f9e0ff */
[----:B------:R0:W-:Y:S04]  /*30400*/  STL [R1+0x2404], R18 ;  /* 0x0024041201007387 */ /* 0x0001e80000100800 */
[----:B------:R1:W-:Y:S01]  /*30410*/  STL [R1+0x23dc], R17 ;  /* 0x0023dc1101007387 */ /* 0x0003e20000100800 */
[-C--:B0-----:R-:W-:Y:S02]  /*30420*/  IADD3 R18, P5, R27, R3.reuse, RZ ;  /* 0x000000031b127210 */ /* 0x081fe40007fbe0ff */
[----:B-1----:R-:W-:Y:S02]  /*30430*/  LEA.HI.X.SX32 R17, R8, R2, 0x1, P6 ;  /* 0x0000000208117211 */ /* 0x002fe400030f0eff */
[----:B------:R-:W5:Y:S04]  /*30440*/  LDL.LU R8, [R1+0x1f8] ;  /* 0x0001f80001087983 */ /* 0x000f680000300800 */
[----:B------:R0:W-:Y:S04]  /*30450*/  STL [R1+0x240c], R18 ;  /* 0x00240c1201007387 */ /* 0x0001e80000100800 */
[----:B------:R1:W-:Y:S01]  /*30460*/  STL [R1+0x23e0], R17 ;  /* 0x0023e01101007387 */ /* 0x0003e20000100800 */
[----:B0-----:R-:W-:-:S02]  /*30470*/  IADD3 R18, P6, R28, R3, RZ ;  /* 0x000000031c127210 */ /* 0x001fc40007fde0ff */
[-C--:B-1----:R-:W-:Y:S02]  /*30480*/  LEA.HI.X.SX32 R17, R7, R2.reuse, 0x1, P0 ;  /* 0x0000000207117211 */ /* 0x082fe400000f0eff */
[----:B------:R-:W5:Y:S04]  /*30490*/  LDL.LU R7, [R1+0x20c] ;  /* 0x00020c0001077983 */ /* 0x000f680000300800 */
[----:B------:R-:W-:Y:S04]  /*304a0*/  STL [R1+0x2414], R18 ;  /* 0x0024141201007387 */ /* 0x000fe80000100800 */
[----:B------:R0:W-:Y:S02]  /*304b0*/  STL [R1+0x23e4], R17 ;  /* 0x0023e41101007387 */ /* 0x0001e40000100800 */
[----:B0-----:R-:W-:-:S02]  /*304c0*/  LEA.HI.X.SX32 R17, R6, R2, 0x1, P1 ;  /* 0x0000000206117211 */ /* 0x001fc400008f0eff */
[----:B------:R-:W5:Y:S01]  /*304d0*/  LDL.LU R6, [R1+0x218] ;  /* 0x0002180001067983 */ /* 0x000f620000300800 */
[----:B----4-:R-:W-:-:S05]  /*304e0*/  IADD3 R18, P0, R29, R3, RZ ;  /* 0x000000031d127210 */ /* 0x010fca0007f1e0ff */
[----:B------:R2:W-:Y:S04]  /*304f0*/  STL [R1+0x241c], R18 ;  /* 0x00241c1201007387 */ /* 0x0005e80000100800 */
[----:B------:R0:W-:Y:S01]  /*30500*/  STL [R1+0x23e8], R17 ;  /* 0x0023e81101007387 */ /* 0x0001e20000100800 */
[-C--:B--2---:R-:W-:Y:S02]  /*30510*/  IADD3 R18, P1, R16, R3.reuse, RZ ;  /* 0x0000000310127210 */ /* 0x084fe40007f3e0ff */
[----:B0-----:R-:W-:Y:S02]  /*30520*/  LEA.HI.X.SX32 R17, R5, R2, 0x1, P2 ;  /* 0x0000000205117211 */ /* 0x001fe400010f0eff */
[----:B------:R-:W2:Y:S04]  /*30530*/  LDL.LU R5, [R1+0x22c] ;  /* 0x00022c0001057983 */ /* 0x000ea80000300800 */
[----:B------:R3:W-:Y:S04]  /*30540*/  STL [R1+0x2424], R18 ;  /* 0x0024241201007387 */ /* 0x0007e80000100800 */
[----:B------:R0:W-:Y:S01]  /*30550*/  STL [R1+0x23f0], R17 ;  /* 0x0023f01101007387 */ /* 0x0001e20000100800 */
[----:B---3--:R-:W-:-:S02]  /*30560*/  IADD3 R18, P2, R15, R3, RZ ;  /* 0x000000030f127210 */ /* 0x008fc40007f5e0ff */
[----:B0-----:R-:W-:Y:S02]  /*30570*/  LEA.HI.X.SX32 R17, R4, R2, 0x1, P3 ;  /* 0x0000000204117211 */ /* 0x001fe400018f0eff */
[----:B------:R-:W3:Y:S04]  /*30580*/  LDL.LU R4, [R1+0x234] ;  /* 0x0002340001047983 */ /* 0x000ee80000300800 */
[----:B------:R5:W-:Y:S04]  /*30590*/  STL [R1+0x242c], R18 ;  /* 0x00242c1201007387 */ /* 0x000be80000100800 */
[----:B------:R0:W-:Y:S01]  /*305a0*/  STL [R1+0x23f8], R17 ;  /* 0x0023f81101007387 */ /* 0x0001e20000100800 */
[----:B-----5:R-:W-:-:S02]  /*305b0*/  IADD3 R18, P3, R14, R3, RZ ;  /* 0x000000030e127210 */ /* 0x020fc40007f7e0ff */
[----:B0-----:R-:W-:Y:S02]  /*305c0*/  LEA.HI.X.SX32 R17, R26, R2, 0x1, P4 ;  /* 0x000000021a117211 */ /* 0x001fe400020f0eff */
[----:B------:R-:W4:Y:S04]  /*305d0*/  LDL.LU R26, [R1+0x254] ;  /* 0x00025400011a7983 */ /* 0x000f280000300800 */
[----:B------:R0:W-:Y:S04]  /*305e0*/  STL [R1+0x2434], R18 ;  /* 0x0024341201007387 */ /* 0x0001e80000100800 */
[----:B------:R1:W-:Y:S01]  /*305f0*/  STL [R1+0x2400], R17 ;  /* 0x0024001101007387 */ /* 0x0003e20000100800 */
[----:B0-----:R-:W-:-:S02]  /*30600*/  IADD3 R18, P4, R13, R3, RZ ;  /* 0x000000030d127210 */ /* 0x001fc40007f9e0ff */
[----:B-1----:R-:W-:Y:S02]  /*30610*/  LEA.HI.X.SX32 R17, R27, R2, 0x1, P5 ;  /* 0x000000021b117211 */ /* 0x002fe400028f0eff */
[----:B------:R-:W5:Y:S04]  /*30620*/  LDL.LU R27, [R1+0x268] ;  /* 0x00026800011b7983 */ /* 0x000f680000300800 */
        /* <DEDUP_REMOVED lines=39> */
[----:B--2---:R-:W-:-:S05]  /*308a0*/  IADD3 R18, P5, R5, R3, RZ ;  /* 0x0000000305127210 */ /* 0x004fca0007fbe0ff */
[----:B------:R-:W-:Y:S04]  /*308b0*/  STL [R1+0x247c], R18 ;  /* 0x00247c1201007387 */ /* 0x000fe80000100800 */
[----:B------:R0:W-:Y:S02]  /*308c0*/  STL [R1+0x2448], R17 ;  /* 0x0024481101007387 */ /* 0x0001e40000100800 */
[----:B0-----:R-:W-:Y:S02]  /*308d0*/  LEA.HI.X.SX32 R17, R10, R2, 0x1, P0 ;  /* 0x000000020a117211 */ /* 0x001fe400000f0eff */
[-C--:B---3--:R-:W-:Y:S01]  /*308e0*/  IADD3 R18, P6, R4, R3.reuse, RZ ;  /* 0x0000000304127210 */ /* 0x088fe20007fde0ff */
[----:B------:R-:W2:Y:S04]  /*308f0*/  LDL.LU R10, [R1+0x2d8] ;  /* 0x0002d800010a7983 */ /* 0x000ea80000300800 */
[----:B------:R4:W-:Y:S04]  /*30900*/  STL [R1+0x2484], R18 ;  /* 0x0024841201007387 */ /* 0x0009e80000100800 */
[----:B------:R0:W-:Y:S01]  /*30910*/  STL [R1+0x2450], R17 ;  /* 0x0024501101007387 */ /* 0x0001e20000100800 */
[----:B----4-:R-:W-:-:S02]  /*30920*/  IADD3 R18, P0, R26, R3, RZ ;  /* 0x000000031a127210 */ /* 0x010fc40007f1e0ff */
        /* <DEDUP_REMOVED lines=39> */
[----:B0-----:R-:W-:Y:S02]  /*30ba0*/  IADD3 R18, P1, R12, R3, RZ ;  /* 0x000000030c127210 */ /* 0x001fe40007f3e0ff */
[-C--:B-1----:R-:W-:Y:S02]  /*30bb0*/  LEA.HI.X.SX32 R17, R28, R2.reuse, 0x1, P2 ;  /* 0x000000021c117211 */ /* 0x082fe400010f0eff */
[----:B------:R-:W5:Y:S04]  /*30bc0*/  LDL.LU R28, [R1+0x330] ;  /* 0x00033000011c7983 */ /* 0x000f680000300800 */
[----:B------:R-:W-:Y:S04]  /*30bd0*/  STL [R1+0x24cc], R18 ;  /* 0x0024cc1201007387 */ /* 0x000fe80000100800 */
[----:B------:R0:W-:Y:S02]  /*30be0*/  STL [R1+0x2498], R17 ;  /* 0x0024981101007387 */ /* 0x0001e40000100800 */
[----:B0-----:R-:W-:-:S02]  /*30bf0*/  LEA.HI.X.SX32 R17, R29, R2, 0x1, P3 ;  /* 0x000000021d117211 */ /* 0x001fc400018f0eff */
[----:B------:R-:W5:Y:S01]  /*30c00*/  LDL.LU R29, [R1+0x33c] ;  /* 0x00033c00011d7983 */ /* 0x000f620000300800 */
[----:B------:R-:W-:-:S05]  /*30c10*/  IADD3 R18, P2, R11, R3, RZ ;  /* 0x000000030b127210 */ /* 0x000fca0007f5e0ff */
[----:B------:R-:W-:Y:S04]  /*30c20*/  STL [R1+0x24d4], R18 ;  /* 0x0024d41201007387 */ /* 0x000fe80000100800 */
[----:B------:R0:W-:Y:S02]  /*30c30*/  STL [R1+0x24a0], R17 ;  /* 0x0024a01101007387 */ /* 0x0001e40000100800 */
[----:B0-----:R-:W-:Y:S02]  /*30c40*/  LEA.HI.X.SX32 R17, R16, R2, 0x1, P4 ;  /* 0x0000000210117211 */ /* 0x001fe400020f0eff */
[----:B------:R-:W5:Y:S01]  /*30c50*/  LDL.LU R16, [R1+0x340] ;  /* 0x0003400001107983 */ /* 0x000f620000300800 */
[----:B--2---:R-:W-:-:S05]  /*30c60*/  IADD3 R18, P3, R10, R3, RZ ;  /* 0x000000030a127210 */ /* 0x004fca0007f7e0ff */
[----:B------:R-:W-:Y:S04]  /*30c70*/  STL [R1+0x24dc], R18 ;  /* 0x0024dc1201007387 */ /* 0x000fe80000100800 */
[----:B------:R0:W-:Y:S02]  /*30c80*/  STL [R1+0x24a8], R17 ;  /* 0x0024a81101007387 */ /* 0x0001e40000100800 */
[----:B0-----:R-:W-:Y:S02]  /*30c90*/  LEA.HI.X.SX32 R17, R15, R2, 0x1, P5 ;  /* 0x000000020f117211 */ /* 0x001fe400028f0eff */
[----:B------:R-:W2:Y:S01]  /*30ca0*/  LDL.LU R15, [R1+0x348] ;  /* 0x00034800010f7983 */ /* 0x000ea20000300800 */
[----:B---3--:R-:W-:-:S05]  /*30cb0*/  IADD3 R18, P4, R9, R3, RZ ;  /* 0x0000000309127210 */ /* 0x008fca0007f9e0ff */
[----:B------:R-:W-:Y:S04]  /*30cc0*/  STL [R1+0x24e4], R18 ;  /* 0x0024e41201007387 */ /* 0x000fe80000100800 */
[----:B------:R0:W-:Y:S02]  /*30cd0*/  STL [R1+0x24b0], R17 ;  /* 0x0024b01101007387 */ /* 0x0001e40000100800 */
[----:B0-----:R-:W-:Y:S02]  /*30ce0*/  LEA.HI.X.SX32 R17, R14, R2, 0x1, P6 ;  /* 0x000000020e117211 */ /* 0x001fe400030f0eff */
[-C--:B----4-:R-:W-:Y:S01]  /*30cf0*/  IADD3 R18, P5, R8, R3.reuse, RZ ;  /* 0x0000000308127210 */ /* 0x090fe20007fbe0ff */
        /* <DEDUP_REMOVED lines=59> */
[----:B------:R-:W3:Y:S01]  /*310b0*/  LDL.LU R27, [R1+0x3c8] ;  /* 0x0003c800011b7983 */ /* 0x000ee20000300800 */
[----:B----4-:R-:W-:-:S05]  /*310c0*/  IADD3 R18, P3, R13, R3, RZ ;  /* 0x000000030d127210 */ /* 0x010fca0007f7e0ff */
[----:B------:R-:W-:Y:S04]  /*310d0*/  STL [R1+0x254c], R18 ;  /* 0x00254c1201007387 */ /* 0x000fe80000100800 */
[----:B------:R0:W-:Y:S02]  /*310e0*/  STL [R1+0x2518], R17 ;  /* 0x0025181101007387 */ /* 0x0001e40000100800 */
[----:B0-----:R-:W-:Y:S02]  /*310f0*/  LEA.HI.X.SX32 R17, R28, R2, 0x1, P5 ;  /* 0x000000021c117211 */ /* 0x001fe400028f0eff */
[-C--:B-----5:R-:W-:Y:S01]  /*31100*/  IADD3 R18, P4, R12, R3.reuse, RZ ;  /* 0x000000030c127210 */ /* 0x0a0fe20007f9e0ff */
        /* <DEDUP_REMOVED lines=59> */
[----:B------:R-:W4:Y:S01]  /*314c0*/  LDL.LU R6, [R1+0x440] ;  /* 0x0004400001067983 */ /* 0x000f220000300800 */
[----:B-----5:R-:W-:-:S05]  /*314d0*/  IADD3 R18, P2, R29, R3, RZ ;  /* 0x000000031d127210 */ /* 0x020fca0007f5e0ff */
[----:B------:R-:W-:Y:S04]  /*314e0*/  STL [R1+0x25b4], R18 ;  /* 0x0025b41201007387 */ /* 0x000fe80000100800 */
[----:B------:R0:W-:Y:S02]  /*314f0*/  STL [R1+0x2580], R17 ;  /* 0x0025801101007387 */ /* 0x0001e40000100800 */
[----:B0-----:R-:W-:Y:S02]  /*31500*/  LEA.HI.X.SX32 R17, R5, R2, 0x1, P4 ;  /* 0x0000000205117211 */ /* 0x001fe400020f0eff */
[-C--:B------:R-:W-:Y:S01]  /*31510*/  IADD3 R18, P3, R16, R3.reuse, RZ ;  /* 0x0000000310127210 */ /* 0x080fe20007f7e0ff */
        /* <DEDUP_REMOVED lines=59> */
[----:B------:R-:W5:Y:S01]  /*318d0*/  LDL.LU R10, [R1+0x4bc] ;  /* 0x0004bc00010a7983 */ /* 0x000f620000300800 */
[----:B------:R-:W-:-:S05]  /*318e0*/  IADD3 R18, P1, R4, R3, RZ ;  /* 0x0000000304127210 */ /* 0x000fca0007f3e0ff */
        /* <DEDUP_REMOVED lines=197> */
[-C--:B0-----:R-:W-:Y:S02]  /*32540*/  LEA.HI.X.SX32 R17, R4, R2.reuse, 0x1, P0 ;  /* 0x0000000204117211 */ /* 0x081fe400000f0eff */
[----:B------:R-:W-:Y:S01]  /*32550*/  IADD3 R18, P6, R15, R3, RZ ;  /* 0x000000030f127210 */ /* 0x000fe20007fde0ff */
        /* <DEDUP_REMOVED lines=192> */
[----:B------:R0:W-:Y:S01]  /*33160*/  STL [R1+0x2858], R17 ;  /* 0x0028581101007387 */ /* 0x0001e20000100800 */
[----:B------:R-:W-:-:S03]  /*33170*/  LEA.HI.X.SX32 R16, R16, R2, 0x1, P4 ;  /* 0x0000000210107211 */ /* 0x000fc600020f0eff */
[----:B0-----:R-:W5:Y:S01]  /*33180*/  LDL.LU R17, [R1+0x774] ;  /* 0x0007740001117983 */ /* 0x001f620000300800 */
[----:B------:R-:W-:Y:S02]  /*33190*/  IADD3 R18, P3, R10, R3, RZ ;  /* 0x000000030a127210 */ /* 0x000fe40007f7e0ff */
[----:B------:R-:W-:-:S03]  /*331a0*/  LEA.HI.X.SX32 R15, R15, R2, 0x1, P5 ;  /* 0x000000020f0f7211 */ /* 0x000fc600028f0eff */
[----:B------:R-:W-:Y:S04]  /*331b0*/  STL [R1+0x2894], R18 ;  /* 0x0028941201007387 */ /* 0x000fe80000100800 */
[----:B------:R0:W-:Y:S01]  /*331c0*/  STL [R1+0x2860], R16 ;  /* 0x0028601001007387 */ /* 0x0001e20000100800 */
[----:B------:R-:W-:-:S03]  /*331d0*/  LEA.HI.X.SX32 R14, R14, R2, 0x1, P6 ;  /* 0x000000020e0e7211 */ /* 0x000fc600030f0eff */
[----:B0-----:R-:W5:Y:S01]  /*331e0*/  LDL.LU R16, [R1+0x77c] ;  /* 0x00077c0001107983 */ /* 0x001f620000300800 */
[-C--:B------:R-:W-:Y:S02]  /*331f0*/  LEA.HI.X.SX32 R13, R13, R2.reuse, 0x1, P0 ;  /* 0x000000020d0d7211 */ /* 0x080fe400000f0eff */
[-C--:B------:R-:W-:Y:S02]  /*33200*/  LEA.HI.X.SX32 R12, R12, R2.reuse, 0x1, P1 ;  /* 0x000000020c0c7211 */ /* 0x080fe400008f0eff */
[-C--:B------:R-:W-:Y:S02]  /*33210*/  LEA.HI.X.SX32 R11, R11, R2.reuse, 0x1, P2 ;  /* 0x000000020b0b7211 */ /* 0x080fe400010f0eff */
[----:B------:R-:W-:Y:S02]  /*33220*/  LEA.HI.X.SX32 R10, R10, R2, 0x1, P3 ;  /* 0x000000020a0a7211 */ /* 0x000fe400018f0eff */
[----:B--2---:R-:W-:-:S05]  /*33230*/  IADD3 R18, P4, R9, R3, RZ ;  /* 0x0000000309127210 */ /* 0x004fca0007f9e0ff */
[----:B------:R-:W-:Y:S04]  /*33240*/  STL [R1+0x289c], R18 ;  /* 0x00289c1201007387 */ /* 0x000fe80000100800 */
[----:B------:R0:W-:Y:S04]  /*33250*/  STL [R1+0x2868], R15 ;  /* 0x0028680f01007387 */ /* 0x0001e80000100800 */
[----:B0-----:R-:W2:Y:S01]  /*33260*/  LDL.LU R15, [R1+0x780] ;  /* 0x00078000010f7983 */ /* 0x001ea20000300800 */
[----:B---3--:R-:W-:-:S05]  /*33270*/  IADD3 R18, P5, R8, R3, RZ ;  /* 0x0000000308127210 */ /* 0x008fca0007fbe0ff */
[----:B------:R-:W-:Y:S04]  /*33280*/  STL [R1+0x28a4], R18 ;  /* 0x0028a41201007387 */ /* 0x000fe80000100800 */
[----:B------:R0:W-:Y:S04]  /*33290*/  STL [R1+0x2870], R14 ;  /* 0x0028700e01007387 */ /* 0x0001e80000100800 */
[----:B0-----:R-:W3:Y:S01]  /*332a0*/  LDL.LU R14, [R1+0x784] ;  /* 0x00078400010e7983 */ /* 0x001ee20000300800 */
[----:B----4-:R-:W-:-:S05]  /*332b0*/  IADD3 R18, P6, R7, R3, RZ ;  /* 0x0000000307127210 */ /* 0x010fca0007fde0ff */
[----:B------:R-:W-:Y:S04]  /*332c0*/  STL [R1+0x28ac], R18 ;  /* 0x0028ac1201007387 */ /* 0x000fe80000100800 */
[----:B------:R0:W-:Y:S04]  /*332d0*/  STL [R1+0x2878], R13 ;  /* 0x0028780d01007387 */ /* 0x0001e80000100800 */
[----:B0-----:R-:W4:Y:S01]  /*332e0*/  LDL.LU R13, [R1+0x78c] ;  /* 0x00078c00010d7983 */ /* 0x001f220000300800 */
[----:B-----5:R-:W-:-:S05]  /*332f0*/  IADD3 R18, P0, R6, R3, RZ ;  /* 0x0000000306127210 */ /* 0x020fca0007f1e0ff */
[----:B------:R-:W-:Y:S04]  /*33300*/  STL [R1+0x28b4], R18 ;  /* 0x0028b41201007387 */ /* 0x000fe80000100800 */
[----:B------:R0:W-:Y:S04]  /*33310*/  STL [R1+0x2880], R12 ;  /* 0x0028800c01007387 */ /* 0x0001e80000100800 */
[----:B0-----:R-:W5:Y:S01]  /*33320*/  LDL.LU R12, [R1+0x794] ;  /* 0x00079400010c7983 */ /* 0x001f620000300800 */
[----:B------:R-:W-:-:S05]  /*33330*/  IADD3 R18, P1, R5, R3, RZ ;  /* 0x0000000305127210 */ /* 0x000fca0007f3e0ff */
[----:B------:R-:W-:Y:S04]  /*33340*/  STL [R1+0x28bc], R18 ;  /* 0x0028bc1201007387 */ /* 0x000fe80000100800 */
[----:B------:R0:W-:Y:S01]  /*33350*/  STL [R1+0x2888], R11 ;  /* 0x0028880b01007387 */ /* 0x0001e20000100800 */
[----:B------:R-:W-:-:S03]  /*33360*/  LEA.HI.X.SX32 R9, R9, R2, 0x1, P4 ;  /* 0x0000000209097211 */ /* 0x000fc600020f0eff */
[----:B0-----:R-:W5:Y:S01]  /*33370*/  LDL.LU R11, [R1+0x798] ;  /* 0x00079800010b7983 */ /* 0x001f620000300800 */
[----:B------:R-:W-:-:S05]  /*33380*/  IADD3 R18, P2, R4, R3, RZ ;  /* 0x0000000304127210 */ /* 0x000fca0007f5e0ff */
        /* <DEDUP_REMOVED lines=9> */
[----:B------:R0:W-:Y:S04]  /*33420*/  STL [R1+0x28d4], R18 ;  /* 0x0028d41201007387 */ /* 0x0001e80000100800 */
[----:B------:R-:W5:Y:S04]  /*33430*/  LDL.LU R8, [R1+0x79c] ;  /* 0x00079c0001087983 */ /* 0x000f680000300800 */
[----:B------:R1:W-:Y:S01]  /*33440*/  STL [R1+0x28a0], R19 ;  /* 0x0028a01301007387 */ /* 0x0003e20000100800 */
[----:B0-----:R-:W-:Y:S02]  /*33450*/  IADD3 R18, P5, R28, R3, RZ ;  /* 0x000000031c127210 */ /* 0x001fe40007fbe0ff */
[----:B-1----:R-:W-:-:S03]  /*33460*/  LEA.HI.X.SX32 R19, R7, R2, 0x1, P6 ;  /* 0x0000000207137211 */ /* 0x002fc600030f0eff */
[----:B------:R-:W-:Y:S04]  /*33470*/  STL [R1+0x28dc], R18 ;  /* 0x0028dc1201007387 */ /* 0x000fe80000100800 */
[----:B------:R-:W5:Y:S04]  /*33480*/  LDL.LU R7, [R1+0x790] ;  /* 0x0007900001077983 */ /* 0x000f680000300800 */
[----:B------:R0:W-:Y:S02]  /*33490*/  STL [R1+0x28a8], R19 ;  /* 0x0028a81301007387 */ /* 0x0001e40000100800 */
[----:B0-----:R-:W-:-:S02]  /*334a0*/  LEA.HI.X.SX32 R19, R6, R2, 0x1, P0 ;  /* 0x0000000206137211 */ /* 0x001fc400000f0eff */
        /* <DEDUP_REMOVED lines=11> */
[----:B------:R-:W-:Y:S04]  /*33560*/  STL [R1+0x28f4], R18 ;  /* 0x0028f41201007387 */ /* 0x000fe80000100800 */
[----:B------:R-:W5:Y:S04]  /*33570*/  LDL.LU R4, [R1+0x76c] ;  /* 0x00076c0001047983 */ /* 0x000f680000300800 */
[----:B------:R0:W-:Y:S02]  /*33580*/  STL [R1+0x28c0], R19 ;  /* 0x0028c01301007387 */ /* 0x0001e40000100800 */
[----:B0-----:R-:W-:-:S02]  /*33590*/  LEA.HI.X.SX32 R19, R26, R2, 0x1, P3 ;  /* 0x000000021a137211 */ /* 0x001fc400018f0eff */
[----:B------:R-:W-:Y:S02]  /*335a0*/  LEA.HI.X.SX32 R17, R17, R2, 0x1, P0 ;  /* 0x0000000211117211 */ /* 0x000fe400000f0eff */
[----:B--2---:R-:W-:-:S05]  /*335b0*/  IADD3 R18, P2, R15, R3, RZ ;  /* 0x000000030f127210 */ /* 0x004fca0007f5e0ff */
[----:B------:R-:W-:Y:S04]  /*335c0*/  STL [R1+0x28fc], R18 ;  /* 0x0028fc1201007387 */ /* 0x000fe80000100800 */
[----:B------:R-:W2:Y:S04]  /*335d0*/  LDL.LU R26, [R1+0x758] ;  /* 0x00075800011a7983 */ /* 0x000ea80000300800 */
[----:B------:R0:W-:Y:S02]  /*335e0*/  STL [R1+0x28c8], R19 ;  /* 0x0028c81301007387 */ /* 0x0001e40000100800 */
[----:B0-----:R-:W-:-:S02]  /*335f0*/  LEA.HI.X.SX32 R19, R27, R2, 0x1, P4 ;  /* 0x000000021b137211 */ /* 0x001fc400020f0eff */
[----:B---3--:R-:W-:-:S05]  /*33600*/  IADD3 R18, P3, R14, R3, RZ ;  /* 0x000000030e127210 */ /* 0x008fca0007f7e0ff */
[----:B------:R-:W-:Y:S04]  /*33610*/  STL [R1+0x2904], R18 ;  /* 0x0029041201007387 */ /* 0x000fe80000100800 */
[----:B------:R-:W3:Y:S04]  /*33620*/  LDL.LU R27, [R1+0x74c] ;  /* 0x00074c00011b7983 */ /* 0x000ee80000300800 */
[----:B------:R0:W-:Y:S02]  /*33630*/  STL [R1+0x28d0], R19 ;  /* 0x0028d01301007387 */ /* 0x0001e40000100800 */
[----:B0-----:R-:W-:-:S02]  /*33640*/  LEA.HI.X.SX32 R19, R28, R2, 0x1, P5 ;  /* 0x000000021c137211 */ /* 0x001fc400028f0eff */
[----:B----4-:R-:W-:-:S05]  /*33650*/  IADD3 R18, P4, R13, R3, RZ ;  /* 0x000000030d127210 */ /* 0x010fca0007f9e0ff */
[----:B------:R-:W-:Y:S04]  /*33660*/  STL [R1+0x290c], R18 ;  /* 0x00290c1201007387 */ /* 0x000fe80000100800 */
[----:B------:R-:W4:Y:S04]  /*33670*/  LDL.LU R28, [R1+0x744] ;  /* 0x00074400011c7983 */ /* 0x000f280000300800 */
[----:B------:R0:W-:Y:S02]  /*33680*/  STL [R1+0x28d8], R19 ;  /* 0x0028d81301007387 */ /* 0x0001e40000100800 */
[----:B0-----:R-:W-:-:S02]  /*33690*/  LEA.HI.X.SX32 R19, R29, R2, 0x1, P6 ;  /* 0x000000021d137211 */ /* 0x001fc400030f0eff */
[----:B-----5:R-:W-:-:S05]  /*336a0*/  IADD3 R18, P5, R12, R3, RZ ;  /* 0x000000030c127210 */ /* 0x020fca0007fbe0ff */
[----:B------:R0:W-:Y:S04]  /*336b0*/  STL [R1+0x2914], R18 ;  /* 0x0029141201007387 */ /* 0x0001e80000100800 */
[----:B------:R-:W5:Y:S04]  /*336c0*/  LDL.LU R29, [R1+0x740] ;  /* 0x00074000011d7983 */ /* 0x000f680000300800 */
[----:B------:R-:W-:Y:S01]  /*336d0*/  STL [R1+0x28e0], R19 ;  /* 0x0028e01301007387 */ /* 0x000fe20000100800 */
[----:B0-----:R-:W-:-:S05]  /*336e0*/  IADD3 R18, P6, R11, R3, RZ ;  /* 0x000000030b127210 */ /* 0x001fca0007fde0ff */
[----:B------:R0:W-:Y:S04]  /*336f0*/  STL [R1+0x291c], R18 ;  /* 0x00291c1201007387 */ /* 0x0001e80000100800 */
[----:B------:R1:W-:Y:S01]  /*33700*/  STL [R1+0x28e8], R17 ;  /* 0x0028e81101007387 */ /* 0x0003e20000100800 */
[-C--:B0-----:R-:W-:Y:S02]  /*33710*/  LEA.HI.X.SX32 R18, R16, R2.reuse, 0x1, P1 ;  /* 0x0000000210127211 */ /* 0x081fe400008f0eff */
[----:B------:R-:W-:Y:S02]  /*33720*/  LEA.HI.X.SX32 R16, R15, R2, 0x1, P2 ;  /* 0x000000020f107211 */ /* 0x000fe400010f0eff */
[----:B------:R-:W-:-:S05]  /*33730*/  IADD3 R19, P0, R10, R3, RZ ;  /* 0x000000030a137210 */ /* 0x000fca0007f1e0ff */
[----:B------:R-:W-:Y:S04]  /*33740*/  STL [R1+0x2924], R19 ;  /* 0x0029241301007387 */ /* 0x000fe80000100800 */
[----:B------:R-:W-:Y:S04]  /*33750*/  STL [R1+0x28f0], R18 ;  /* 0x0028f01201007387 */ /* 0x000fe80000100800 */
[----:B------:R-:W5:Y:S01]  /*33760*/  LDL.LU R15, [R1+0x728] ;  /* 0x00072800010f7983 */ /* 0x000f620000300800 */
[----:B-1----:R-:W-:-:S05]  /*33770*/  IADD3 R17, P1, R9, R3, RZ ;  /* 0x0000000309117210 */ /* 0x002fca0007f3e0ff */
        /* <DEDUP_REMOVED lines=57> */
[----:B0-----:R-:W-:-:S03]  /*33b10*/  LEA.HI.X.SX32 R17, R26, R2, 0x1, P0 ;  /* 0x000000021a117211 */ /* 0x001fc600000f0eff */
[----:B-1----:R-:W5:Y:S01]  /*33b20*/  LDL.LU R16, [R1+0x6d4] ;  /* 0x0006d40001107983 */ /* 0x002f620000300800 */
[----:B------:R-:W-:-:S05]  /*33b30*/  IADD3 R18, P6, R14, R3, RZ ;  /* 0x000000030e127210 */ /* 0x000fca0007fde0ff */
        /* <DEDUP_REMOVED lines=9> */
[----:B------:R-:W-:-:S05]  /*33bd0*/  IADD3 R18, P1, R12, R3, RZ ;  /* 0x000000030c127210 */ /* 0x000fca0007f3e0ff */
[----:B------:R-:W-:Y:S04]  /*33be0*/  STL [R1+0x299c], R18 ;  /* 0x00299c1201007387 */ /* 0x000fe80000100800 */
[----:B------:R0:W-:Y:S04]  /*33bf0*/  STL [R1+0x2968], R17 ;  /* 0x0029681101007387 */ /* 0x0001e80000100800 */
[----:B------:R-:W5:Y:S01]  /*33c00*/  LDL.LU R28, [R1+0x6bc] ;  /* 0x0006bc00011c7983 */ /* 0x000f620000300800 */
[----:B0-----:R-:W-:Y:S02]  /*33c10*/  LEA.HI.X.SX32 R17, R29, R2, 0x1, P3 ;  /* 0x000000021d117211 */ /* 0x001fe400018f0eff */
[----:B------:R-:W-:-:S05]  /*33c20*/  IADD3 R18, P2, R11, R3, RZ ;  /* 0x000000030b127210 */ /* 0x000fca0007f5e0ff */
[----:B------:R0:W-:Y:S04]  /*33c30*/  STL [R1+0x29a4], R18 ;  /* 0x0029a41201007387 */ /* 0x0001e80000100800 */
[----:B------:R1:W-:Y:S01]  /*33c40*/  STL [R1+0x2970], R17 ;  /* 0x0029701101007387 */ /* 0x0003e20000100800 */
[----:B0-----:R-:W-:Y:S02]  /*33c50*/  IADD3 R18, P3, R10, R3, RZ ;  /* 0x000000030a127210 */ /* 0x001fe40007f7e0ff */
[-C--:B-1----:R-:W-:Y:S02]  /*33c60*/  LEA.HI.X.SX32 R17, R0, R2.reuse, 0x1, P4 ;  /* 0x0000000200117211 */ /* 0x082fe400020f0eff */
[----:B------:R-:W5:Y:S04]  /*33c70*/  LDL.LU R0, [R1+0x35f8] ;  /* 0x0035f80001007983 */ /* 0x000f680000300800 */
[----:B------:R-:W-:Y:S04]  /*33c80*/  STL [R1+0x29ac], R18 ;  /* 0x0029ac1201007387 */ /* 0x000fe80000100800 */
[----:B------:R-:W5:Y:S04]  /*33c90*/  LDL.LU R29, [R1+0x6b4] ;  /* 0x0006b400011d7983 */ /* 0x000f680000300800 */
        /* <DEDUP_REMOVED lines=905> */
[----:B------:R0:W-:Y:S01]  /*37530*/  STL [R1+0x2f20], R17 ;  /* 0x002f201101007387 */ /* 0x0001e20000100800 */
[-C--:B------:R-:W-:Y:S02]  /*37540*/  LEA.HI.X.SX32 R16, R16, R2.reuse, 0x1, P5 ;  /* 0x0000000210107211 */ /* 0x080fe400028f0eff */
[----:B0-----:R-:W-:Y:S02]  /*37550*/  LEA.HI.X.SX32 R17, R4, R2, 0x1, P4 ;  /* 0x0000000204117211 */ /* 0x001fe400020f0eff */
[----:B------:R-:W5:Y:S01]  /*37560*/  LDL.LU R4, [R1+0x200] ;  /* 0x0002000001047983 */ /* 0x000f620000300800 */
[----:B--2---:R-:W-:-:S05]  /*37570*/  IADD3 R18, P3, R15, R3, RZ ;  /* 0x000000030f127210 */ /* 0x004fca0007f7e0ff */
[----:B------:R-:W-:Y:S04]  /*37580*/  STL [R1+0x2f5c], R18 ;  /* 0x002f5c1201007387 */ /* 0x000fe80000100800 */
[----:B------:R0:W-:Y:S04]  /*37590*/  STL [R1+0x2f28], R17 ;  /* 0x002f281101007387 */ /* 0x0001e80000100800 */
[----:B0-----:R-:W2:Y:S01]  /*375a0*/  LDL.LU R17, [R1+0x1fc] ;  /* 0x0001fc0001117983 */ /* 0x001ea20000300800 */
        /* <DEDUP_REMOVED lines=17> */
[----:B------:R0:W-:Y:S01]  /*376c0*/  STL [R1+0x2f48], R16 ;  /* 0x002f481001007387 */ /* 0x0001e20000100800 */
[----:B------:R-:W-:-:S02]  /*376d0*/  LEA.HI.X.SX32 R15, R15, R2, 0x1, P3 ;  /* 0x000000020f0f7211 */ /* 0x000fc400018f0eff */
[----:B0-----:R-:W-:Y:S02]  /*376e0*/  LEA.HI.X.SX32 R16, R29, R2, 0x1, P2 ;  /* 0x000000021d107211 */ /* 0x001fe400010f0eff */
[----:B------:R-:W5:Y:S01]  /*376f0*/  LDL.LU R29, [R1+0x1e8] ;  /* 0x0001e800011d7983 */ /* 0x000f620000300800 */
[----:B------:R-:W-:-:S05]  /*37700*/  IADD3 R18, P1, R10, R3, RZ ;  /* 0x000000030a127210 */ /* 0x000fca0007f3e0ff */
[----:B------:R-:W-:Y:S04]  /*37710*/  STL [R1+0x2f84], R18 ;  /* 0x002f841201007387 */ /* 0x000fe80000100800 */
[----:B------:R0:W-:Y:S01]  /*37720*/  STL [R1+0x2f50], R16 ;  /* 0x002f501001007387 */ /* 0x0001e20000100800 */
[----:B------:R-:W-:-:S03]  /*37730*/  LEA.HI.X.SX32 R14, R14, R2, 0x1, P4 ;  /* 0x000000020e0e7211 */ /* 0x000fc600020f0eff */
[----:B0-----:R-:W5:Y:S01]  /*37740*/  LDL.LU R16, [R1+0x1e4] ;  /* 0x0001e40001107983 */ /* 0x001f620000300800 */
[----:B------:R-:W-:-:S05]  /*37750*/  IADD3 R18, P2, R9, R3, RZ ;  /* 0x0000000309127210 */ /* 0x000fca0007f5e0ff */
[----:B------:R0:W-:Y:S04]  /*37760*/  STL [R1+0x2f8c], R18 ;  /* 0x002f8c1201007387 */ /* 0x0001e80000100800 */
[----:B------:R1:W-:Y:S01]  /*37770*/  STL [R1+0x2f58], R15 ;  /* 0x002f580f01007387 */ /* 0x0003e20000100800 */
[----:B------:R-:W-:Y:S02]  /*37780*/  LEA.HI.X.SX32 R13, R13, R2, 0x1, P5 ;  /* 0x000000020d0d7211 */ /* 0x000fe400028f0eff */
[-C--:B0-----:R-:W-:Y:S01]  /*37790*/  IADD3 R18, P3, R8, R3.reuse, RZ ;  /* 0x0000000308127210 */ /* 0x081fe20007f7e0ff */
[----:B-1----:R-:W5:Y:S04]  /*377a0*/  LDL.LU R15, [R1+0x1e0] ;  /* 0x0001e000010f7983 */ /* 0x002f680000300800 */
[----:B------:R-:W-:Y:S04]  /*377b0*/  STL [R1+0x2f94], R18 ;  /* 0x002f941201007387 */ /* 0x000fe80000100800 */
[----:B------:R0:W-:Y:S04]  /*377c0*/  STL [R1+0x2f60], R14 ;  /* 0x002f600e01007387 */ /* 0x0001e80000100800 */
[----:B0-----:R-:W5:Y:S01]  /*377d0*/  LDL.LU R14, [R1+0x1dc] ;  /* 0x0001dc00010e7983 */ /* 0x001f620000300800 */
[----:B------:R-:W-:-:S05]  /*377e0*/  IADD3 R18, P4, R7, R3, RZ ;  /* 0x0000000307127210 */ /* 0x000fca0007f9e0ff */
[----:B------:R-:W-:Y:S04]  /*377f0*/  STL [R1+0x2f9c], R18 ;  /* 0x002f9c1201007387 */ /* 0x000fe80000100800 */
[----:B------:R0:W-:Y:S04]  /*37800*/  STL [R1+0x2f68], R13 ;  /* 0x002f680d01007387 */ /* 0x0001e80000100800 */
[----:B0-----:R-:W5:Y:S01]  /*37810*/  LDL.LU R13, [R1+0x1d4] ;  /* 0x0001d400010d7983 */ /* 0x001f620000300800 */
[-C--:B------:R-:W-:Y:S02]  /*37820*/  LEA.HI.X.SX32 R12, R12, R2.reuse, 0x1, P6 ;  /* 0x000000020c0c7211 */ /* 0x080fe400030f0eff */
[----:B------:R-:W-:-:S02]  /*37830*/  LEA.HI.X.SX32 R11, R11, R2, 0x1, P0 ;  /* 0x000000020b0b7211 */ /* 0x000fc400000f0eff */
[----:B------:R-:W-:Y:S02]  /*37840*/  LEA.HI.X.SX32 R10, R10, R2, 0x1, P1 ;  /* 0x000000020a0a7211 */ /* 0x000fe400008f0eff */
[----:B------:R-:W-:-:S05]  /*37850*/  IADD3 R18, P5, R6, R3, RZ ;  /* 0x0000000306127210 */ /* 0x000fca0007fbe0ff */
[----:B------:R0:W-:Y:S04]  /*37860*/  STL [R1+0x2fa4], R18 ;  /* 0x002fa41201007387 */ /* 0x0001e80000100800 */
[----:B------:R1:W-:Y:S01]  /*37870*/  STL [R1+0x2f70], R12 ;  /* 0x002f700c01007387 */ /* 0x0003e20000100800 */
[----:B0-----:R-:W-:-:S03]  /*37880*/  IADD3 R18, P6, R5, R3, RZ ;  /* 0x0000000305127210 */ /* 0x001fc60007fde0ff */
[----:B-1----:R-:W5:Y:S04]  /*37890*/  LDL.LU R12, [R1+0x1cc] ;  /* 0x0001cc00010c7983 */ /* 0x002f680000300800 */
[----:B------:R-:W-:Y:S04]  /*378a0*/  STL [R1+0x2fac], R18 ;  /* 0x002fac1201007387 */ /* 0x000fe80000100800 */
[----:B------:R0:W-:Y:S01]  /*378b0*/  STL [R1+0x2f78], R11 ;  /* 0x002f780b01007387 */ /* 0x0001e20000100800 */
[----:B------:R-:W-:-:S03]  /*378c0*/  LEA.HI.X.SX32 R9, R9, R2, 0x1, P2 ;  /* 0x0000000209097211 */ /* 0x000fc600010f0eff */
[----:B0-----:R-:W5:Y:S01]  /*378d0*/  LDL.LU R11, [R1+0x1c8] ;  /* 0x0001c800010b7983 */ /* 0x001f620000300800 */
[----:B------:R-:W-:-:S05]  /*378e0*/  IADD3 R18, P0, R4, R3, RZ ;  /* 0x0000000304127210 */ /* 0x000fca0007f1e0ff */
[----:B------:R-:W-:Y:S04]  /*378f0*/  STL [R1+0x2fb4], R18 ;  /* 0x002fb41201007387 */ /* 0x000fe80000100800 */
[----:B------:R0:W-:Y:S01]  /*37900*/  STL [R1+0x2f80], R10 ;  /* 0x002f800a01007387 */ /* 0x0001e20000100800 */
[----:B------:R-:W-:-:S03]  /*37910*/  LEA.HI.X.SX32 R8, R8, R2, 0x1, P3 ;  /* 0x0000000208087211 */ /* 0x000fc600018f0eff */
[----:B0-----:R-:W5:Y:S01]  /*37920*/  LDL.LU R10, [R1+0x1c4] ;  /* 0x0001c400010a7983 */ /* 0x001f620000300800 */
        /* <DEDUP_REMOVED lines=16> */
[----:B------:R0:W-:Y:S04]  /*37a30*/  STL [R1+0x2fd4], R18 ;  /* 0x002fd41201007387 */ /* 0x0001e80000100800 */
[----:B------:R1:W-:Y:S01]  /*37a40*/  STL [R1+0x2fa0], R6 ;  /* 0x002fa00601007387 */ /* 0x0003e20000100800 */
[----:B0-----:R-:W-:-:S03]  /*37a50*/  IADD3 R18, P5, R29, R3, RZ ;  /* 0x000000031d127210 */ /* 0x001fc60007fbe0ff */
[----:B-1----:R-:W5:Y:S04]  /*37a60*/  LDL.LU R6, [R1+0x1ac] ;  /* 0x0001ac0001067983 */ /* 0x002f680000300800 */
        /* <DEDUP_REMOVED lines=10> */
[----:B------:R-:W-:-:S05]  /*37b10*/  IADD3 R18, P0, R15, R3, RZ ;  /* 0x000000030f127210 */ /* 0x000fca0007f1e0ff */
[----:B------:R0:W-:Y:S04]  /*37b20*/  STL [R1+0x2fec], R18 ;  /* 0x002fec1201007387 */ /* 0x0001e80000100800 */
[----:B------:R-:W-:Y:S04]  /*37b30*/  STL [R1+0x2fb8], R19 ;  /* 0x002fb81301007387 */ /* 0x000fe80000100800 */
[----:B------:R-:W5:Y:S01]  /*37b40*/  LDL.LU R26, [R1+0x19c] ;  /* 0x00019c00011a7983 */ /* 0x000f620000300800 */
[----:B0-----:R-:W-:-:S05]  /*37b50*/  IADD3 R18, P1, R14, R3, RZ ;  /* 0x000000030e127210 */ /* 0x001fca0007f3e0ff */
        /* <DEDUP_REMOVED lines=8> */
[----:B------:R-:W5:Y:S01]  /*37be0*/  LDL.LU R28, [R1+0x194] ;  /* 0x00019400011c7983 */ /* 0x000f620000300800 */
[-C--:B------:R-:W-:Y:S02]  /*37bf0*/  LEA.HI.X.SX32 R16, R16, R2.reuse, 0x1, P6 ;  /* 0x0000000210107211 */ /* 0x080fe400030f0eff */
[----:B------:R-:W-:-:S02]  /*37c00*/  LEA.HI.X.SX32 R15, R15, R2, 0x1, P0 ;  /* 0x000000020f0f7211 */ /* 0x000fc400000f0eff */
[----:B------:R-:W-:-:S05]  /*37c10*/  IADD3 R18, P3, R12, R3, RZ ;  /* 0x000000030c127210 */ /* 0x000fca0007f7e0ff */
[----:B------:R0:W-:Y:S04]  /*37c20*/  STL [R1+0x3004], R18 ;  /* 0x0030041201007387 */ /* 0x0001e80000100800 */
[----:B------:R1:W-:Y:S01]  /*37c30*/  STL [R1+0x2fd0], R17 ;  /* 0x002fd01101007387 */ /* 0x0003e20000100800 */
[-C--:B0-----:R-:W-:Y:S02]  /*37c40*/  IADD3 R18, P4, R11, R3.reuse, RZ ;  /* 0x000000030b127210 */ /* 0x081fe40007f9e0ff */
[----:B-1----:R-:W-:Y:S02]  /*37c50*/  LEA.HI.X.SX32 R17, R29, R2, 0x1, P5 ;  /* 0x000000021d117211 */ /* 0x002fe400028f0eff */
[----:B------:R-:W5:Y:S04]  /*37c60*/  LDL.LU R29, [R1+0x190] ;  /* 0x00019000011d7983 */ /* 0x000f680000300800 */
[----:B------:R-:W-:Y:S04]  /*37c70*/  STL [R1+0x300c], R18 ;  /* 0x00300c1201007387 */ /* 0x000fe80000100800 */
[----:B------:R0:W-:Y:S04]  /*37c80*/  STL [R1+0x2fd8], R17 ;  /* 0x002fd81101007387 */ /* 0x0001e80000100800 */
[----:B0-----:R-:W5:Y:S01]  /*37c90*/  LDL.LU R17, [R1+0x18c] ;  /* 0x00018c0001117983 */ /* 0x001f620000300800 */
[----:B------:R-:W-:-:S05]  /*37ca0*/  IADD3 R18, P5, R10, R3, RZ ;  /* 0x000000030a127210 */ /* 0x000fca0007fbe0ff */
[----:B------:R-:W-:Y:S04]  /*37cb0*/  STL [R1+0x3014], R18 ;  /* 0x0030141201007387 */ /* 0x000fe80000100800 */
[----:B------:R0:W-:Y:S04]  /*37cc0*/  STL [R1+0x2fe0], R16 ;  /* 0x002fe01001007387 */ /* 0x0001e80000100800 */
[----:B0-----:R-:W5:Y:S01]  /*37cd0*/  LDL.LU R16, [R1+0x188] ;  /* 0x0001880001107983 */ /* 0x001f620000300800 */
[----:B------:R-:W-:Y:S02]  /*37ce0*/  LEA.HI.X.SX32 R10, R10, R2, 0x1, P5 ;  /* 0x000000020a0a7211 */ /* 0x000fe400028f0eff */
[----:B--2---:R-:W-:-:S05]  /*37cf0*/  IADD3 R18, P6, R9, R3, RZ ;  /* 0x0000000309127210 */ /* 0x004fca0007fde0ff */
[----:B------:R0:W-:Y:S04]  /*37d00*/  STL [R1+0x301c], R18 ;  /* 0x00301c1201007387 */ /* 0x0001e80000100800 */
[----:B------:R1:W-:Y:S01]  /*37d10*/  STL [R1+0x2fe8], R15 ;  /* 0x002fe80f01007387 */ /* 0x0003e20000100800 */
[----:B0-----:R-:W-:-:S03]  /*37d20*/  LEA.HI.X.SX32 R18, R14, R2, 0x1, P1 ;  /* 0x000000020e127211 */ /* 0x001fc600008f0eff */
[----:B-1----:R-:W2:Y:S01]  /*37d30*/  LDL.LU R15, [R1+0x17c] ;  /* 0x00017c00010f7983 */ /* 0x002ea20000300800 */
[----:B---3--:R-:W-:-:S05]  /*37d40*/  IADD3 R19, P0, R8, R3, RZ ;  /* 0x0000000308137210 */ /* 0x008fca0007f1e0ff */
[----:B------:R-:W-:Y:S04]  /*37d50*/  STL [R1+0x3024], R19 ;  /* 0x0030241301007387 */ /* 0x000fe80000100800 */
[----:B------:R0:W-:Y:S02]  /*37d60*/  STL [R1+0x2ff0], R18 ;  /* 0x002ff01201007387 */ /* 0x0001e40000100800 */
[----:B0-----:R-:W-:Y:S02]  /*37d70*/  LEA.HI.X.SX32 R18, R13, R2, 0x1, P2 ;  /* 0x000000020d127211 */ /* 0x001fe400010f0eff */
[----:B----4-:R-:W-:-:S05]  /*37d80*/  IADD3 R14, P1, R7, R3, RZ ;  /* 0x00000003070e7210 */ /* 0x010fca0007f3e0ff */
[----:B------:R0:W-:Y:S04]  /*37d90*/  STL [R1+0x302c], R14 ;  /* 0x00302c0e01007387 */ /* 0x0001e80000100800 */
[----:B0-----:R-:W3:Y:S04]  /*37da0*/  LDL.LU R14, [R1+0x178] ;  /* 0x00017800010e7983 */ /* 0x001ee80000300800 */
[----:B------:R0:W-:Y:S01]  /*37db0*/  STL [R1+0x2ff8], R18 ;  /* 0x002ff81201007387 */ /* 0x0001e20000100800 */
[----:B-----5:R-:W-:Y:S02]  /*37dc0*/  IADD3 R13, P2, R6, R3, RZ ;  /* 0x00000003060d7210 */ /* 0x020fe40007f5e0ff */
[----:B0-----:R-:W-:-:S03]  /*37dd0*/  LEA.HI.X.SX32 R18, R12, R2, 0x1, P3 ;  /* 0x000000020c127211 */ /* 0x001fc600018f0eff */
[----:B------:R0:W-:Y:S01]  /*37de0*/  STL [R1+0x3034], R13 ;  /* 0x0030340d01007387 */ /* 0x0001e20000100800 */
[----:B------:R-:W-:-:S03]  /*37df0*/  IADD3 R12, P3, R5, R3, RZ ;  /* 0x00000003050c7210 */ /* 0x000fc60007f7e0ff */
[----:B0-----:R-:W4:Y:S04]  /*37e00*/  LDL.LU R13, [R1+0x170] ;  /* 0x00017000010d7983 */ /* 0x001f280000300800 */
[----:B------:R0:W-:Y:S04]  /*37e10*/  STL [R1+0x3000], R18 ;  /* 0x0030001201007387 */ /* 0x0001e80000100800 */
[----:B------:R1:W-:Y:S01]  /*37e20*/  STL [R1+0x303c], R12 ;  /* 0x00303c0c01007387 */ /* 0x0003e20000100800 */
[----:B0-----:R-:W-:-:S03]  /*37e30*/  LEA.HI.X.SX32 R18, R11, R2, 0x1, P4 ;  /* 0x000000020b127211 */ /* 0x001fc600020f0eff */
[----:B-1----:R-:W5:Y:S01]  /*37e40*/  LDL.LU R12, [R1+0x168] ;  /* 0x00016800010c7983 */ /* 0x002f620000300800 */
[----:B------:R-:W-:-:S03]  /*37e50*/  IADD3 R11, P4, R4, R3, RZ ;  /* 0x00000003040b7210 */ /* 0x000fc60007f9e0ff */
[----:B------:R-:W-:Y:S04]  /*37e60*/  STL [R1+0x3008], R18 ;  /* 0x0030081201007387 */ /* 0x000fe80000100800 */
[----:B------:R0:W-:Y:S01]  /*37e70*/  STL [R1+0x3044], R11 ;  /* 0x0030440b01007387 */ /* 0x0001e20000100800 */
[-C--:B------:R-:W-:Y:S02]  /*37e80*/  LEA.HI.X.SX32 R9, R9, R2.reuse, 0x1, P6 ;  /* 0x0000000209097211 */ /* 0x080fe400030f0eff */
[----:B------:R-:W-:Y:S01]  /*37e90*/  LEA.HI.X.SX32 R8, R8, R2, 0x1, P0 ;  /* 0x0000000208087211 */ /* 0x000fe200000f0eff */
[----:B0-----:R-:W5:Y:S04]  /*37ea0*/  LDL.LU R11, [R1+0x164] ;  /* 0x00016400010b7983 */ /* 0x001f680000300800 */
[----:B------:R0:W-:Y:S01]  /*37eb0*/  STL [R1+0x3010], R10 ;  /* 0x0030100a01007387 */ /* 0x0001e20000100800 */
[----:B------:R-:W-:-:S03]  /*37ec0*/  IADD3 R18, P5, R26, R3, RZ ;  /* 0x000000031a127210 */ /* 0x000fc60007fbe0ff */
[----:B0-----:R-:W5:Y:S04]  /*37ed0*/  LDL.LU R10, [R1+0x160] ;  /* 0x00016000010a7983 */ /* 0x001f680000300800 */
        /* <DEDUP_REMOVED lines=13> */
[----:B------:R-:W-:-:S05]  /*37fb0*/  IADD3 R18, P1, R29, R3, RZ ;  /* 0x000000031d127210 */ /* 0x000fca0007f3e0ff */
[----:B------:R0:W-:Y:S04]  /*37fc0*/  STL [R1+0x3064], R18 ;  /* 0x0030641201007387 */ /* 0x0001e80000100800 */
[----:B------:R1:W-:Y:S01]  /*37fd0*/  STL [R1+0x3030], R6 ;  /* 0x0030300601007387 */ /* 0x0003e20000100800 */
[----:B------:R-:W-:Y:S02]  /*37fe0*/  IADD3 R19, P2, R17, R3, RZ ;  /* 0x0000000311137210 */ /* 0x000fe40007f5e0ff */
[-C--:B0-----:R-:W-:Y:S01]  /*37ff0*/  LEA.HI.X.SX32 R18, R5, R2.reuse, 0x1, P3 ;  /* 0x0000000205127211 */ /* 0x081fe200018f0eff */
        /* <DEDUP_REMOVED lines=24> */
[----:B------:R0:W-:Y:S01]  /*38180*/  STL [R1+0x3058], R18 ;  /* 0x0030581201007387 */ /* 0x0001e20000100800 */
[----:B-----5:R-:W-:Y:S02]  /*38190*/  IADD3 R20, P0, R12, R3, RZ ;  /* 0x000000030c147210 */ /* 0x020fe40007f1e0ff */
[----:B0-----:R-:W-:-:S03]  /*381a0*/  LEA.HI.X.SX32 R18, R29, R2, 0x1, P1 ;  /* 0x000000021d127211 */ /* 0x001fc600008f0eff */
[----:B------:R-:W-:Y:S04]  /*381b0*/  STL [R1+0x3094], R20 ;  /* 0x0030941401007387 */ /* 0x000fe80000100800 */
[----:B------:R-:W4:Y:S04]  /*381c0*/  LDL.LU R29, [R1+0x128] ;  /* 0x00012800011d7983 */ /* 0x000f280000300800 */
[----:B------:R0:W-:Y:S01]  /*381d0*/  STL [R1+0x3060], R18 ;  /* 0x0030601201007387 */ /* 0x0001e20000100800 */
[----:B------:R-:W-:Y:S02]  /*381e0*/  IADD3 R19, P1, R11, R3, RZ ;  /* 0x000000030b137210 */ /* 0x000fe40007f3e0ff */
[----:B0-----:R-:W-:-:S03]  /*381f0*/  LEA.HI.X.SX32 R18, R17, R2, 0x1, P2 ;  /* 0x0000000211127211 */ /* 0x001fc600010f0eff */
[----:B------:R0:W-:Y:S04]  /*38200*/  STL [R1+0x309c], R19 ;  /* 0x00309c1301007387 */ /* 0x0001e80000100800 */
[----:B------:R-:W-:Y:S04]  /*38210*/  STL [R1+0x3068], R18 ;  /* 0x0030681201007387 */ /* 0x000fe80000100800 */
[----:B------:R-:W5:Y:S01]  /*38220*/  LDL.LU R20, [R1+0x124] ;  /* 0x0001240001147983 */ /* 0x000f620000300800 */
[----:B------:R-:W-:-:S05]  /*38230*/  IADD3 R17, P2, R10, R3, RZ ;  /* 0x000000030a117210 */ /* 0x000fca0007f5e0ff */
[----:B------:R1:W-:Y:S04]  /*38240*/  STL [R1+0x30a4], R17 ;  /* 0x0030a41101007387 */ /* 0x0003e80000100800 */
[----:B------:R1:W-:Y:S04]  /*38250*/  STL [R1+0x3070], R16 ;  /* 0x0030701001007387 */ /* 0x0003e80000100800 */
[----:B0-----:R-:W5:Y:S01]  /*38260*/  LDL.LU R19, [R1+0x120] ;  /* 0x0001200001137983 */ /* 0x001f620000300800 */
[----:B-1----:R-:W-:Y:S02]  /*38270*/  IADD3 R17, P3, R9, R3, RZ ;  /* 0x0000000309117210 */ /* 0x002fe40007f7e0ff */
[----:B------:R-:W-:-:S02]  /*38280*/  LEA.HI.X.SX32 R16, R15, R2, 0x1, P4 ;  /* 0x000000020f107211 */ /* 0x000fc400020f0eff */
[----:B------:R-:W-:Y:S01]  /*38290*/  LEA.HI.X.SX32 R14, R14, R2, 0x1, P5 ;  /* 0x000000020e0e7211 */ /* 0x000fe200028f0eff */
[----:B------:R-:W-:Y:S04]  /*382a0*/  STL [R1+0x30ac], R17 ;  /* 0x0030ac1101007387 */ /* 0x000fe80000100800 */
[----:B------:R-:W-:Y:S04]  /*382b0*/  STL [R1+0x3078], R16 ;  /* 0x0030781001007387 */ /* 0x000fe80000100800 */
[----:B------:R-:W5:Y:S01]  /*382c0*/  LDL.LU R18, [R1+0x11c] ;  /* 0x00011c0001127983 */ /* 0x000f620000300800 */
[----:B------:R-:W-:-:S05]  /*382d0*/  IADD3 R15, P4, R8, R3, RZ ;  /* 0x00000003080f7210 */ /* 0x000fca0007f9e0ff */
[----:B------:R0:W-:Y:S04]  /*382e0*/  STL [R1+0x30b4], R15 ;  /* 0x0030b40f01007387 */ /* 0x0001e80000100800 */
[----:B------:R-:W-:Y:S01]  /*382f0*/  STL [R1+0x3080], R14 ;  /* 0x0030800e01007387 */ /* 0x000fe20000100800 */
[----:B0-----:R-:W-:-:S05]  /*38300*/  IADD3 R15, P5, R7, R3, RZ ;  /* 0x00000003070f7210 */ /* 0x001fca0007fbe0ff */
[----:B------:R-:W-:Y:S04]  /*38310*/  STL [R1+0x30bc], R15 ;  /* 0x0030bc0f01007387 */ /* 0x000fe80000100800 */
[----:B------:R-:W5:Y:S01]  /*38320*/  LDL.LU R17, [R1+0x118] ;  /* 0x0001180001117983 */ /* 0x000f620000300800 */
[----:B------:R-:W-:-:S05]  /*38330*/  LEA.HI.X.SX32 R13, R13, R2, 0x1, P6 ;  /* 0x000000020d0d7211 */ /* 0x000fca00030f0eff */
[----:B------:R0:W-:Y:S01]  /*38340*/  STL [R1+0x3088], R13 ;  /* 0x0030880d01007387 */ /* 0x0001e20000100800 */
[-C--:B------:R-:W-:Y:S02]  /*38350*/  LEA.HI.X.SX32 R11, R11, R2.reuse, 0x1, P1 ;  /* 0x000000020b0b7211 */ /* 0x080fe400008f0eff */
[-C--:B0-----:R-:W-:Y:S02]  /*38360*/  LEA.HI.X.SX32 R13, R12, R2.reuse, 0x1, P0 ;  /* 0x000000020c0d7211 */ /* 0x081fe400000f0eff */
[----:B------:R-:W-:Y:S02]  /*38370*/  LEA.HI.X.SX32 R10, R10, R2, 0x1, P2 ;  /* 0x000000020a0a7211 */ /* 0x000fe400010f0eff */
[-C--:B------:R-:W-:Y:S02]  /*38380*/  IADD3 R14, P6, R6, R3.reuse, RZ ;  /* 0x00000003060e7210 */ /* 0x080fe40007fde0ff */
[----:B------:R-:W-:-:S03]  /*38390*/  IADD3 R12, P0, R5, R3, RZ ;  /* 0x00000003050c7210 */ /* 0x000fc60007f1e0ff */
[----:B------:R-:W-:Y:S04]  /*383a0*/  STL [R1+0x30c4], R14 ;  /* 0x0030c40e01007387 */ /* 0x000fe80000100800 */
[----:B------:R-:W-:Y:S04]  /*383b0*/  STL [R1+0x3090], R13 ;  /* 0x0030900d01007387 */ /* 0x000fe80000100800 */
[----:B------:R-:W5:Y:S04]  /*383c0*/  LDL.LU R16, [R1+0x114] ;  /* 0x0001140001107983 */ /* 0x000f680000300800 */
[----:B------:R0:W-:Y:S04]  /*383d0*/  STL [R1+0x30cc], R12 ;  /* 0x0030cc0c01007387 */ /* 0x0001e80000100800 */
[----:B------:R-:W-:Y:S01]  /*383e0*/  STL [R1+0x3098], R11 ;  /* 0x0030980b01007387 */ /* 0x000fe20000100800 */
[----:B------:R-:W-:-:S02]  /*383f0*/  LEA.HI.X.SX32 R8, R8, R2, 0x1, P4 ;  /* 0x0000000208087211 */ /* 0x000fc400020f0eff */
[----:B0-----:R-:W-:-:S05]  /*38400*/  IADD3 R12, P1, R4, R3, RZ ;  /* 0x00000003040c7210 */ /* 0x001fca0007f3e0ff */
[----:B------:R-:W-:Y:S04]  /*38410*/  STL [R1+0x30d4], R12 ;  /* 0x0030d40c01007387 */ /* 0x000fe80000100800 */
[----:B------:R-:W5:Y:S04]  /*38420*/  LDL.LU R15, [R1+0x10c] ;  /* 0x00010c00010f7983 */ /* 0x000f680000300800 */
[----:B------:R0:W-:Y:S02]  /*38430*/  STL [R1+0x30a0], R10 ;  /* 0x0030a00a01007387 */ /* 0x0001e40000100800 */
[----:B0-----:R-:W-:-:S02]  /*38440*/  LEA.HI.X.SX32 R10, R9, R2, 0x1, P3 ;  /* 0x00000002090a7211 */ /* 0x001fc400018f0eff */
[-C--:B------:R-:W-:Y:S02]  /*38450*/  LEA.HI.X.SX32 R6, R6, R2.reuse, 0x1, P6 ;  /* 0x0000000206067211 */ /* 0x080fe400030f0eff */
[----:B------:R-:W-:Y:S02]  /*38460*/  LEA.HI.X.SX32 R4, R4, R2, 0x1, P1 ;  /* 0x0000000204047211 */ /* 0x000fe400008f0eff */
[----:B--2---:R-:W-:-:S05]  /*38470*/  IADD3 R11, P2, R26, R3, RZ ;  /* 0x000000031a0b7210 */ /* 0x004fca0007f5e0ff */
[----:B------:R-:W-:Y:S04]  /*38480*/  STL [R1+0x30dc], R11 ;  /* 0x0030dc0b01007387 */ /* 0x000fe80000100800 */
[----:B------:R-:W-:Y:S04]  /*38490*/  STL [R1+0x30a8], R10 ;  /* 0x0030a80a01007387 */ /* 0x000fe80000100800 */
[----:B------:R-:W2:Y:S01]  /*384a0*/  LDL.LU R14, [R1+0x108] ;  /* 0x00010800010e7983 */ /* 0x000ea20000300800 */
[----:B------:R-:W-:-:S05]  /*384b0*/  IADD3 R9, P3, R27, R3, RZ ;  /* 0x000000031b097210 */ /* 0x000fca0007f7e0ff */
[----:B------:R-:W-:Y:S04]  /*384c0*/  STL [R1+0x30e4], R9 ;  /* 0x0030e40901007387 */ /* 0x000fe80000100800 */
[----:B------:R0:W-:Y:S04]  /*384d0*/  STL [R1+0x30b0], R8 ;  /* 0x0030b00801007387 */ /* 0x0001e80000100800 */
[----:B------:R-:W2:Y:S01]  /*384e0*/  LDL.LU R13, [R1+0x104] ;  /* 0x00010400010d7983 */ /* 0x000ea20000300800 */
[----:B0-----:R-:W-:Y:S02]  /*384f0*/  LEA.HI.X.SX32 R8, R7, R2, 0x1, P5 ;  /* 0x0000000207087211 */ /* 0x001fe400028f0eff */
[----:B---3--:R-:W-:-:S05]  /*38500*/  IADD3 R9, P4, R28, R3, RZ ;  /* 0x000000031c097210 */ /* 0x008fca0007f9e0ff */
[----:B------:R0:W-:Y:S04]  /*38510*/  STL [R1+0x30ec], R9 ;  /* 0x0030ec0901007387 */ /* 0x0001e80000100800 */
[----:B------:R-:W3:Y:S04]  /*38520*/  LDL.LU R12, [R1+0x100] ;  /* 0x00010000010c7983 */ /* 0x000ee80000300800 */
[----:B------:R-:W-:Y:S04]  /*38530*/  STL [R1+0x30b8], R8 ;  /* 0x0030b80801007387 */ /* 0x000fe80000100800 */
[----:B------:R-:W3:Y:S01]  /*38540*/  LDL.LU R11, [R1+0xf8] ;  /* 0x0000f800010b7983 */ /* 0x000ee20000300800 */
[----:B----4-:R-:W-:-:S05]  /*38550*/  IADD3 R7, P5, R29, R3, RZ ;  /* 0x000000031d077210 */ /* 0x010fca0007fbe0ff */
[----:B------:R-:W-:Y:S04]  /*38560*/  STL [R1+0x30f4], R7 ;  /* 0x0030f40701007387 */ /* 0x000fe80000100800 */
[----:B------:R-:W4:Y:S04]  /*38570*/  LDL.LU R10, [R1+0xf4] ;  /* 0x0000f400010a7983 */ /* 0x000f280000300800 */
[----:B------:R1:W-:Y:S04]  /*38580*/  STL [R1+0x30c0], R6 ;  /* 0x0030c00601007387 */ /* 0x0003e80000100800 */
[----:B0-----:R-:W4:Y:S01]  /*38590*/  LDL.LU R9, [R1+0xec] ;  /* 0x0000ec0001097983 */ /* 0x001f220000300800 */
[----:B-1----:R-:W-:-:S02]  /*385a0*/  LEA.HI.X.SX32 R6, R5, R2, 0x1, P0 ;  /* 0x0000000205067211 */ /* 0x002fc400000f0eff */
[----:B-----5:R-:W-:-:S05]  /*385b0*/  IADD3 R7, P6, R20, R3, RZ ;  /* 0x0000000314077210 */ /* 0x020fca0007fde0ff */
[----:B------:R0:W-:Y:S04]  /*385c0*/  STL [R1+0x30fc], R7 ;  /* 0x0030fc0701007387 */ /* 0x0001e80000100800 */
[----:B------:R-:W-:Y:S04]  /*385d0*/  STL [R1+0x30c8], R6 ;  /* 0x0030c80601007387 */ /* 0x000fe80000100800 */
[----:B------:R-:W5:Y:S01]  /*385e0*/  LDL.LU R8, [R1+0xe0] ;  /* 0x0000e00001087983 */ /* 0x000f620000300800 */
[----:B------:R-:W-:-:S05]  /*385f0*/  IADD3 R5, P0, R19, R3, RZ ;  /* 0x0000000313057210 */ /* 0x000fca0007f1e0ff */
[----:B------:R1:W-:Y:S04]  /*38600*/  STL [R1+0x3104], R5 ;  /* 0x0031040501007387 */ /* 0x0003e80000100800 */
[----:B------:R1:W-:Y:S01]  /*38610*/  STL [R1+0x30d0], R4 ;  /* 0x0030d00401007387 */ /* 0x0003e20000100800 */
[----:B0-----:R-:W-:Y:S02]  /*38620*/  LEA.HI.X.SX32 R7, R26, R2, 0x1, P2 ;  /* 0x000000021a077211 */ /* 0x001fe400010f0eff */
[-C--:B-1----:R-:W-:Y:S01]  /*38630*/  IADD3 R5, P1, R18, R3.reuse, RZ ;  /* 0x0000000312057210 */ /* 0x082fe20007f3e0ff */
[----:B------:R-:W5:Y:S04]  /*38640*/  LDL.LU R4, [R1+0xdc] ;  /* 0x0000dc0001047983 */ /* 0x000f680000300800 */
[----:B------:R0:W-:Y:S04]  /*38650*/  STL [R1+0x310c], R5 ;  /* 0x00310c0501007387 */ /* 0x0001e80000100800 */
[----:B0-----:R-:W5:Y:S04]  /*38660*/  LDL.LU R5, [R1+0x7a8] ;  /* 0x0007a80001057983 */ /* 0x001f680000300800 */
[----:B------:R0:W-:Y:S04]  /*38670*/  STL [R1+0x30d8], R7 ;  /* 0x0030d80701007387 */ /* 0x0001e80000100800 */
[----:B0-----:R-:W5:Y:S01]  /*38680*/  LDL.LU R7, [R1+0xd0] ;  /* 0x0000d00001077983 */ /* 0x001f620000300800 */
[----:B------:R-:W-:-:S05]  /*38690*/  IADD3 R6, P2, R17, R3, RZ ;  /* 0x0000000311067210 */ /* 0x000fca0007f5e0ff */
[----:B------:R0:W-:Y:S04]  /*386a0*/  STL [R1+0x3114], R6 ;  /* 0x0031140601007387 */ /* 0x0001e80000100800 */
[----:B0-----:R-:W5:Y:S01]  /*386b0*/  LDL.LU R6, [R1+0xac] ;  /* 0x0000ac0001067983 */ /* 0x001f620000300800 */
[----:B------:R-:W-:-:S05]  /*386c0*/  LEA.HI.X.SX32 R22, R27, R2, 0x1, P3 ;  /* 0x000000021b167211 */ /* 0x000fca00018f0eff */
[----:B------:R0:W-:Y:S04]  /*386d0*/  STL [R1+0x30e0], R22 ;  /* 0x0030e01601007387 */ /* 0x0001e80000100800 */
[----:B------:R-:W5:Y:S01]  /*386e0*/  LDL.LU R26, [R1+0xcc] ;  /* 0x0000cc00011a7983 */ /* 0x000f620000300800 */
[----:B0-----:R-:W-:Y:S02]  /*386f0*/  LEA.HI.X.SX32 R22, R28, R2, 0x1, P4 ;  /* 0x000000021c167211 */ /* 0x001fe400020f0eff */
[----:B------:R-:W-:-:S05]  /*38700*/  IADD3 R21, P3, R16, R3, RZ ;  /* 0x0000000310157210 */ /* 0x000fca0007f7e0ff */
[----:B------:R-:W-:Y:S04]  /*38710*/  STL [R1+0x311c], R21 ;  /* 0x00311c1501007387 */ /* 0x000fe80000100800 */
[----:B------:R-:W5:Y:S04]  /*38720*/  LDL.LU R27, [R1+0xc8] ;  /* 0x0000c800011b7983 */ /* 0x000f680000300800 */
[----:B------:R0:W-:Y:S04]  /*38730*/  STL [R1+0x30e8], R22 ;  /* 0x0030e81601007387 */ /* 0x0001e80000100800 */
[----:B------:R-:W5:Y:S01]  /*38740*/  LDL.LU R28, [R1+0xc0] ;  /* 0x0000c000011c7983 */ /* 0x000f620000300800 */
[----:B------:R-:W-:-:S02]  /*38750*/  LEA.HI.X.SX32 R20, R20, R2, 0x1, P6 ;  /* 0x0000000214147211 */ /* 0x000fc400030f0eff */
[----:B0-----:R-:W-:Y:S02]  /*38760*/  LEA.HI.X.SX32 R22, R29, R2, 0x1, P5 ;  /* 0x000000021d167211 */ /* 0x001fe400028f0eff */
[----:B------:R-:W-:-:S05]  /*38770*/  IADD3 R21, P4, R15, R3, RZ ;  /* 0x000000030f157210 */ /* 0x000fca0007f9e0ff */
[----:B------:R2:W-:Y:S04]  /*38780*/  STL [R1+0x3124], R21 ;  /* 0x0031241501007387 */ /* 0x0005e80000100800 */
[----:B------:R-:W5:Y:S04]  /*38790*/  LDL.LU R29, [R1+0x864] ;  /* 0x00086400011d7983 */ /* 0x000f680000300800 */
[----:B------:R0:W-:Y:S01]  /*387a0*/  STL [R1+0x30f0], R22 ;  /* 0x0030f01601007387 */ /* 0x0001e20000100800 */
[----:B------:R-:W-:Y:S02]  /*387b0*/  LEA.HI.X.SX32 R17, R17, R2, 0x1, P2 ;  /* 0x0000000211117211 */ /* 0x000fe400010f0eff */
[----:B--2---:R-:W-:-:S05]  /*387c0*/  IADD3 R21, P5, R14, R3, RZ ;  /* 0x000000030e157210 */ /* 0x004fca0007fbe0ff */
[----:B------:R1:W-:Y:S04]  /*387d0*/  STL [R1+0x312c], R21 ;  /* 0x00312c1501007387 */ /* 0x0003e80000100800 */
[----:B------:R3:W-:Y:S01]  /*387e0*/  STL [R1+0x30f8], R20 ;  /* 0x0030f81401007387 */ /* 0x0007e20000100800 */
[----:B0-----:R-:W-:Y:S02]  /*387f0*/  IADD3 R22, P6, R13, R3, RZ ;  /* 0x000000030d167210 */ /* 0x001fe40007fde0ff */
[-C--:B-1----:R-:W-:Y:S02]  /*38800*/  LEA.HI.X.SX32 R21, R19, R2.reuse, 0x1, P0 ;  /* 0x0000000213157211 */ /* 0x082fe400000f0eff */
[-C--:B------:R-:W-:Y:S01]  /*38810*/  LEA.HI.X.SX32 R19, R18, R2.reuse, 0x1, P1 ;  /* 0x0000000212137211 */ /* 0x080fe200008f0eff */
[----:B------:R-:W-:Y:S04]  /*38820*/  STL [R1+0x3134], R22 ;  /* 0x0031341601007387 */ /* 0x000fe80000100800 */
[----:B------:R-:W-:Y:S01]  /*38830*/  STL [R1+0x3100], R21 ;  /* 0x0031001501007387 */ /* 0x000fe20000100800 */
[----:B------:R-:W-:-:S02]  /*38840*/  LEA.HI.X.SX32 R14, R14, R2, 0x1, P5 ;  /* 0x000000020e0e7211 */ /* 0x000fc400028f0eff */
[-C--:B---3--:R-:W-:Y:S02]  /*38850*/  IADD3 R20, P0, R12, R3.reuse, RZ ;  /* 0x000000030c147210 */ /* 0x088fe40007f1e0ff */
[----:B------:R-:W-:-:S03]  /*38860*/  IADD3 R18, P1, R11, R3, RZ ;  /* 0x000000030b127210 */ /* 0x000fc60007f3e0ff */
[----:B------:R-:W-:Y:S04]  /*38870*/  STL [R1+0x313c], R20 ;  /* 0x00313c1401007387 */ /* 0x000fe80000100800 */
[----:B------:R-:W-:Y:S04]  /*38880*/  STL [R1+0x3108], R19 ;  /* 0x0031081301007387 */ /* 0x000fe80000100800 */
[----:B------:R0:W-:Y:S04]  /*38890*/  STL [R1+0x3144], R18 ;  /* 0x0031441201007387 */ /* 0x0001e80000100800 */
[----:B------:R1:W-:Y:S01]  /*388a0*/  STL [R1+0x3110], R17 ;  /* 0x0031101101007387 */ /* 0x0003e20000100800 */
[----:B0-----:R-:W-:-:S02]  /*388b0*/  LEA.HI.X.SX32 R18, R16, R2, 0x1, P3 ;  /* 0x0000000210127211 */ /* 0x001fc400018f0eff */
[----:B------:R-:W-:Y:S02]  /*388c0*/  LEA.HI.X.SX32 R16, R15, R2, 0x1, P4 ;  /* 0x000000020f107211 */ /* 0x000fe400020f0eff */
[-C--:B------:R-:W-:Y:S02]  /*388d0*/  IADD3 R15, P4, R0, R3.reuse, RZ ;  /* 0x00000003000f7210 */ /* 0x080fe40007f9e0ff */
[-C--:B----4-:R-:W-:Y:S02]  /*388e0*/  IADD3 R19, P2, R10, R3.reuse, RZ ;  /* 0x000000030a137210 */ /* 0x090fe40007f5e0ff */
[----:B-1----:R-:W-:-:S03]  /*388f0*/  IADD3 R17, P3, R9, R3, RZ ;  /* 0x0000000309117210 */ /* 0x002fc60007f7e0ff */
[----:B------:R-:W-:Y:S04]  /*38900*/  STL [R1+0x314c], R19 ;  /* 0x00314c1301007387 */ /* 0x000fe80000100800 */
[----:B------:R-:W-:Y:S04]  /*38910*/  STL [R1+0x3118], R18 ;  /* 0x0031181201007387 */ /* 0x000fe80000100800 */
[----:B------:R-:W-:Y:S04]  /*38920*/  STL [R1+0x3154], R17 ;  /* 0x0031541101007387 */ /* 0x000fe80000100800 */
[----:B------:R-:W-:Y:S04]  /*38930*/  STL [R1+0x3120], R16 ;  /* 0x0031201001007387 */ /* 0x000fe80000100800 */
[----:B------:R0:W-:Y:S04]  /*38940*/  STL [R1+0x315c], R15 ;  /* 0x00315c0f01007387 */ /* 0x0001e80000100800 */
[----:B------:R1:W-:Y:S01]  /*38950*/  STL [R1+0x3128], R14 ;  /* 0x0031280e01007387 */ /* 0x0003e20000100800 */
[----:B------:R-:W-:-:S02]  /*38960*/  LEA.HI.X.SX32 R11, R11, R2, 0x1, P1 ;  /* 0x000000020b0b7211 */ /* 0x000fc400008f0eff */
[-C--:B0-----:R-:W-:Y:S02]  /*38970*/  LEA.HI.X.SX32 R15, R13, R2.reuse, 0x1, P6 ;  /* 0x000000020d0f7211 */ /* 0x081fe400030f0eff */
[----:B-----5:R-:W-:Y:S02]  /*38980*/  IADD3 R16, P5, R8, R3, RZ ;  /* 0x0000000308107210 */ /* 0x020fe40007fbe0ff */
[----:B------:R-:W-:-:S03]  /*38990*/  LEA.HI.X.SX32 R13, R12, R2, 0x1, P0 ;  /* 0x000000020c0d7211 */ /* 0x000fc600000f0eff */
[----:B------:R-:W-:Y:S04]  /*389a0*/  STL [R1+0x3164], R16 ;  /* 0x0031641001007387 */ /* 0x000fe80000100800 */
[----:B------:R-:W-:Y:S01]  /*389b0*/  STL [R1+0x3130], R15 ;  /* 0x0031300f01007387 */ /* 0x000fe20000100800 */
[----:B-1----:R-:W-:-:S05]  /*389c0*/  IADD3 R14, P6, R4, R3, RZ ;  /* 0x00000003040e7210 */ /* 0x002fca0007fde0ff */
[----:B------:R-:W-:Y:S04]  /*389d0*/  STL [R1+0x3168], R14 ;  /* 0x0031680e01007387 */ /* 0x000fe80000100800 */
[----:B------:R0:W-:Y:S01]  /*389e0*/  STL [R1+0x3138], R13 ;  /* 0x0031380d01007387 */ /* 0x0001e20000100800 */
[----:B------:R-:W-:-:S05]  /*389f0*/  IADD3 R12, P0, R5, R3, RZ ;  /* 0x00000003050c7210 */ /* 0x000fca0007f1e0ff */
[----:B------:R1:W-:Y:S04]  /*38a00*/  STL [R1+0x316c], R12 ;  /* 0x00316c0c01007387 */ /* 0x0003e80000100800 */
[----:B------:R2:W-:Y:S01]  /*38a10*/  STL [R1+0x3140], R11 ;  /* 0x0031400b01007387 */ /* 0x0005e20000100800 */
[-C--:B0-----:R-:W-:Y:S02]  /*38a20*/  IADD3 R13, P1, R7, R3.reuse, RZ ;  /* 0x00000003070d7210 */ /* 0x081fe40007f3e0ff */
[-C--:B-1----:R-:W-:Y:S02]  /*38a30*/  LEA.HI.X.SX32 R12, R10, R2.reuse, 0x1, P2 ;  /* 0x000000020a0c7211 */ /* 0x082fe400010f0eff */
[----:B------:R-:W-:Y:S01]  /*38a40*/  LEA.HI.X.SX32 R10, R9, R2, 0x1, P3 ;  /* 0x00000002090a7211 */ /* 0x000fe200018f0eff */
[----:B------:R-:W-:Y:S04]  /*38a50*/  STL [R1+0x317c], R13 ;  /* 0x00317c0d01007387 */ /* 0x000fe80000100800 */
[----:B------:R-:W-:Y:S01]  /*38a60*/  STL [R1+0x3148], R12 ;  /* 0x0031480c01007387 */ /* 0x000fe20000100800 */
[----:B--2---:R-:W-:-:S05]  /*38a70*/  IADD3 R11, P2, R6, R3, RZ ;  /* 0x00000003060b7210 */ /* 0x004fca0007f5e0ff */
[----:B------:R0:W-:Y:S04]  /*38a80*/  STL [R1+0x3170], R11 ;  /* 0x0031700b01007387 */ /* 0x0001e80000100800 */
[----:B------:R1:W-:Y:S01]  /*38a90*/  STL [R1+0x3150], R10 ;  /* 0x0031500a01007387 */ /* 0x0003e20000100800 */
[----:B0-----:R-:W-:-:S03]  /*38aa0*/  LEA.HI.X.SX32 R11, R0, R2, 0x1, P4 ;  /* 0x00000002000b7211 */ /* 0x001fc600020f0eff */
[----:B------:R-:W2:Y:S01]  /*38ab0*/  LDL.LU R0, [R1+0x35f4] ;  /* 0x0035f40001007983 */ /* 0x000ea20000300800 */
[----:B------:R-:W-:-:S05]  /*38ac0*/  IADD3 R9, P3, R26, R3, RZ ;  /* 0x000000031a097210 */ /* 0x000fca0007f7e0ff */
[----:B------:R0:W-:Y:S04]  /*38ad0*/  STL [R1+0x3174], R9 ;  /* 0x0031740901007387 */ /* 0x0001e80000100800 */
[----:B------:R-:W-:Y:S01]  /*38ae0*/  STL [R1+0x3158], R11 ;  /* 0x0031580b01007387 */ /* 0x000fe20000100800 */
[-C--:B-1----:R-:W-:Y:S02]  /*38af0*/  IADD3 R10, P4, R27, R3.reuse, RZ ;  /* 0x000000031b0a7210 */ /* 0x082fe40007f9e0ff */
[-C--:B0-----:R-:W-:Y:S02]  /*38b00*/  LEA.HI.X.SX32 R9, R8, R2.reuse, 0x1, P5 ;  /* 0x0000000208097211 */ /* 0x081fe400028f0eff */
[----:B------:R-:W-:Y:S02]  /*38b10*/  IADD3 R8, P5, R28, R3, RZ ;  /* 0x000000031c087210 */ /* 0x000fe40007fbe0ff */
[-C--:B------:R-:W-:Y:S01]  /*38b20*/  LEA.HI.X.SX32 R3, R4, R2.reuse, 0x1, P6 ;  /* 0x0000000204037211 */ /* 0x080fe200030f0eff */
[----:B------:R-:W-:Y:S04]  /*38b30*/  STL [R1+0x3178], R10 ;  /* 0x0031780a01007387 */ /* 0x000fe80000100800 */
[----:B------:R-:W-:Y:S04]  /*38b40*/  STL [R1+0x3160], R9 ;  /* 0x0031600901007387 */ /* 0x000fe80000100800 */
[----:B------:R0:W-:Y:S04]  /*38b50*/  STL [R1+0x23c4], R8 ;  /* 0x0023c40801007387 */ /* 0x0001e80000100800 */
[----:B------:R1:W-:Y:S01]  /*38b60*/  STL [R1+0x23b0], R3 ;  /* 0x0023b00301007387 */ /* 0x0003e20000100800 */
[----:B------:R-:W-:-:S02]  /*38b70*/  LEA.HI.X.SX32 R6, R6, R2, 0x1, P2 ;  /* 0x0000000206067211 */ /* 0x000fc400010f0eff */
[-C--:B0-----:R-:W-:Y:S02]  /*38b80*/  LEA.HI.X.SX32 R8, R5, R2.reuse, 0x1, P0 ;  /* 0x0000000205087211 */ /* 0x081fe400000f0eff */
[-C--:B-1----:R-:W-:Y:S02]  /*38b90*/  LEA.HI.X.SX32 R3, R7, R2.reuse, 0x1, P1 ;  /* 0x0000000207037211 */ /* 0x082fe400008f0eff */
[----:B------:R-:W-:Y:S01]  /*38ba0*/  IADD3 R4, P6, R29, UR8, RZ ;  /* 0x000000081d047c10 */ /* 0x000fe2000ffde0ff */
[----:B------:R-:W-:Y:S04]  /*38bb0*/  STL [R1+0x23b4], R8 ;  /* 0x0023b40801007387 */ /* 0x000fe80000100800 */
[----:B------:R-:W-:Y:S04]  /*38bc0*/  STL [R1+0x1f90], R4 ;  /* 0x001f900401007387 */ /* 0x000fe80000100800 */
[----:B------:R0:W-:Y:S01]  /*38bd0*/  STL [R1+0x23c8], R3 ;  /* 0x0023c80301007387 */ /* 0x0001e20000100800 */
[----:B------:R-:W-:-:S02]  /*38be0*/  LEA.HI.X.SX32 R7, R27, R2, 0x1, P4 ;  /* 0x000000021b077211 */ /* 0x000fc400020f0eff */
[----:B0-----:R-:W-:Y:S02]  /*38bf0*/  LEA.HI.X.SX32 R3, R26, R2, 0x1, P3 ;  /* 0x000000021a037211 */ /* 0x001fe400018f0eff */
[----:B--2---:R-:W-:-:S05]  /*38c00*/  IADD3 R5, P0, R0, UR8, RZ ;  /* 0x0000000800057c10 */ /* 0x004fca000ff1e0ff */
[----:B------:R-:W-:Y:S04]  /*38c10*/  STL [R1+0x1f94], R5 ;  /* 0x001f940501007387 */ /* 0x000fe80000100800 */
[----:B------:R0:W-:Y:S04]  /*38c20*/  STL [R1+0x23b8], R6 ;  /* 0x0023b80601007387 */ /* 0x0001e80000100800 */
[----:B------:R1:W-:Y:S04]  /*38c30*/  STL [R1+0x23bc], R3 ;  /* 0x0023bc0301007387 */ /* 0x0003e80000100800 */
[----:B------:R2:W-:Y:S01]  /*38c40*/  STL [R1+0x23c0], R7 ;  /* 0x0023c00701007387 */ /* 0x0005e20000100800 */
[----:B0-----:R-:W-:-:S02]  /*38c50*/  LEA.HI.X.SX32 R6, R28, R2, 0x1, P5 ;  /* 0x000000021c067211 */ /* 0x001fc400028f0eff */
[----:B-1----:R-:W-:Y:S02]  /*38c60*/  LEA.HI.X.SX32 R3, R29, UR9, 0x1, P6 ;  /* 0x000000091d037c11 */ /* 0x002fe4000b0f0eff */
[----:B------:R-:W-:Y:S01]  /*38c70*/  LEA.HI.X.SX32 R2, R0, UR9, 0x1, P0 ;  /* 0x0000000900027c11 */ /* 0x000fe200080f0eff */
[----:B------:R0:W-:Y:S04]  /*38c80*/  STL [R1+0x1fbc], R6 ;  /* 0x001fbc0601007387 */ /* 0x0001e80000100800 */
[----:B------:R-:W3:Y:S04]  /*38c90*/  LDL.LU R0, [R1+0x35f0] ;  /* 0x0035f00001007983 */ /* 0x000ee80000300800 */
[----:B------:R-:W-:Y:S04]  /*38ca0*/  STL [R1+0x1f88], R3 ;  /* 0x001f880301007387 */ /* 0x000fe80000100800 */
[----:B------:R-:W-:Y:S04]  /*38cb0*/  STL [R1+0x1f8c], R2 ;  /* 0x001f8c0201007387 */ /* 0x000fe80000100800 */
[----:B------:R-:W-:Y:S04]  /*38cc0*/  STL [R1+0x1f98], RZ ;  /* 0x001f98ff01007387 */ /* 0x000fe80000100800 */
        /* <DEDUP_REMOVED lines=943> */
[----:B------:R-:W-:Y:S01]  /*3c7c0*/  STL [R1+0x37c], RZ ;  /* 0x00037cff01007387 */ /* 0x000fe20000100800 */
[----:B------:R-:W-:-:S03]  /*3c7d0*/  UIMAD UR24, UR6, 0x3f, URZ ;  /* 0x0000003f061878a4 */ /* 0x000fc6000f8e023f */
[----:B------:R-:W-:Y:S04]  /*3c7e0*/  STL [R1+0x11a0], RZ ;  /* 0x0011a0ff01007387 */ /* 0x000fe80000100800 */
[----:B------:R-:W-:Y:S04]  /*3c7f0*/  STL [R1+0x11a4], RZ ;  /* 0x0011a4ff01007387 */ /* 0x000fe80000100800 */
[----:B------:R-:W-:Y:S04]  /*3c800*/  STL [R1+0x11a8], RZ ;  /* 0x0011a8ff01007387 */ /* 0x000fe80000100800 */
[----:B------:R-:W-:Y:S04]  /*3c810*/  STL [R1+0x11ac], RZ ;  /* 0x0011acff01007387 */ /* 0x000fe80000100800 */
[----:B------:R-:W-:Y:S04]  /*3c820*/  STL [R1+0x1190], RZ ;  /* 0x001190ff01007387 */ /* 0x000fe80000100800 */
[----:B------:R-:W-:Y:S04]  /*3c830*/  STL [R1+0x1194], RZ ;  /* 0x001194ff01007387 */ /* 0x000fe80000100800 */
[----:B------:R-:W-:Y:S01]  /*3c840*/  STL [R1+0x1198], RZ ;  /* 0x001198ff01007387 */ /* 0x000fe20000100800 */
[----:B------:R-:W-:-:S02]  /*3c850*/  USHF.R.S32.HI UR23, URZ, 0x1f, UR24 ;  /* 0x0000001f3f177899 */ /* 0x000fc40008011418 */
[----:B--2---:R-:W-:Y:S01]  /*3c860*/  IADD3 R7, P0, R5, UR24, RZ ;  /* 0x0000001805077c10 */ /* 0x004fe2000ff1e0ff */
[----:B------:R-:W-:Y:S04]  /*3c870*/  STL [R1+0x119c], RZ ;  /* 0x00119cff01007387 */ /* 0x000fe80000100800 */
[----:B------:R-:W-:Y:S01]  /*3c880*/  STL [R1+0x2f0], RZ ;  /* 0x0002f0ff01007387 */ /* 0x000fe20000100800 */
[----:B0-----:R-:W-:-:S03]  /*3c890*/  IADD3 R6, P1, R4, UR24, RZ ;  /* 0x0000001804067c10 */ /* 0x001fc6000ff3e0ff */
[----:B------:R-:W-:Y:S04]  /*3c8a0*/  STL [R1+0x2f4], RZ ;  /* 0x0002f4ff01007387 */ /* 0x000fe80000100800 */
[----:B------:R-:W-:Y:S04]  /*3c8b0*/  STL [R1+0x2f8], RZ ;  /* 0x0002f8ff01007387 */ /* 0x000fe80000100800 */
[----:B------:R0:W-:Y:S01]  /*3c8c0*/  STL [R1+0x1fc4], R7 ;  /* 0x001fc40701007387 */ /* 0x0001e20000100800 */
[----:B------:R-:W-:-:S03]  /*3c8d0*/  UIMAD UR25, UR6, 0x3e, URZ ;  /* 0x0000003e061978a4 */ /* 0x000fc6000f8e023f */
[----:B------:R-:W-:Y:S04]  /*3c8e0*/  STL [R1+0x2fc], RZ ;  /* 0x0002fcff01007387 */ /* 0x000fe80000100800 */
[----:B------:R1:W-:Y:S01]  /*3c8f0*/  STL [R1+0x1fcc], R6 ;  /* 0x001fcc0601007387 */ /* 0x0003e20000100800 */
[----:B0-----:R-:W-:Y:S02]  /*3c900*/  IADD3.X R7, R2, UR23, RZ, P0, !PT ;  /* 0x0000001702077c10 */ /* 0x001fe400087fe4ff */
[----:B-1----:R-:W-:Y:S01]  /*3c910*/  IADD3.X R6, R3, UR23, RZ, P1, !PT ;  /* 0x0000001703067c10 */ /* 0x002fe20008ffe4ff */
[----:B------:R-:W-:Y:S02]  /*3c920*/  USHF.R.S32.HI UR24, URZ, 0x1f, UR25 ;  /* 0x0000001f3f187899 */ /* 0x000fe40008011419 */
[----:B------:R0:W-:Y:S04]  /*3c930*/  STL [R1+0x1fc0], R7 ;  /* 0x001fc00701007387 */ /* 0x0001e80000100800 */
[----:B------:R1:W-:Y:S01]  /*3c940*/  STL [R1+0x1fc8], R6 ;  /* 0x001fc80601007387 */ /* 0x0003e20000100800 */
[----:B------:R-:W-:Y:S01]  /*3c950*/  UIMAD UR26, UR6, 0x3d, URZ ;  /* 0x0000003d061a78a4 */ /* 0x000fe2000f8e023f */
[----:B0-----:R-:W-:-:S02]  /*3c960*/  IADD3 R7, P0, R5, UR25, RZ ;  /* 0x0000001905077c10 */ /* 0x001fc4000ff1e0ff */
[----:B-1----:R-:W-:-:S03]  /*3c970*/  IADD3 R6, P1, R4, UR25, RZ ;  /* 0x0000001904067c10 */ /* 0x002fc6000ff3e0ff */
[----:B------:R0:W-:Y:S04]  /*3c980*/  STL [R1+0x1fd4], R7 ;  /* 0x001fd40701007387 */ /* 0x0001e80000100800 */
[----:B------:R-:W-:Y:S04]  /*3c990*/  STL [R1+0x2d0], RZ ;  /* 0x0002d0ff01007387 */ /* 0x000fe80000100800 */
[----:B------:R1:W-:Y:S01]  /*3c9a0*/  STL [R1+0x1fdc], R6 ;  /* 0x001fdc0601007387 */ /* 0x0003e20000100800 */
[----:B------:R-:W-:Y:S01]  /*3c9b0*/  USHF.R.S32.HI UR25, URZ, 0x1f, UR26 ;  /* 0x0000001f3f197899 */ /* 0x000fe2000801141a */
[----:B0-----:R-:W-:-:S02]  /*3c9c0*/  IADD3.X R7, R2, UR24, RZ, P0, !PT ;  /* 0x0000001802077c10 */ /* 0x001fc400087fe4ff */
[----:B-1----:R-:W-:-:S03]  /*3c9d0*/  IADD3.X R6, R3, UR24, RZ, P1, !PT ;  /* 0x0000001803067c10 */ /* 0x002fc60008ffe4ff */
[----:B------:R0:W-:Y:S04]  /*3c9e0*/  STL [R1+0x1fd0], R7 ;  /* 0x001fd00701007387 */ /* 0x0001e80000100800 */
[----:B------:R1:W-:Y:S01]  /*3c9f0*/  STL [R1+0x1fd8], R6 ;  /* 0x001fd80601007387 */ /* 0x0003e20000100800 */
[----:B------:R-:W-:Y:S01]  /*3ca00*/  UIMAD UR27, UR6, 0x3c, URZ ;  /* 0x0000003c061b78a4 */ /* 0x000fe2000f8e023f */
[----:B0-----:R-:W-:Y:S02]  /*3ca10*/  IADD3 R7, P0, R5, UR26, RZ ;  /* 0x0000001a05077c10 */ /* 0x001fe4000ff1e0ff */
        /* <DEDUP_REMOVED lines=306> */
[----:B------:R-:W-:Y:S01]  /*3dd40*/  USHF.L.U32 UR51, UR6, 0x5, URZ ;  /* 0x0000000506337899 */ /* 0x000fe2000800063f */
        /* <DEDUP_REMOVED lines=49> */
[----:B0-----:R-:W-:Y:S02]  /*3e060*/  IADD3.X R7, R2, UR56, RZ, P0, !PT ;  /* 0x0000003802077c10 */ /* 0x001fe400087fe4ff */
[----:B-1----:R-:W-:-:S03]  /*3e070*/  IADD3.X R6, R3, UR56, RZ, P1, !PT ;  /* 0x0000003803067c10 */ /* 0x002fc60008ffe4ff */
[----:B------:R0:W-:Y:S04]  /*3e080*/  STL [R1+0x21e0], R7 ;  /* 0x0021e00701007387 */ /* 0x0001e80000100800 */
[----:B------:R1:W-:Y:S01]  /*3e090*/  STL [R1+0x21e8], R6 ;  /* 0x0021e80601007387 */ /* 0x0003e20000100800 */
[----:B0-----:R-:W-:Y:S02]  /*3e0a0*/  IADD3 R7, P0, R5, UR59, RZ ;  /* 0x0000003b05077c10 */ /* 0x001fe4000ff1e0ff */
[----:B-1----:R-:W-:-:S05]  /*3e0b0*/  IADD3 R6, P1, R4, UR59, RZ ;  /* 0x0000003b04067c10 */ /* 0x002fca000ff3e0ff */
[----:B------:R-:W-:Y:S04]  /*3e0c0*/  STL [R1+0x21fc], R6 ;  /* 0x0021fc0601007387 */ /* 0x000fe80000100800 */
[----:B------:R0:W-:Y:S01]  /*3e0d0*/  STL [R1+0x21f4], R7 ;  /* 0x0021f40701007387 */ /* 0x0001e20000100800 */
[----:B------:R-:W-:Y:S02]  /*3e0e0*/  UIMAD UR7, UR6, 0x1b, URZ ;  /* 0x0000001b060778a4 */ /* 0x000fe4000f8e023f */
[----:B------:R-:W-:Y:S02]  /*3e0f0*/  UIMAD UR8, UR6, 0x1a, URZ ;  /* 0x0000001a060878a4 */ /* 0x000fe4000f8e023f */
[----:B------:R-:W-:Y:S02]  /*3e100*/  UIMAD UR9, UR6, 0x19, URZ ;  /* 0x00000019060978a4 */ /* 0x000fe4000f8e023f */
[----:B------:R-:W-:-:S02]  /*3e110*/  UIMAD UR10, UR6, 0x18, URZ ;  /* 0x00000018060a78a4 */ /* 0x000fc4000f8e023f */
[----:B------:R-:W-:Y:S02]  /*3e120*/  UIMAD UR11, UR6, 0x17, URZ ;  /* 0x00000017060b78a4 */ /* 0x000fe4000f8e023f */
[----:B------:R-:W-:Y:S02]  /*3e130*/  UIMAD UR12, UR6, 0x16, URZ ;  /* 0x00000016060c78a4 */ /* 0x000fe4000f8e023f */
[----:B------:R-:W-:Y:S02]  /*3e140*/  UIMAD UR13, UR6, 0x15, URZ ;  /* 0x00000015060d78a4 */ /* 0x000fe4000f8e023f */
[----:B------:R-:W-:Y:S02]  /*3e150*/  UIMAD UR14, UR6, 0x14, URZ ;  /* 0x00000014060e78a4 */ /* 0x000fe4000f8e023f */
[----:B------:R-:W-:Y:S02]  /*3e160*/  UIMAD UR15, UR6, 0x13, URZ ;  /* 0x00000013060f78a4 */ /* 0x000fe4000f8e023f */
[----:B------:R-:W-:-:S02]  /*3e170*/  UIMAD UR16, UR6, 0x12, URZ ;  /* 0x00000012061078a4 */ /* 0x000fc4000f8e023f */
[----:B------:R-:W-:Y:S02]  /*3e180*/  UIMAD UR17, UR6, 0x11, URZ ;  /* 0x00000011061178a4 */ /* 0x000fe4000f8e023f */
[----:B------:R-:W-:Y:S02]  /*3e190*/  USHF.L.U32 UR18, UR6, 0x4, URZ ;  /* 0x0000000406127899 */ /* 0x000fe4000800063f */
[----:B------:R-:W-:Y:S02]  /*3e1a0*/  UIMAD UR19, UR6, 0xf, URZ ;  /* 0x0000000f061378a4 */ /* 0x000fe4000f8e023f */
[----:B------:R-:W-:Y:S02]  /*3e1b0*/  UIMAD UR20, UR6, 0xe, URZ ;  /* 0x0000000e061478a4 */ /* 0x000fe4000f8e023f */
[----:B------:R-:W-:Y:S02]  /*3e1c0*/  UIMAD UR21, UR6, 0xd, URZ ;  /* 0x0000000d061578a4 */ /* 0x000fe4000f8e023f */
[----:B------:R-:W-:-:S02]  /*3e1d0*/  UIMAD UR22, UR6, 0xc, URZ ;  /* 0x0000000c061678a4 */ /* 0x000fc4000f8e023f */
[----:B------:R-:W-:Y:S02]  /*3e1e0*/  UIMAD UR23, UR6, 0xb, URZ ;  /* 0x0000000b061778a4 */ /* 0x000fe4000f8e023f */
[----:B------:R-:W-:Y:S02]  /*3e1f0*/  UIMAD UR24, UR6, 0xa, URZ ;  /* 0x0000000a061878a4 */ /* 0x000fe4000f8e023f */
[----:B------:R-:W-:Y:S02]  /*3e200*/  UIMAD UR25, UR6, 0x9, URZ ;  /* 0x00000009061978a4 */ /* 0x000fe4000f8e023f */
[----:B------:R-:W-:Y:S02]  /*3e210*/  USHF.L.U32 UR26, UR6, 0x3, URZ ;  /* 0x00000003061a7899 */ /* 0x000fe4000800063f */
[----:B------:R-:W-:Y:S02]  /*3e220*/  UIMAD UR27, UR6, 0x7, URZ ;  /* 0x00000007061b78a4 */ /* 0x000fe4000f8e023f */
[----:B------:R-:W-:-:S02]  /*3e230*/  UIMAD UR28, UR6, 0x6, URZ ;  /* 0x00000006061c78a4 */ /* 0x000fc4000f8e023f */
[----:B------:R-:W-:Y:S02]  /*3e240*/  UIMAD UR29, UR6, 0x5, URZ ;  /* 0x00000005061d78a4 */ /* 0x000fe4000f8e023f */
[----:B------:R-:W-:Y:S02]  /*3e250*/  USHF.L.U32 UR5, UR5, 0x6, URZ ;  /* 0x0000000605057899 */ /* 0x000fe4000800063f */
[----:B------:R-:W-:Y:S02]  /*3e260*/  USHF.L.U32 UR30, UR6, 0x2, URZ ;  /* 0x00000002061e7899 */ /* 0x000fe4000800063f */
[----:B------:R-:W-:Y:S02]  /*3e270*/  UIMAD UR31, UR6, 0x3, URZ ;  /* 0x00000003061f78a4 */ /* 0x000fe4000f8e023f */
[----:B------:R-:W-:Y:S02]  /*3e280*/  USHF.L.U32 UR32, UR6, 0x1, URZ ;  /* 0x0000000106207899 */ /* 0x000fe4000800063f */
[----:B------:R-:W-:-:S02]  /*3e290*/  USHF.R.S32.HI UR33, URZ, 0x1f, UR6 ;  /* 0x0000001f3f217899 */ /* 0x000fc40008011406 */
[----:B------:R-:W-:Y:S02]  /*3e2a0*/  USHF.L.U32 UR34, UR6, 0x6, URZ ;  /* 0x0000000606227899 */ /* 0x000fe4000800063f */
[----:B------:R-:W-:Y:S02]  /*3e2b0*/  USHF.R.S32.HI UR58, URZ, 0x1f, UR59 ;  /* 0x0000001f3f3a7899 */ /* 0x000fe4000801143b */
[----:B------:R-:W-:Y:S02]  /*3e2c0*/  USHF.R.S32.HI UR35, URZ, 0x1f, UR7 ;  /* 0x0000001f3f237899 */ /* 0x000fe40008011407 */
[----:B------:R-:W-:Y:S02]  /*3e2d0*/  USHF.R.S32.HI UR36, URZ, 0x1f, UR8 ;  /* 0x0000001f3f247899 */ /* 0x000fe40008011408 */
[----:B------:R-:W-:Y:S02]  /*3e2e0*/  USHF.R.S32.HI UR37, URZ, 0x1f, UR9 ;  /* 0x0000001f3f257899 */ /* 0x000fe40008011409 */
[----:B------:R-:W-:-:S02]  /*3e2f0*/  USHF.R.S32.HI UR38, URZ, 0x1f, UR10 ;  /* 0x0000001f3f267899 */ /* 0x000fc4000801140a */
[----:B------:R-:W-:Y:S02]  /*3e300*/  USHF.R.S32.HI UR39, URZ, 0x1f, UR11 ;  /* 0x0000001f3f277899 */ /* 0x000fe4000801140b */
        /* <DEDUP_REMOVED lines=17> */
[----:B------:R-:W-:Y:S01]  /*3e420*/  USHF.R.S32.HI UR56, URZ, 0x1f, UR29 ;  /* 0x0000001f3f387899 */ /* 0x000fe2000801141d */
[----:B0-----:R-:W-:Y:S01]  /*3e430*/  IADD3.X R7, R2, UR58, RZ, P0, !PT ;  /* 0x0000003a02077c10 */ /* 0x001fe200087fe4ff */
[----:B------:R-:W0:Y:S01]  /*3e440*/  LDC R28, c[0x0][0x230] ;  /* 0x00008c00ff1c7b82 */ /* 0x000e220000000800 */
[----:B------:R-:W-:Y:S01]  /*3e450*/  IADD3.X R6, R3, UR58, RZ, P1, !PT ;  /* 0x0000003a03067c10 */ /* 0x000fe20008ffe4ff */
[----:B------:R-:W-:Y:S02]  /*3e460*/  USHF.R.S32.HI UR59, URZ, 0x1f, UR30 ;  /* 0x0000001f3f3b7899 */ /* 0x000fe4000801141e */
[----:B------:R1:W-:Y:S01]  /*3e470*/  STL [R1+0x21f0], R7 ;  /* 0x0021f00701007387 */ /* 0x0003e20000100800 */
[----:B------:R-:W-:-:S03]  /*3e480*/  USHF.R.S32.HI UR58, URZ, 0x1f, UR31 ;  /* 0x0000001f3f3a7899 */ /* 0x000fc6000801141f */
[----:B------:R2:W-:Y:S01]  /*3e490*/  STL [R1+0x21f8], R6 ;  /* 0x0021f80601007387 */ /* 0x0005e20000100800 */
[----:B-1----:R-:W-:Y:S02]  /*3e4a0*/  IADD3 R7, P1, R5, UR7, RZ ;  /* 0x0000000705077c10 */ /* 0x002fe4000ff3e0ff */
[----:B--2---:R-:W-:-:S03]  /*3e4b0*/  IADD3 R6, P0, R4, UR7, RZ ;  /* 0x0000000704067c10 */ /* 0x004fc6000ff1e0ff */
[----:B------:R1:W-:Y:S01]  /*3e4c0*/  STL [R1+0x2204], R7 ;  /* 0x0022040701007387 */ /* 0x0003e20000100800 */
[----:B------:R-:W-:-:S03]  /*3e4d0*/  USHF.R.S32.HI UR7, URZ, 0x1f, UR32 ;  /* 0x0000001f3f077899 */ /* 0x000fc60008011420 */
[----:B------:R2:W-:Y:S01]  /*3e4e0*/  STL [R1+0x220c], R6 ;  /* 0x00220c0601007387 */ /* 0x0005e20000100800 */
[----:B0-----:R-:W-:Y:S01]  /*3e4f0*/  VIADD R28, R28, 0x3f ;  /* 0x0000003f1c1c7836 */ /* 0x001fe20000000000 */
[----:B-1----:R-:W-:-:S04]  /*3e500*/  IADD3 R7, P6, R5, UR8, RZ ;  /* 0x0000000805077c10 */ /* 0x002fc8000ffde0ff */
[----:B------:R-:W-:Y:S02]  /*3e510*/  SHF.R.S32.HI R29, RZ, 0x1f, R28 ;  /* 0x0000001fff1d7819 */ /* 0x000fe4000001141c */
[----:B--2---:R-:W-:Y:S01]  /*3e520*/  IADD3 R6, P5, R4, UR8, RZ ;  /* 0x0000000804067c10 */ /* 0x004fe2000ffbe0ff */
[----:B------:R0:W-:Y:S01]  /*3e530*/  STL [R1+0x2214], R7 ;  /* 0x0022140701007387 */ /* 0x0001e20000100800 */
[----:B------:R-:W-:Y:S01]  /*3e540*/  LEA.HI R29, R29, R28, RZ, 0x6 ;  /* 0x0000001c1d1d7211 */ /* 0x000fe200078f30ff */
[----:B------:R-:W-:Y:S02]  /*3e550*/  USHF.R.S32.HI UR8, URZ, 0x1f, UR34 ;  /* 0x0000001f3f087899 */ /* 0x000fe40008011422 */
[----:B------:R1:W-:Y:S01]  /*3e560*/  STL [R1+0x221c], R6 ;  /* 0x00221c0601007387 */ /* 0x0003e20000100800 */
[----:B------:R-:W-:Y:S02]  /*3e570*/  SHF.R.S32.HI R8, RZ, 0x6, R29 ;  /* 0x00000006ff087819 */ /* 0x000fe4000001141d */
[----:B0-----:R-:W-:-:S02]  /*3e580*/  IADD3 R7, P4, R5, UR9, RZ ;  /* 0x0000000905077c10 */ /* 0x001fc4000ff9e0ff */
[----:B-1----:R-:W-:-:S03]  /*3e590*/  IADD3 R6, P3, R4, UR9, RZ ;  /* 0x0000000904067c10 */ /* 0x002fc6000ff7e0ff */
[----:B------:R0:W-:Y:S01]  /*3e5a0*/  STL [R1+0x2224], R7 ;  /* 0x0022240701007387 */ /* 0x0001e20000100800 */
[----:B------:R-:W-:-:S03]  /*3e5b0*/  USHF.R.S32.HI UR9, URZ, 0x1f, UR5 ;  /* 0x0000001f3f097899 */ /* 0x000fc60008011405 */
[----:B------:R1:W-:Y:S04]  /*3e5c0*/  STL [R1+0x222c], R6 ;  /* 0x00222c0601007387 */ /* 0x0003e80000100800 */
[----:B------:R-:W-:Y:S01]  /*3e5d0*/  STL [R1+0x1c8], RZ ;  /* 0x0001c8ff01007387 */ /* 0x000fe20000100800 */
[C---:B---3--:R-:W-:Y:S02]  /*3e5e0*/  LOP3.LUT R8, R0.reuse, 0x20, RZ, 0x3c, !PT ;  /* 0x0000002000087812 */ /* 0x048fe400078e3cff */
[C---:B0-----:R-:W-:Y:S01]  /*3e5f0*/  LOP3.LUT R7, R0.reuse, 0x40, RZ, 0x3c, !PT ;  /* 0x0000004000077812 */ /* 0x041fe200078e3cff */
[----:B------:R-:W-:Y:S01]  /*3e600*/  STL [R1+0x1cc], RZ ;  /* 0x0001ccff01007387 */ /* 0x000fe20000100800 */
[----:B------:R-:W-:Y:S02]  /*3e610*/  IADD3 R8, P2, R5, UR10, RZ ;  /* 0x0000000a05087c10 */ /* 0x000fe4000ff5e0ff */
[----:B-1----:R-:W-:Y:S01]  /*3e620*/  LOP3.LUT R6, R0, 0x60, RZ, 0x3c, !PT ;  /* 0x0000006000067812 */ /* 0x002fe200078e3cff */
[----:B------:R-:W-:Y:S01]  /*3e630*/  STL [R1+0x4f0], RZ ;  /* 0x0004f0ff01007387 */ /* 0x000fe20000100800 */
[----:B------:R-:W-:-:S02]  /*3e640*/  IADD3.X R7, R2, UR35, RZ, P1, !PT ;  /* 0x0000002302077c10 */ /* 0x000fc40008ffe4ff */
[----:B------:R-:W-:Y:S01]  /*3e650*/  IADD3 R6, P1, R4, UR10, RZ ;  /* 0x0000000a04067c10 */ /* 0x000fe2000ff3e0ff */
        /* <DEDUP_REMOVED lines=31> */
[----:B------:R0:W-:Y:S04]  /*3e850*/  STL [R1+0x2234], R8 ;  /* 0x0022340801007387 */ /* 0x0001e80000100800 */
[----:B------:R1:W-:Y:S04]  /*3e860*/  STL [R1+0x2200], R7 ;  /* 0x0022000701007387 */ /* 0x0003e80000100800 */
[----:B------:R2:W-:Y:S01]  /*3e870*/  STL [R1+0x223c], R6 ;  /* 0x00223c0601007387 */ /* 0x0005e20000100800 */
[----:B0-----:R-:W-:-:S02]  /*3e880*/  IADD3.X R8, R3, UR35, RZ, P0, !PT ;  /* 0x0000002303087c10 */ /* 0x001fc400087fe4ff */
[----:B-1----:R-:W-:-:S03]  /*3e890*/  IADD3 R7, P0, R5, UR11, RZ ;  /* 0x0000000b05077c10 */ /* 0x002fc6000ff1e0ff */
[----:B------:R0:W-:Y:S01]  /*3e8a0*/  STL [R1+0x2208], R8 ;  /* 0x0022080801007387 */ /* 0x0001e20000100800 */
[----:B--2---:R-:W-:-:S03]  /*3e8b0*/  IADD3.X R6, R2, UR36, RZ, P6, !PT ;  /* 0x0000002402067c10 */ /* 0x004fc6000b7fe4ff */
[----:B------:R1:W-:Y:S04]  /*3e8c0*/  STL [R1+0x2244], R7 ;  /* 0x0022440701007387 */ /* 0x0003e80000100800 */
[----:B------:R2:W-:Y:S01]  /*3e8d0*/  STL [R1+0x2210], R6 ;  /* 0x0022100601007387 */ /* 0x0005e20000100800 */
[----:B0-----:R-:W-:Y:S02]  /*3e8e0*/  IADD3 R8, P6, R4, UR11, RZ ;  /* 0x0000000b04087c10 */ /* 0x001fe4000ffde0ff */
[----:B-1----:R-:W-:-:S03]  /*3e8f0*/  IADD3.X R7, R3, UR36, RZ, P5, !PT ;  /* 0x0000002403077c10 */ /* 0x002fc6000affe4ff */
[----:B------:R0:W-:Y:S01]  /*3e900*/  STL [R1+0x224c], R8 ;  /* 0x00224c0801007387 */ /* 0x0001e20000100800 */
[----:B--2---:R-:W-:-:S03]  /*3e910*/  IADD3 R6, P5, R5, UR12, RZ ;  /* 0x0000000c05067c10 */ /* 0x004fc6000ffbe0ff */
[----:B------:R1:W-:Y:S04]  /*3e920*/  STL [R1+0x2218], R7 ;  /* 0x0022180701007387 */ /* 0x0003e80000100800 */
[----:B------:R2:W-:Y:S01]  /*3e930*/  STL [R1+0x2254], R6 ;  /* 0x0022540601007387 */ /* 0x0005e20000100800 */
[----:B0-----:R-:W-:Y:S02]  /*3e940*/  IADD3.X R8, R2, UR37, RZ, P4, !PT ;  /* 0x0000002502087c10 */ /* 0x001fe4000a7fe4ff */
        /* <DEDUP_REMOVED lines=163> */
[----:B------:R-:W-:Y:S01]  /*3f380*/  STL [R1+0x239c], R8 ;  /* 0x00239c0801007387 */ /* 0x000fe20000100800 */
[----:B--2---:R-:W-:-:S03]  /*3f390*/  IADD3 R6, P5, R5, UR6, RZ ;  /* 0x0000000605067c10 */ /* 0x004fc6000ffbe0ff */
[----:B------:R-:W-:Y:S01]  /*3f3a0*/  STL [R1+0x2368], R7 ;  /* 0x0023680701007387 */ /* 0x000fe20000100800 */
[----:B------:R-:W-:Y:S02]  /*3f3b0*/  IADD3.X R5, R2, UR59, RZ, P4, !PT ;  /* 0x0000003b02057c10 */ /* 0x000fe4000a7fe4ff */
[----:B------:R-:W-:Y:S01]  /*3f3c0*/  IADD3 R4, P4, R4, UR6, RZ ;  /* 0x0000000604047c10 */ /* 0x000fe2000ff9e0ff */
[----:B------:R0:W-:Y:S04]  /*3f3d0*/  STL [R1+0x23a4], R6 ;  /* 0x0023a40601007387 */ /* 0x0001e80000100800 */
[----:B------:R1:W-:Y:S04]  /*3f3e0*/  STL [R1+0x2370], R5 ;  /* 0x0023700501007387 */ /* 0x0003e80000100800 */
[----:B------:R2:W-:Y:S01]  /*3f3f0*/  STL [R1+0x23ac], R4 ;  /* 0x0023ac0401007387 */ /* 0x0005e20000100800 */
[----:B0-----:R-:W-:-:S02]  /*3f400*/  IADD3.X R6, R3, UR59, RZ, P3, !PT ;  /* 0x0000003b03067c10 */ /* 0x001fc40009ffe4ff */
[----:B-1----:R-:W-:-:S03]  /*3f410*/  IADD3.X R5, R2, UR58, RZ, P2, !PT ;  /* 0x0000003a02057c10 */ /* 0x002fc600097fe4ff */
[----:B------:R0:W-:Y:S01]  /*3f420*/  STL [R1+0x2378], R6 ;  /* 0x0023780601007387 */ /* 0x0001e20000100800 */
[----:B--2---:R-:W-:-:S03]  /*3f430*/  IADD3.X R4, R3, UR58, RZ, P1, !PT ;  /* 0x0000003a03047c10 */ /* 0x004fc60008ffe4ff */
[----:B------:R1:W-:Y:S04]  /*3f440*/  STL [R1+0x2380], R5 ;  /* 0x0023800501007387 */ /* 0x0003e80000100800 */
[----:B------:R2:W-:Y:S01]  /*3f450*/  STL [R1+0x2388], R4 ;  /* 0x0023880401007387 */ /* 0x0005e20000100800 */
[----:B0-----:R-:W-:Y:S02]  /*3f460*/  IADD3.X R6, R2, UR7, RZ, P0, !PT ;  /* 0x0000000702067c10 */ /* 0x001fe400087fe4ff */
[----:B-1----:R-:W-:-:S03]  /*3f470*/  IADD3.X R5, R3, UR7, RZ, P6, !PT ;  /* 0x0000000703057c10 */ /* 0x002fc6000b7fe4ff */
[----:B------:R0:W-:Y:S01]  /*3f480*/  STL [R1+0x2390], R6 ;  /* 0x0023900601007387 */ /* 0x0001e20000100800 */
[----:B--2---:R-:W-:-:S03]  /*3f490*/  IADD3.X R4, R2, UR33, RZ, P5, !PT ;  /* 0x0000002102047c10 */ /* 0x004fc6000affe4ff */
[----:B------:R0:W-:Y:S01]  /*3f4a0*/  STL [R1+0x2398], R5 ;  /* 0x0023980501007387 */ /* 0x0001e20000100800 */
[----:B------:R-:W-:-:S05]  /*3f4b0*/  IADD3.X R2, R3, UR33, RZ, P4, !PT ;  /* 0x0000002103027c10 */ /* 0x000fca000a7fe4ff */
[----:B------:R0:W-:Y:S04]  /*3f4c0*/  STL [R1+0x23a8], R2 ;  /* 0x0023a80201007387 */ /* 0x0001e80000100800 */
[----:B------:R0:W-:Y:S02]  /*3f4d0*/  STL [R1+0x23a0], R4 ;  /* 0x0023a00401007387 */ /* 0x0001e40000100800 */
.L_x_2:
[----:B01----:R-:W2:Y:S01]  /*3f4e0*/  LDL R5, [R1+0x1f88] ;  /* 0x001f880001057983 */ /* 0x003ea20000100800 */
[----:B------:R-:W0:Y:S03]  /*3f4f0*/  LDC R2, c[0x0][0x230] ;  /* 0x00008c00ff027b82 */ /* 0x000e260000000800 */
[----:B--2---:R1:W-:Y:S04]  /*3f500*/  STL [R1+0x6aa4], R5 ;  /* 0x006aa40501007387 */ /* 0x0043e80000100800 */
[----:B------:R-:W2:Y:S04]  /*3f510*/  LDL R4, [R1+0x1f90] ;  /* 0x001f900001047983 */ /* 0x000ea80000100800 */
[----:B-1----:R-:W0:Y:S04]  /*3f520*/  LDL R5, [R1+0x1f98] ;  /* 0x001f980001057983 */ /* 0x002e280000100800 */
[----:B------:R-:W-:Y:S04]  /*3f530*/  STL [R1+0x696c], R29 ;  /* 0x00696c1d01007387 */ /* 0x000fe80000100800 */
        /* <DEDUP_REMOVED lines=77> */
[----:B------:R1:W-:Y:S04]  /*3fa10*/  STL [R1+0x6aa0], R28 ;  /* 0x006aa01c01007387 */ /* 0x0003e80000100800 */
        /* <DEDUP_REMOVED lines=23> */
[----:B-----5:R-:W-:Y:S04]  /*3fb90*/  STL [R1+0x60fc], R0 ;  /* 0x0060fc0001007387 */ /* 0x020fe80000100800 */
        /* <DEDUP_REMOVED lines=238> */
[----:B------:R-:W-:Y:S01]  /*40a80*/  STL [R1+0x6874], R0 ;  /* 0x0068740001007387 */ /* 0x000fe20000100800 */
[----:B0-----:R-:W-:-:S03]  /*40a90*/  IMAD R2, R5, -0x40, R2 ;  /* 0xffffffc005027824 */ /* 0x001fc600078e0202 */
[----:B------:R-:W-:Y:S04]  /*40aa0*/  STL [R1+0x687c], R0 ;  /* 0x00687c0001007387 */ /* 0x000fe80000100800 */
[----:B------:R-:W-:Y:S04]  /*40ab0*/  STL [R1+0x6884], R0 ;  /* 0x0068840001007387 */ /* 0x000fe80000100800 */
[----:B------:R-:W-:Y:S04]  /*40ac0*/  STL [R1+0x688c], R0 ;  /* 0x00688c0001007387 */ /* 0x000fe80000100800 */
[----:B------:R-:W-:Y:S04]  /*40ad0*/  STL [R1+0x6894], R0 ;  /* 0x0068940001007387 */ /* 0x000fe80000100800 */
[----:B------:R-:W2:Y:S01]  /*40ae0*/  LDL.LU R5, [R1+0x6aa4] ;  /* 0x006aa40001057983 */ /* 0x000ea20000300800 */
[----:B------:R-:W-:-:S02]  /*40af0*/  ISETP.GT.AND P0, PT, R2, RZ, PT ;  /* 0x000000ff0200720c */ /* 0x000fc40003f04270 */
[----:B-1----:R-:W-:-:S11]  /*40b00*/  PRMT R28, RZ, 0x7610, R28 ;  /* 0x00007610ff1c7816 */ /* 0x002fd6000000001c */
[----:B--2---:R-:W2:Y:S04]  /*40b10*/  @P0 LDG.E.U8 R28, desc[UR46][R4.64] ;  /* 0x0000002e041c0981 */ /* 0x004ea8000c1e1100 */
[----:B--2---:R0:W-:Y:S04]  /*40b20*/  STL [R1+0x380], R28 ;  /* 0x0003801c01007387 */ /* 0x0041e80000100800 */
[----:B0-----:R-:W2:Y:S04]  /*40b30*/  LDL.LU R28, [R1+0x6aa0] ;  /* 0x006aa000011c7983 */ /* 0x001ea80000300800 */
[----:B------:R-:W3:Y:S04]  /*40b40*/  LDL R4, [R1+0x1f8c] ;  /* 0x001f8c0001047983 */ /* 0x000ee80000100800 */
[----:B------:R-:W3:Y:S01]  /*40b50*/  LDL R5, [R1+0x1f94] ;  /* 0x001f940001057983 */ /* 0x000ee20000100800 */
[----:B------:R-:W-:-:S02]  /*40b60*/  PRMT R29, RZ, 0x7610, R29 ;  /* 0x00007610ff1d7816 */ /* 0x000fc4000000001d */
[----:B---3--:R-:W-:-:S04]  /*40b70*/  @P0 LOP3.LUT R5, R5, R4, RZ, 0x3c, !PT ;  /* 0x0000000405050212 */ /* 0x008fc800078e3cff */
[----:B------:R-:W-:-:S04]  /*40b80*/  @P0 LOP3.LUT R4, R5, R4, RZ, 0x3c, !PT ;  /* 0x0000000405040212 */ /* 0x000fc800078e3cff */
[----:B------:R-:W-:-:S05]  /*40b90*/  @P0 LOP3.LUT R5, R5, R4, RZ, 0x3c, !PT ;  /* 0x0000000405050212 */ /* 0x000fca00078e3cff */
[----:B------:R-:W3:Y:S01]  /*40ba0*/  @P0 LDG.E.U8 R29, desc[UR46][R4.64] ;  /* 0x0000002e041d0981 */ /* 0x000ee2000c1e1100 */
[----:B------:R-:W-:-:S03]  /*40bb0*/  ISETP.GT.AND P1, PT, R2, 0x1, PT ;  /* 0x000000010200780c */ /* 0x000fc60003f24270 */
[----:B---3--:R0:W-:Y:S04]  /*40bc0*/  STL [R1+0x35c], R29 ;  /* 0x00035c1d01007387 */ /* 0x0081e80000100800 */
[----:B0-----:R-:W3:Y:S04]  /*40bd0*/  LDL.LU R29, [R1+0x6a9c] ;  /* 0x006a9c00011d7983 */ /* 0x001ee80000300800 */
[----:B------:R-:W4:Y:S04]  /*40be0*/  LDL R4, [R1+0x23a8] ;  /* 0x0023a80001047983 */ /* 0x000f280000100800 */
[----:B------:R-:W4:Y:S01]  /*40bf0*/  LDL R5, [R1+0x23ac] ;  /* 0x0023ac0001057983 */ /* 0x000f220000100800 */
[----:B--2---:R-:W-:-:S02]  /*40c00*/  PRMT R28, RZ, 0x7610, R28 ;  /* 0x00007610ff1c7816 */ /* 0x004fc4000000001c */
[----:B----4-:R-:W-:-:S04]  /*40c10*/  @P1 LOP3.LUT R5, R5, R4, RZ, 0x3c, !PT ;  /* 0x0000000405051212 */ /* 0x010fc800078e3cff */
[----:B------:R-:W-:-:S04]  /*40c20*/  @P1 LOP3.LUT R4, R5, R4, RZ, 0x3c, !PT ;  /* 0x0000000405041212 */ /* 0x000fc800078e3cff */
[----:B------:R-:W-:-:S05]  /*40c30*/  @P1 LOP3.LUT R5, R5, R4, RZ, 0x3c, !PT ;  /* 0x0000000405051212 */ /* 0x000fca00078e3cff */
[----:B------:R-:W2:Y:S04]  /*40c40*/  @P1 LDG.E.U8 R28, desc[UR46][R4.64] ;  /* 0x0000002e041c1981 */ /* 0x000ea8000c1e1100 */
[----:B--2---:R0:W-:Y:S04]  /*40c50*/  STL [R1+0x358], R28 ;  /* 0x0003581c01007387 */ /* 0x0041e80000100800 */
[----:B0-----:R-:W2:Y:S04]  /*40c60*/  LDL.LU R28, [R1+0x6a98] ;  /* 0x006a9800011c7983 */ /* 0x001ea80000300800 */
[----:B------:R-:W4:Y:S04]  /*40c70*/  LDL R4, [R1+0x23a0] ;  /* 0x0023a00001047983 */ /* 0x000f280000100800 */
[----:B------:R-:W4:Y:S01]  /*40c80*/  LDL R5, [R1+0x23a4] ;  /* 0x0023a40001057983 */ /* 0x000f220000100800 */
[----:B---3--:R-:W-:-:S02]  /*40c90*/  PRMT R29, RZ, 0x7610, R29 ;  /* 0x00007610ff1d7816 */ /* 0x008fc4000000001d */
[----:B----4-:R-:W-:-:S04]  /*40ca0*/  @P1 LOP3.LUT R5, R5, R4, RZ, 0x3c, !PT ;  /* 0x0000000405051212 */ /* 0x010fc800078e3cff */
        /* <DEDUP_REMOVED lines=720> */
[----:B------:R-:W-:-:S02]  /*439b0*/  PRMT R27, RZ, 0x7610, R27 ;  /* 0x00007610ff1b7816 */ /* 0x000fc4000000001b */
[----:B----4-:R-:W-:-:S04]  /*439c0*/  @P0 LOP3.LUT R5, R5, R4, RZ, 0x3c, !PT ;  /* 0x0000000405050212 */ /* 0x010fc800078e3cff */
[----:B------:R-:W-:-:S04]  /*439d0*/  @P0 LOP3.LUT R4, R5, R4, RZ, 0x3c, !PT ;  /* 0x0000000405040212 */ /* 0x000fc800078e3cff */
[----:B------:R-:W-:-:S05]  /*439e0*/  @P0 LOP3.LUT R5, R5, R4, RZ, 0x3c, !PT ;  /* 0x0000000405050212 */ /* 0x000fca00078e3cff */
[----:B------:R-:W4:Y:S01]  /*439f0*/  @P0 LDG.E.U8 R27, desc[UR46][R4.64] ;  /* 0x0000002e041b0981 */ /* 0x000f22000c1e1100 */
[----:B------:R-:W-:-:S03]  /*43a00*/  ISETP.GT.AND P1, PT, R2, 0x28, PT ;  /* 0x000000280200780c */ /* 0x000fc60003f24270 */
[----:B----4-:R0:W-:Y:S04]  /*43a10*/  STL [R1+0x5c], R27 ;  /* 0x00005c1b01007387 */ /* 0x0101e80000100800 */
[----:B0-----:R-:W4:Y:S04]  /*43a20*/  LDL.LU R27, [R1+0x6964] ;  /* 0x00696400011b7983 */ /* 0x001f280000300800 */
[----:B------:R-:W3:Y:S04]  /*43a30*/  LDL R4, [R1+0x2138] ;  /* 0x0021380001047983 */ /* 0x000ee80000100800 */
[----:B------:R-:W3:Y:S01]  /*43a40*/  LDL R5, [R1+0x213c] ;  /* 0x00213c0001057983 */ /* 0x000ee20000100800 */
[----:B------:R-:W-:-:S02]  /*43a50*/  PRMT R26, RZ, 0x7610, R26 ;  /* 0x00007610ff1a7816 */ /* 0x000fc4000000001a */
[----:B---3--:R-:W-:-:S04]  /*43a60*/  @P1 LOP3.LUT R5, R5, R4, RZ, 0x3c, !PT ;  /* 0x0000000405051212 */ /* 0x008fc800078e3cff */
[----:B------:R-:W-:-:S04]  /*43a70*/  @P1 LOP3.LUT R4, R5, R4, RZ, 0x3c, !PT ;  /* 0x0000000405041212 */ /* 0x000fc800078e3cff */
[----:B------:R-:W-:-:S05]  /*43a80*/  @P1 LOP3.LUT R5, R5, R4, RZ, 0x3c, !PT ;  /* 0x0000000405051212 */ /* 0x000fca00078e3cff */
[----:B------:R-:W3:Y:S04]  /*43a90*/  @P1 LDG.E.U8 R26, desc[UR46][R4.64] ;  /* 0x0000002e041a1981 */ /* 0x000ee8000c1e1100 */
[----:B---3--:R0:W-:Y:S04]  /*43aa0*/  STL [R1+0x58], R26 ;  /* 0x0000581a01007387 */ /* 0x0081e80000100800 */
[----:B0-----:R-:W3:Y:S04]  /*43ab0*/  LDL.LU R26, [R1+0x6960] ;  /* 0x00696000011a7983 */ /* 0x001ee80000300800 */
[----:B------:R-:W2:Y:S04]  /*43ac0*/  LDL R4, [R1+0x2130] ;  /* 0x0021300001047983 */ /* 0x000ea80000100800 */
[----:B------:R-:W2:Y:S01]  /*43ad0*/  LDL R5, [R1+0x2134] ;  /* 0x0021340001057983 */ /* 0x000ea20000100800 */
[----:B------:R-:W-:-:S02]  /*43ae0*/  PRMT R25, RZ, 0x7610, R25 ;  /* 0x00007610ff197816 */ /* 0x000fc40000000019 */
[----:B--2---:R-:W-:-:S04]  /*43af0*/  @P1 LOP3.LUT R5, R5, R4, RZ, 0x3c, !PT ;  /* 0x0000000405051212 */ /* 0x004fc800078e3cff */
[----:B------:R-:W-:-:S04]  /*43b00*/  @P1 LOP3.LUT R4, R5, R4, RZ, 0x3c, !PT ;  /* 0x0000000405041212 */ /* 0x000fc800078e3cff */
[----:B------:R-:W-:-:S05]  /*43b10*/  @P1 LOP3.LUT R5, R5, R4, RZ, 0x3c, !PT ;  /* 0x0000000405051212 */ /* 0x000fca00078e3cff */
[----:B------:R-:W2:Y:S01]  /*43b20*/  @P1 LDG.E.U8 R25, desc[UR46][R4.64] ;  /* 0x0000002e04191981 */ /* 0x000ea2000c1e1100 */
[----:B------:R-:W-:-:S03]  /*43b30*/  ISETP.GT.AND P2, PT, R2, 0x29, PT ;  /* 0x000000290200780c */ /* 0x000fc60003f44270 */
        /* <DEDUP_REMOVED lines=8> */
[----:B------:R-:W4:Y:S04]  /*43bc0*/  @P2 LDG.E.U8 R24, desc[UR46][R4.64] ;  /* 0x0000002e04182981 */ /* 0x000f28000c1e1100 */
        /* <DEDUP_REMOVED lines=180> */
[----:B------:R-:W2:Y:S04]  /*44710*/  LDL R4, [R1+0x2018] ;  /* 0x0020180001047983 */ /* 0x000ea80000100800 */
[----:B------:R-:W2:Y:S01]  /*44720*/  LDL R5, [R1+0x201c] ;  /* 0x00201c0001057983 */ /* 0x000ea20000100800 */
[----:B------:R-:W-:Y:S02]  /*44730*/  ISETP.GT.AND P3, PT, R2, 0x3a, PT ;  /* 0x0000003a0200780c */ /* 0x000fe40003f64270 */
[----:B------:R-:W-:Y:S01]  /*44740*/  PRMT R29, RZ, 0x7610, R29 ;  /* 0x00007610ff1d7816 */ /* 0x000fe2000000001d */
[----:B---3--:R0:W-:Y:S01]  /*44750*/  STL [R1+0x4], R0 ;  /* 0x0000040001007387 */ /* 0x0081e20000100800 */
[----:B------:R-:W-:-:S03]  /*44760*/  PRMT R28, RZ, 0x7610, R28 ;  /* 0x00007610ff1c7816 */ /* 0x000fc6000000001c */
[----:B0-----:R-:W3:Y:S06]  /*44770*/  LDL R0, [R1+0x200c] ;  /* 0x00200c0001007983 */ /* 0x001eec0000100800 */
[----:B--2---:R-:W-:-:S04]  /*44780*/  @P3 LOP3.LUT R5, R5, R4, RZ, 0x3c, !PT ;  /* 0x0000000405053212 */ /* 0x004fc800078e3cff */
[----:B------:R-:W-:-:S04]  /*44790*/  @P3 LOP3.LUT R4, R5, R4, RZ, 0x3c, !PT ;  /* 0x0000000405043212 */ /* 0x000fc800078e3cff */
[----:B------:R-:W-:-:S05]  /*447a0*/  @P3 LOP3.LUT R5, R5, R4, RZ, 0x3c, !PT ;  /* 0x0000000405053212 */ /* 0x000fca00078e3cff */
[----:B------:R-:W2:Y:S04]  /*447b0*/  @P3 LDG.E.U8 R29, desc[UR46][R4.64] ;  /* 0x0000002e041d3981 */ /* 0x000ea8000c1e1100 */
[----:B------:R-:W4:Y:S04]  /*447c0*/  LDL R4, [R1+0x2010] ;  /* 0x0020100001047983 */ /* 0x000f280000100800 */
[----:B------:R-:W4:Y:S04]  /*447d0*/  LDL R5, [R1+0x2014] ;  /* 0x0020140001057983 */ /* 0x000f280000100800 */
[----:B--2---:R0:W-:Y:S01]  /*447e0*/  STL [R1+0x68f0], R29 ;  /* 0x0068f01d01007387 */ /* 0x0041e20000100800 */
[----:B------:R-:W-:-:S02]  /*447f0*/  ISETP.GT.AND P2, PT, R2, 0x33, PT ;  /* 0x000000330200780c */ /* 0x000fc40003f44270 */
[----:B------:R-:W-:Y:S01]  /*44800*/  PRMT R3, RZ, 0x7610, R3 ;  /* 0x00007610ff037816 */ /* 0x000fe20000000003 */
[----:B0-----:R-:W2:Y:S01]  /*44810*/  LDL R29, [R1+0x2008] ;  /* 0x00200800011d7983 */ /* 0x001ea20000100800 */
[----:B----4-:R-:W-:-:S04]  /*44820*/  @P3 LOP3.LUT R5, R5, R4, RZ, 0x3c, !PT ;  /* 0x0000000405053212 */ /* 0x010fc800078e3cff */
[----:B------:R-:W-:-:S04]  /*44830*/  @P3 LOP3.LUT R4, R5, R4, RZ, 0x3c, !PT ;  /* 0x0000000405043212 */ /* 0x000fc800078e3cff */
[----:B------:R-:W-:-:S05]  /*44840*/  @P3 LOP3.LUT R5, R5, R4, RZ, 0x3c, !PT ;  /* 0x0000000405053212 */ /* 0x000fca00078e3cff */
[----:B------:R0:W4:Y:S04]  /*44850*/  @P3 LDG.E.U8 R28, desc[UR46][R4.64] ;  /* 0x0000002e041c3981 */ /* 0x000128000c1e1100 */
[----:B------:R-:W0:Y:S04]  /*44860*/  LDL R4, [R1+0x2088] ;  /* 0x0020880001047983 */ /* 0x000e280000100800 */
[----:B------:R-:W0:Y:S02]  /*44870*/  LDL R5, [R1+0x208c] ;  /* 0x00208c0001057983 */ /* 0x000e240000100800 */
[----:B0-----:R-:W-:-:S04]  /*44880*/  @P2 LOP3.LUT R5, R5, R4, RZ, 0x3c, !PT ;  /* 0x0000000405052212 */ /* 0x001fc800078e3cff */
[----:B------:R-:W-:-:S04]  /*44890*/  @P2 LOP3.LUT R4, R5, R4, RZ, 0x3c, !PT ;  /* 0x0000000405042212 */ /* 0x000fc800078e3cff */
[----:B------:R-:W-:-:S05]  /*448a0*/  @P2 LOP3.LUT R5, R5, R4, RZ, 0x3c, !PT ;  /* 0x0000000405052212 */ /* 0x000fca00078e3cff */
[----:B------:R-:W3:Y:S04]  /*448b0*/  @P2 LDG.E.U8 R3, desc[UR46][R4.64] ;  /* 0x0000002e04032981 */ /* 0x000ee8000c1e1100 */
[----:B----4-:R0:W-:Y:S04]  /*448c0*/  STL [R1+0x68ec], R28 ;  /* 0x0068ec1c01007387 */ /* 0x0101e80000100800 */
[----:B0-----:R-:W4:Y:S04]  /*448d0*/  LDL R28, [R1+0x2084] ;  /* 0x00208400011c7983 */ /* 0x001f280000100800 */
[----:B---3--:R0:W-:Y:S04]  /*448e0*/  STL [R1], R3 ;  /* 0x0000000301007387 */ /* 0x0081e80000100800 */
[----:B0-----:R-:W3:Y:S04]  /*448f0*/  LDL.LU R3, [R1+0x690c] ;  /* 0x00690c0001037983 */ /* 0x001ee80000300800 */
[----:B------:R-:W2:Y:S01]  /*44900*/  LDL R5, [R1+0x2080] ;  /* 0x0020800001057983 */ /* 0x000ea20000100800 */
[----:B------:R-:W-:Y:S01]  /*44910*/  PRMT R27, RZ, 0x7610, R27 ;  /* 0x00007610ff1b7816 */ /* 0x000fe2000000001b */
[----:B----4-:R-:W-:Y:S01]  /*44920*/  @P2 IMAD.MOV.U32 R4, RZ, RZ, R28 ;  /* 0x000000ffff042224 */ /* 0x010fe200078e001c */
[----:B------:R-:W-:-:S02]  /*44930*/  ISETP.GT.AND P4, PT, R2, 0x3b, PT ;  /* 0x0000003b0200780c */ /* 0x000fc40003f84270 */
[----:B------:R-:W-:Y:S02]  /*44940*/  PRMT R26, RZ, 0x7610, R26 ;  /* 0x00007610ff1a7816 */ /* 0x000fe4000000001a */
[----:B--2---:R0:W2:Y:S09]  /*44950*/  @P2 LDG.E.U8 R27, desc[UR46][R4.64] ;  /* 0x0000002e041b2981 */ /* 0x0040b2000c1e1100 */
[----:B0-----:R-:W-:-:S02]  /*44960*/  @P4 IMAD.MOV.U32 R4, RZ, RZ, R0 ;  /* 0x000000ffff044224 */ /* 0x001fc400078e0000 */
[----:B------:R-:W-:-:S05]  /*44970*/  @P4 IMAD.MOV.U32 R5, RZ, RZ, R29 ;  /* 0x000000ffff054224 */ /* 0x000fca00078e001d */
[----:B------:R-:W4:Y:S04]  /*44980*/  @P4 LDG.E.U8 R26, desc[UR46][R4.64] ;  /* 0x0000002e041a4981 */ /* 0x000f28000c1e1100 */
[----:B--2---:R0:W-:Y:S04]  /*44990*/  STL [R1+0x68f4], R27 ;  /* 0x0068f41b01007387 */ /* 0x0041e80000100800 */
[----:B------:R-:W2:Y:S04]  /*449a0*/  LDL R4, [R1+0x2000] ;  /* 0x0020000001047983 */ /* 0x000ea80000100800 */
[----:B------:R-:W2:Y:S01]  /*449b0*/  LDL R5, [R1+0x2004] ;  /* 0x0020040001057983 */ /* 0x000ea20000100800 */
[----:B------:R-:W-:-:S03]  /*449c0*/  PRMT R25, RZ, 0x7610, R25 ;  /* 0x00007610ff197816 */ /* 0x000fc60000000019 */
[----:B------:R-:W3:Y:S04]  /*449d0*/  LDL R29, [R1+0x2078] ;  /* 0x00207800011d7983 */ /* 0x000ee80000100800 */
[----:B------:R-:W3:Y:S04]  /*449e0*/  LDL R0, [R1+0x207c] ;  /* 0x00207c0001007983 */ /* 0x000ee80000100800 */
[----:B------:R-:W3:Y:S04]  /*449f0*/  LDL R28, [R1+0x2070] ;  /* 0x00207000011c7983 */ /* 0x000ee80000100800 */
[----:B0-----:R-:W3:Y:S04]  /*44a00*/  LDL R27, [R1+0x2074] ;  /* 0x00207400011b7983 */ /* 0x001ee80000100800 */
[----:B----4-:R0:W-:Y:S04]  /*44a10*/  STL [R1+0x68f8], R26 ;  /* 0x0068f81a01007387 */ /* 0x0101e80000100800 */
[----:B0-----:R-:W4:Y:S01]  /*44a20*/  LDL R26, [R1+0x20dc] ;  /* 0x0020dc00011a7983 */ /* 0x001f220000100800 */
[----:B--2---:R-:W-:-:S04]  /*44a30*/  @P4 LOP3.LUT R5, R5, R4, RZ, 0x3c, !PT ;  /* 0x0000000405054212 */ /* 0x004fc800078e3cff */
[----:B------:R-:W-:-:S04]  /*44a40*/  @P4 LOP3.LUT R4, R5, R4, RZ, 0x3c, !PT ;  /* 0x0000000405044212 */ /* 0x000fc800078e3cff */
[----:B------:R-:W-:-:S05]  /*44a50*/  @P4 LOP3.LUT R5, R5, R4, RZ, 0x3c, !PT ;  /* 0x0000000405054212 */ /* 0x000fca00078e3cff */
[----:B------:R4:W2:Y:S04]  /*44a60*/  @P4 LDG.E.U8 R25, desc[UR46][R4.64] ;  /* 0x0000002e04194981 */ /* 0x0008a8000c1e1100 */
[----:B------:R-:W3:Y:S01]  /*44a70*/  LDL R5, [R1+0x20d8] ;  /* 0x0020d80001057983 */ /* 0x000ee20000100800 */
[C---:B------:R-:W-:Y:S02]  /*44a80*/  ISETP.GT.AND P0, PT, R2.reuse, 0x2e, PT ;  /* 0x0000002e0200780c */ /* 0x040fe40003f04270 */
[----:B------:R-:W-:Y:S02]  /*44a90*/  ISETP.GT.AND P1, PT, R2, 0x34, PT ;  /* 0x000000340200780c */ /* 0x000fe40003f24270 */
[----:B------:R-:W-:Y:S02]  /*44aa0*/  PRMT R24, RZ, 0x7610, R24 ;  /* 0x00007610ff187816 */ /* 0x000fe40000000018 */
[----:B------:R-:W-:-:S07]  /*44ab0*/  PRMT R23, RZ, 0x7610, R23 ;  /* 0x00007610ff177816 */ /* 0x000fce0000000017 */
[----:B----4-:R-:W-:-:S05]  /*44ac0*/  @P0 IMAD.MOV.U32 R4, RZ, RZ, R26 ;  /* 0x000000ffff040224 */ /* 0x010fca00078e001a */
[----:B---3--:R0:W3:Y:S02]  /*44ad0*/  @P0 LDG.E.U8 R24, desc[UR46][R4.64] ;  /* 0x0000002e04180981 */ /* 0x0080e4000c1e1100 */
[----:B0-----:R-:W-:Y:S02]  /*44ae0*/  @P1 IMAD.MOV.U32 R4, RZ, RZ, R0 ;  /* 0x000000ffff041224 */ /* 0x001fe400078e0000 */
[----:B------:R-:W-:-:S05]  /*44af0*/  @P1 IMAD.MOV.U32 R5, RZ, RZ, R29 ;  /* 0x000000ffff051224 */ /* 0x000fca00078e001d */
[----:B------:R0:W4:Y:S04]  /*44b00*/  @P1 LDG.E.U8 R23, desc[UR46][R4.64] ;  /* 0x0000002e04171981 */ /* 0x000128000c1e1100 */
[----:B--2---:R1:W-:Y:S04]  /*44b10*/  STL [R1+0x68fc], R25 ;  /* 0x0068fc1901007387 */ /* 0x0043e80000100800 */
[----:B------:R-:W2:Y:S04]  /*44b20*/  LDL R26, [R1+0x1ff8] ;  /* 0x001ff800011a7983 */ /* 0x000ea80000100800 */
[----:B-1----:R-:W2:Y:S01]  /*44b30*/  LDL R25, [R1+0x1ffc] ;  /* 0x001ffc0001197983 */ /* 0x002ea20000100800 */
[----:B------:R-:W-:Y:S01]  /*44b40*/  PRMT R22, RZ, 0x7610, R22 ;  /* 0x00007610ff167816 */ /* 0x000fe20000000016 */
[----:B0-----:R-:W-:-:S02]  /*44b50*/  @P1 IMAD.MOV.U32 R4, RZ, RZ, R27 ;  /* 0x000000ffff041224 */ /* 0x001fc400078e001b */
[----:B------:R-:W-:-:S05]  /*44b60*/  @P1 IMAD.MOV.U32 R5, RZ, RZ, R28 ;  /* 0x000000ffff051224 */ /* 0x000fca00078e001c */
[----:B------:R2:W2:Y:S04]  /*44b70*/  @P1 LDG.E.U8 R22, desc[UR46][R4.64] ;  /* 0x0000002e04161981 */ /* 0x0004a8000c1e1100 */
[----:B---3--:R0:W-:Y:S04]  /*44b80*/  STL [R1+0x68c0], R24 ;  /* 0x0068c01801007387 */ /* 0x0081e80000100800 */
[----:B------:R-:W3:Y:S04]  /*44b90*/  LDL R0, [R1+0x1ff4] ;  /* 0x001ff40001007983 */ /* 0x000ee80000100800 */
[----:B0-----:R-:W3:Y:S04]  /*44ba0*/  LDL R24, [R1+0x1ff0] ;  /* 0x001ff00001187983 */ /* 0x001ee80000100800 */
[----:B----4-:R0:W-:Y:S04]  /*44bb0*/  STL [R1+0x6900], R23 ;  /* 0x0069001701007387 */ /* 0x0101e80000100800 */
[----:B------:R-:W4:Y:S04]  /*44bc0*/  LDL R27, [R1+0x20d0] ;  /* 0x0020d000011b7983 */ /* 0x000f280000100800 */
[----:B0-----:R-:W4:Y:S01]  /*44bd0*/  LDL R23, [R1+0x20d4] ;  /* 0x0020d40001177983 */ /* 0x001f220000100800 */
[----:B------:R-:W-:-:S02]  /*44be0*/  ISETP.GT.AND P2, PT, R2, 0x3c, PT ;  /* 0x0000003c0200780c */ /* 0x000fc40003f44270 */
[----:B------:R-:W-:-:S11]  /*44bf0*/  PRMT R21, RZ, 0x7610, R21 ;  /* 0x00007610ff157816 */ /* 0x000fd60000000015 */
[----:B--2---:R-:W-:Y:S02]  /*44c00*/  @P2 IMAD.MOV.U32 R4, RZ, RZ, R25 ;  /* 0x000000ffff042224 */ /* 0x004fe400078e0019 */
[----:B------:R-:W-:-:S05]  /*44c10*/  @P2 IMAD.MOV.U32 R5, RZ, RZ, R26 ;  /* 0x000000ffff052224 */ /* 0x000fca00078e001a */
[----:B------:R3:W2:Y:S01]  /*44c20*/  @P2 LDG.E.U8 R21, desc[UR46][R4.64] ;  /* 0x0000002e04152981 */ /* 0x0006a2000c1e1100 */
[----:B------:R-:W-:Y:S02]  /*44c30*/  PRMT R20, RZ, 0x7610, R20 ;  /* 0x00007610ff147816 */ /* 0x000fe40000000014 */
[----:B------:R-:W-:Y:S01]  /*44c40*/  PRMT R19, RZ, 0x7610, R19 ;  /* 0x00007610ff137816 */ /* 0x000fe20000000013 */
[----:B------:R0:W-:Y:S04]  /*44c50*/  STL [R1+0x6904], R22 ;  /* 0x0069041601007387 */ /* 0x0001e80000100800 */
[----:B------:R-:W2:Y:S04]  /*44c60*/  LDL R26, [R1+0x2068] ;  /* 0x00206800011a7983 */ /* 0x000ea80000100800 */
[----:B------:R-:W2:Y:S01]  /*44c70*/  LDL R25, [R1+0x206c] ;  /* 0x00206c0001197983 */ /* 0x000ea20000100800 */
[----:B---3--:R-:W-:-:S02]  /*44c80*/  @P2 IMAD.MOV.U32 R4, RZ, RZ, R0 ;  /* 0x000000ffff042224 */ /* 0x008fc400078e0000 */
[----:B------:R-:W-:-:S05]  /*44c90*/  @P2 IMAD.MOV.U32 R5, RZ, RZ, R24 ;  /* 0x000000ffff052224 */ /* 0x000fca00078e0018 */
[----:B------:R4:W3:Y:S02]  /*44ca0*/  @P2 LDG.E.U8 R20, desc[UR46][R4.64] ;  /* 0x0000002e04142981 */ /* 0x0008e4000c1e1100 */
[----:B----4-:R-:W-:Y:S02]  /*44cb0*/  @P0 IMAD.MOV.U32 R5, RZ, RZ, R27 ;  /* 0x000000ffff050224 */ /* 0x010fe400078e001b */
[----:B------:R-:W-:-:S05]  /*44cc0*/  @P0 IMAD.MOV.U32 R4, RZ, RZ, R23 ;  /* 0x000000ffff040224 */ /* 0x000fca00078e0017 */
[----:B------:R1:W4:Y:S01]  /*44cd0*/  @P0 LDG.E.U8 R19, desc[UR46][R4.64] ;  /* 0x0000002e04130981 */ /* 0x000322000c1e1100 */
[----:B------:R-:W-:-:S03]  /*44ce0*/  ISETP.GT.AND P1, PT, R2, 0x35, PT ;  /* 0x000000350200780c */ /* 0x000fc60003f24270 */
[----:B--2---:R2:W-:Y:S04]  /*44cf0*/  STL [R1+0x6908], R21 ;  /* 0x0069081501007387 */ /* 0x0045e80000100800 */
[----:B------:R-:W3:Y:S04]  /*44d00*/  LDL R24, [R1+0x2060] ;  /* 0x0020600001187983 */ /* 0x000ee80000100800 */
[----:B------:R-:W3:Y:S04]  /*44d10*/  LDL R0, [R1+0x2064] ;  /* 0x0020640001007983 */ /* 0x000ee80000100800 */
[----:B------:R-:W3:Y:S04]  /*44d20*/  LDL R27, [R1+0x1fe8] ;  /* 0x001fe800011b7983 */ /* 0x000ee80000100800 */
[----:B------:R-:W3:Y:S04]  /*44d30*/  LDL R23, [R1+0x1fec] ;  /* 0x001fec0001177983 */ /* 0x000ee80000100800 */
[----:B0-----:R-:W3:Y:S04]  /*44d40*/  LDL R22, [R1+0x1fe0] ;  /* 0x001fe00001167983 */ /* 0x001ee80000100800 */
[----:B--2---:R-:W2:Y:S01]  /*44d50*/  LDL R21, [R1+0x1fe4] ;  /* 0x001fe40001157983 */ /* 0x004ea20000100800 */
[----:B-1----:R-:W-:-:S02]  /*44d60*/  @P1 IMAD.MOV.U32 R4, RZ, RZ, R25 ;  /* 0x000000ffff041224 */ /* 0x002fc400078e0019 */
[----:B------:R-:W-:Y:S01]  /*44d70*/  @P1 IMAD.MOV.U32 R5, RZ, RZ, R26 ;  /* 0x000000ffff051224 */ /* 0x000fe200078e001a */
[----:B----4-:R0:W-:Y:S04]  /*44d80*/  STL [R1+0x68c4], R19 ;  /* 0x0068c41301007387 */ /* 0x0101e80000100800 */
[----:B------:R-:W4:Y:S04]  /*44d90*/  LDL R26, [R1+0x2058] ;  /* 0x00205800011a7983 */ /* 0x000f280000100800 */
[----:B------:R-:W4:Y:S01]  /*44da0*/  LDL R25, [R1+0x205c] ;  /* 0x00205c0001197983 */ /* 0x000f220000100800 */
[----:B------:R-:W-:-:S02]  /*44db0*/  ISETP.GT.AND P3, PT, R2, 0x3d, PT ;  /* 0x0000003d0200780c */ /* 0x000fc40003f64270 */
[----:B------:R-:W-:Y:S01]  /*44dc0*/  PRMT R18, RZ, 0x7610, R18 ;  /* 0x00007610ff127816 */ /* 0x000fe20000000012 */
[----:B0-----:R-:W4:Y:S01]  /*44dd0*/  LDL R19, [R1+0x1fd4] ;  /* 0x001fd40001137983 */ /* 0x001f220000100800 */
[----:B------:R-:W-:-:S04]  /*44de0*/  PRMT R17, RZ, 0x7610, R17 ;  /* 0x00007610ff117816 */ /* 0x000fc80000000011 */
[----:B------:R3:W4:Y:S01]  /*44df0*/  @P1 LDG.E.U8 R18, desc[UR46][R4.64] ;  /* 0x0000002e04121981 */ /* 0x000722000c1e1100 */
[----:B------:R-:W-:Y:S01]  /*44e00*/  PRMT R16, RZ, 0x7610, R16 ;  /* 0x00007610ff107816 */ /* 0x000fe20000000010 */
[----:B---3--:R-:W-:Y:S02]  /*44e10*/  @P1 IMAD.MOV.U32 R4, RZ, RZ, R0 ;  /* 0x000000ffff041224 */ /* 0x008fe400078e0000 */
[----:B------:R-:W-:Y:S01]  /*44e20*/  @P1 IMAD.MOV.U32 R5, RZ, RZ, R24 ;  /* 0x000000ffff051224 */ /* 0x000fe200078e0018 */
[----:B------:R-:W3:Y:S04]  /*44e30*/  LDL R0, [R1+0x2054] ;  /* 0x0020540001007983 */ /* 0x000ee80000100800 */
[----:B------:R0:W3:Y:S04]  /*44e40*/  @P1 LDG.E.U8 R17, desc[UR46][R4.64] ;  /* 0x0000002e04111981 */ /* 0x0000e8000c1e1100 */
[----:B------:R-:W3:Y:S01]  /*44e50*/  LDL R24, [R1+0x2050] ;  /* 0x0020500001187983 */ /* 0x000ee20000100800 */
[----:B------:R-:W-:Y:S01]  /*44e60*/  ISETP.GT.AND P2, PT, R2, 0x36, PT ;  /* 0x000000360200780c */ /* 0x000fe20003f44270 */
[----:B0-----:R-:W-:-:S02]  /*44e70*/  @P3 IMAD.MOV.U32 R4, RZ, RZ, R23 ;  /* 0x000000ffff043224 */ /* 0x001fc400078e0017 */
[----:B------:R-:W-:Y:S01]  /*44e80*/  @P3 IMAD.MOV.U32 R5, RZ, RZ, R27 ;  /* 0x000000ffff053224 */ /* 0x000fe200078e001b */
[----:B------:R-:W3:Y:S04]  /*44e90*/  LDL R23, [R1+0x1fd8] ;  /* 0x001fd80001177983 */ /* 0x000ee80000100800 */
[----:B------:R0:W3:Y:S01]  /*44ea0*/  @P3 LDG.E.U8 R16, desc[UR46][R4.64] ;  /* 0x0000002e04103981 */ /* 0x0000e2000c1e1100 */
[----:B------:R-:W-:Y:S01]  /*44eb0*/  PRMT R15, RZ, 0x7610, R15 ;  /* 0x00007610ff0f7816 */ /* 0x000fe2000000000f */
[----:B0-----:R-:W-:Y:S02]  /*44ec0*/  @P3 IMAD.MOV.U32 R5, RZ, RZ, R22 ;  /* 0x000000ffff053224 */ /* 0x001fe400078e0016 */
[----:B------:R-:W3:Y:S01]  /*44ed0*/  LDL R22, [R1+0x1fdc] ;  /* 0x001fdc0001167983 */ /* 0x000ee20000100800 */
[----:B--2---:R-:W-:Y:S01]  /*44ee0*/  @P3 IMAD.MOV.U32 R4, RZ, RZ, R21 ;  /* 0x000000ffff043224 */ /* 0x004fe200078e0015 */
[----:B------:R-:W-:-:S02]  /*44ef0*/  PRMT R14, RZ, 0x7610, R14 ;  /* 0x00007610ff0e7816 */ /* 0x000fc4000000000e */
[----:B------:R-:W2:Y:S04]  /*44f00*/  LDL R21, [R1+0x1fd0] ;  /* 0x001fd00001157983 */ /* 0x000ea80000100800 */
[----:B------:R4:W2:Y:S02]  /*44f10*/  @P3 LDG.E.U8 R15, desc[UR46][R4.64] ;  /* 0x0000002e040f3981 */ /* 0x0008a4000c1e1100 */
[----:B----4-:R-:W-:Y:S02]  /*44f20*/  @P2 IMAD.MOV.U32 R5, RZ, RZ, R26 ;  /* 0x000000ffff052224 */ /* 0x010fe400078e001a */
[----:B------:R-:W-:-:S05]  /*44f30*/  @P2 IMAD.MOV.U32 R4, RZ, RZ, R25 ;  /* 0x000000ffff042224 */ /* 0x000fca00078e0019 */
[----:B------:R3:W4:Y:S01]  /*44f40*/  @P2 LDG.E.U8 R14, desc[UR46][R4.64] ;  /* 0x0000002e040e2981 */ /* 0x000722000c1e1100 */
[----:B------:R-:W-:Y:S02]  /*44f50*/  ISETP.GT.AND P4, PT, R2, 0x3e, PT ;  /* 0x0000003e0200780c */ /* 0x000fe40003f84270 */
[----:B------:R-:W-:Y:S02]  /*44f60*/  PRMT R13, RZ, 0x7610, R13 ;  /* 0x00007610ff0d7816 */ /* 0x000fe4000000000d */
[----:B------:R-:W-:Y:S01]  /*44f70*/  PRMT R12, RZ, 0x7610, R12 ;  /* 0x00007610ff0c7816 */ /* 0x000fe2000000000c */
[----:B---3--:R-:W-:Y:S02]  /*44f80*/  @P2 IMAD.MOV.U32 R4, RZ, RZ, R0 ;  /* 0x000000ffff042224 */ /* 0x008fe400078e0000 */
[----:B------:R-:W-:-:S05]  /*44f90*/  @P2 IMAD.MOV.U32 R5, RZ, RZ, R24 ;  /* 0x000000ffff052224 */ /* 0x000fca00078e0018 */
[----:B------:R0:W3:Y:S02]  /*44fa0*/  @P2 LDG.E.U8 R13, desc[UR46][R4.64] ;  /* 0x0000002e040d2981 */ /* 0x0000e4000c1e1100 */
[----:B0-----:R-:W-:Y:S02]  /*44fb0*/  @P4 IMAD.MOV.U32 R5, RZ, RZ, R23 ;  /* 0x000000ffff054224 */ /* 0x001fe400078e0017 */
[----:B------:R-:W-:-:S05]  /*44fc0*/  @P4 IMAD.MOV.U32 R4, RZ, RZ, R22 ;  /* 0x000000ffff044224 */ /* 0x000fca00078e0016 */
[----:B------:R0:W3:Y:S01]  /*44fd0*/  @P4 LDG.E.U8 R12, desc[UR46][R4.64] ;  /* 0x0000002e040c4981 */ /* 0x0000e2000c1e1100 */
[----:B------:R-:W-:Y:S01]  /*44fe0*/  PRMT R11, RZ, 0x7610, R11 ;  /* 0x00007610ff0b7816 */ /* 0x000fe2000000000b */
[----:B0-----:R-:W-:Y:S02]  /*44ff0*/  @P4 IMAD.MOV.U32 R4, RZ, RZ, R19 ;  /* 0x000000ffff044224 */ /* 0x001fe400078e0013 */
[----:B--2---:R-:W-:-:S05]  /*45000*/  @P4 IMAD.MOV.U32 R5, RZ, RZ, R21 ;  /* 0x000000ffff054224 */ /* 0x004fca00078e0015 */
[----:B------:R-:W2:Y:S04]  /*45010*/  @P4 LDG.E.U8 R11, desc[UR46][R4.64] ;  /* 0x0000002e040b4981 */ /* 0x000ea8000c1e1100 */
[----:B----4-:R0:W-:Y:S04]  /*45020*/  STL [R1+0x68c8], R14 ;  /* 0x0068c80e01007387 */ /* 0x0101e80000100800 */
[----:B------:R-:W4:Y:S04]  /*45030*/  LDL R0, [R1+0x20cc] ;  /* 0x0020cc0001007983 */ /* 0x000f280000100800 */
[----:B0-----:R-:W4:Y:S01]  /*45040*/  LDL R14, [R1+0x20c8] ;  /* 0x0020c800010e7983 */ /* 0x001f220000100800 */
[----:B------:R-:W-:-:S03]  /*45050*/  ISETP.GT.AND P0, PT, R2, 0x2f, PT ;  /* 0x0000002f0200780c */ /* 0x000fc60003f04270 */
[----:B---3--:R0:W-:Y:S04]  /*45060*/  STL [R1+0x68cc], R13 ;  /* 0x0068cc0d01007387 */ /* 0x0081e80000100800 */
[----:B------:R1:W-:Y:S04]  /*45070*/  STL [R1+0x68d0], R12 ;  /* 0x0068d00c01007387 */ /* 0x0003e80000100800 */
[----:B------:R-:W3:Y:S04]  /*45080*/  LDL R24, [R1+0x20c0] ;  /* 0x0020c00001187983 */ /* 0x000ee80000100800 */
[----:B------:R-:W3:Y:S04]  /*45090*/  LDL R23, [R1+0x20c4] ;  /* 0x0020c40001177983 */ /* 0x000ee80000100800 */
[----:B------:R-:W3:Y:S04]  /*450a0*/  LDL R22, [R1+0x2048] ;  /* 0x0020480001167983 */ /* 0x000ee80000100800 */
[----:B------:R-:W3:Y:S04]  /*450b0*/  LDL R21, [R1+0x204c] ;  /* 0x00204c0001157983 */ /* 0x000ee80000100800 */
[----:B--2---:R2:W-:Y:S04]  /*450c0*/  STL [R1+0x68d4], R11 ;  /* 0x0068d40b01007387 */ /* 0x0045e80000100800 */
[----:B------:R-:W3:Y:S04]  /*450d0*/  LDL R19, [R1+0x2040] ;  /* 0x0020400001137983 */ /* 0x000ee80000100800 */
[----:B0-----:R-:W3:Y:S04]  /*450e0*/  LDL R13, [R1+0x1fc8] ;  /* 0x001fc800010d7983 */ /* 0x001ee80000100800 */
[----:B-1----:R-:W3:Y:S04]  /*450f0*/  LDL R12, [R1+0x1fcc] ;  /* 0x001fcc00010c7983 */ /* 0x002ee80000100800 */
[----:B--2---:R-:W2:Y:S01]  /*45100*/  LDL R11, [R1+0x1fc0] ;  /* 0x001fc000010b7983 */ /* 0x004ea20000100800 */
[----:B----4-:R-:W-:-:S03]  /*45110*/  @P0 IMAD.MOV.U32 R5, RZ, RZ, R14 ;  /* 0x000000ffff050224 */ /* 0x010fc600078e000e */
[----:B------:R-:W4:Y:S01]  /*45120*/  LDL R14, [R1+0x2044] ;  /* 0x00204400010e7983 */ /* 0x000f220000100800 */
[----:B------:R-:W-:-:S03]  /*45130*/  @P0 IMAD.MOV.U32 R4, RZ, RZ, R0 ;  /* 0x000000ffff040224 */ /* 0x000fc600078e0000 */
[----:B------:R-:W2:Y:S01]  /*45140*/  LDL R0, [R1+0x1fc4] ;  /* 0x001fc40001007983 */ /* 0x000ea20000100800 */
[----:B------:R-:W-:Y:S02]  /*45150*/  ISETP.GT.AND P1, PT, R2, 0x37, PT ;  /* 0x000000370200780c */ /* 0x000fe40003f24270 */
[----:B------:R-:W-:Y:S02]  /*45160*/  PRMT R10, RZ, 0x7610, R10 ;  /* 0x00007610ff0a7816 */ /* 0x000fe4000000000a */
[----:B------:R-:W-:-:S04]  /*45170*/  PRMT R9, RZ, 0x7610, R9 ;  /* 0x00007610ff097816 */ /* 0x000fc80000000009 */
[----:B------:R3:W2:Y:S01]  /*45180*/  @P0 LDG.E.U8 R10, desc[UR46][R4.64] ;  /* 0x0000002e040a0981 */ /* 0x0006a2000c1e1100 */
[----:B------:R-:W-:Y:S02]  /*45190*/  ISETP.GT.AND P2, PT, R2, 0x3f, PT ;  /* 0x0000003f0200780c */ /* 0x000fe40003f44270 */
[----:B------:R-:W-:Y:S02]  /*451a0*/  PRMT R8, RZ, 0x7610, R8 ;  /* 0x00007610ff087816 */ /* 0x000fe40000000008 */
[----:B------:R-:W-:Y:S02]  /*451b0*/  PRMT R7, RZ, 0x7610, R7 ;  /* 0x00007610ff077816 */ /* 0x000fe40000000007 */
[----:B------:R-:W-:Y:S01]  /*451c0*/  PRMT R6, RZ, 0x7610, R6 ;  /* 0x00007610ff067816 */ /* 0x000fe20000000006 */
[----:B---3--:R-:W-:Y:S02]  /*451d0*/  @P0 IMAD.MOV.U32 R5, RZ, RZ, R24 ;  /* 0x000000ffff050224 */ /* 0x008fe400078e0018 */
[----:B------:R-:W-:-:S05]  /*451e0*/  @P0 IMAD.MOV.U32 R4, RZ, RZ, R23 ;  /* 0x000000ffff040224 */ /* 0x000fca00078e0017 */
[----:B------:R0:W3:Y:S02]  /*451f0*/  @P0 LDG.E.U8 R9, desc[UR46][R4.64] ;  /* 0x0000002e04090981 */ /* 0x0000e4000c1e1100 */
[----:B0-----:R-:W-:Y:S02]  /*45200*/  @P1 IMAD.MOV.U32 R4, RZ, RZ, R21 ;  /* 0x000000ffff041224 */ /* 0x001fe400078e0015 */
[----:B------:R-:W-:-:S05]  /*45210*/  @P1 IMAD.MOV.U32 R5, RZ, RZ, R22 ;  /* 0x000000ffff051224 */ /* 0x000fca00078e0016 */
[----:B------:R0:W3:Y:S02]  /*45220*/  @P1 LDG.E.U8 R8, desc[UR46][R4.64] ;  /* 0x0000002e04081981 */ /* 0x0000e4000c1e1100 */
[----:B0-----:R-:W-:Y:S01]  /*45230*/  @P1 IMAD.MOV.U32 R5, RZ, RZ, R19 ;  /* 0x000000ffff051224 */ /* 0x001fe200078e0013 */
[----:B------:R-:W-:Y:S01]  /*45240*/  PRMT R3, RZ, 0x7610, R3 ;  /* 0x00007610ff037816 */ /* 0x000fe20000000003 */
[----:B----4-:R-:W-:-:S05]  /*45250*/  @P1 IMAD.MOV.U32 R4, RZ, RZ, R14 ;  /* 0x000000ffff041224 */ /* 0x010fca00078e000e */
[----:B------:R0:W4:Y:S02]  /*45260*/  @P1 LDG.E.U8 R7, desc[UR46][R4.64] ;  /* 0x0000002e04071981 */ /* 0x000124000c1e1100 */
[----:B0-----:R-:W-:Y:S02]  /*45270*/  @P2 IMAD.MOV.U32 R4, RZ, RZ, R12 ;  /* 0x000000ffff042224 */ /* 0x001fe400078e000c */
[----:B------:R-:W-:-:S05]  /*45280*/  @P2 IMAD.MOV.U32 R5, RZ, RZ, R13 ;  /* 0x000000ffff052224 */ /* 0x000fca00078e000d */
[----:B------:R2:W4:Y:S02]  /*45290*/  @P2 LDG.E.U8 R6, desc[UR46][R4.64] ;  /* 0x0000002e04062981 */ /* 0x000524000c1e1100 */
[----:B--2---:R-:W-:Y:S02]  /*452a0*/  @P2 IMAD.MOV.U32 R4, RZ, RZ, R0 ;  /* 0x000000ffff042224 */ /* 0x004fe400078e0000 */
[----:B------:R-:W-:-:S05]  /*452b0*/  @P2 IMAD.MOV.U32 R5, RZ, RZ, R11 ;  /* 0x000000ffff052224 */ /* 0x000fca00078e000b */
[----:B------:R-:W2:Y:S04]  /*452c0*/  @P2 LDG.E.U8 R3, desc[UR46][R4.64] ;  /* 0x0000002e04032981 */ /* 0x000ea8000c1e1100 */
[----:B------:R-:W-:Y:S04]  /*452d0*/  STL [R1+0x6898], R10 ;  /* 0x0068980a01007387 */ /* 0x000fe80000100800 */
[----:B---3--:R-:W-:Y:S04]  /*452e0*/  STL [R1+0x689c], R9 ;  /* 0x00689c0901007387 */ /* 0x008fe80000100800 */
[----:B------:R-:W-:Y:S01]  /*452f0*/  STL [R1+0x68a0], R8 ;  /* 0x0068a00801007387 */ /* 0x000fe20000100800 */
[----:B------:R-:W0:Y:S01]  /*45300*/  S2R R24, SR_TID.X ;  /* 0x0000000000187919 */ /* 0x000e220000002100 */
[----:B------:R-:W-:Y:S06]  /*45310*/  BAR.SYNC.DEFER_BLOCKING 0x0 ;  /* 0x0000000000007b1d */ /* 0x000fec0000010000 */
[----:B----4-:R1:W-:Y:S04]  /*45320*/  STL [R1+0x68a4], R7 ;  /* 0x0068a40701007387 */ /* 0x0103e80000100800 */
[----:B------:R-:W-:Y:S04]  /*45330*/  STL [R1+0x68a8], R6 ;  /* 0x0068a80601007387 */ /* 0x000fe80000100800 */
[----:B------:R-:W3:Y:S04]  /*45340*/  LDL.LU R14, [R1+0x380] ;  /* 0x00038000010e7983 */ /* 0x000ee80000300800 */
[----:B------:R-:W4:Y:S04]  /*45350*/  LDL.LU R19, [R1+0x35c] ;  /* 0x00035c0001137983 */ /* 0x000f280000300800 */
        /* <DEDUP_REMOVED lines=8> */
[----:B-1----:R-:W4:Y:S04]  /*453e0*/  LDL.LU R7, [R1+0x2c] ;  /* 0x00002c0001077983 */ /* 0x002f280000300800 */
[----:B------:R-:W4:Y:S04]  /*453f0*/  LDL.LU R8, [R1+0x28] ;  /* 0x0000280001087983 */ /* 0x000f280000300800 */
[----:B------:R-:W4:Y:S04]  /*45400*/  LDL.LU R9, [R1+0x24] ;  /* 0x0000240001097983 */ /* 0x000f280000300800 */
[----:B------:R-:W4:Y:S04]  /*45410*/  LDL.LU R10, [R1+0x20] ;  /* 0x00002000010a7983 */ /* 0x000f280000300800 */
[----:B--2---:R1:W-:Y:S04]  /*45420*/  STL [R1+0x68ac], R3 ;  /* 0x0068ac0301007387 */ /* 0x0043e80000100800 */
[----:B-1----:R-:W2:Y:S04]  /*45430*/  LDL.LU R3, [R1+0x54] ;  /* 0x0000540001037983 */ /* 0x002ea80000300800 */
        /* <DEDUP_REMOVED lines=242> */
[----:B-1----:R-:W2:Y:S01]  /*46360*/  LDL.LU R4, [R1+0x160] ;  /* 0x0001600001047983 */ /* 0x002ea20000300800 */
[----:B0-----:R-:W-:-:S03]  /*46370*/  LOP3.LUT R0, R24, 0x3f, RZ, 0xc0, !PT ;  /* 0x0000003f18007812 */ /* 0x001fc600078ec0ff */
[----:B------:R-:W-:Y:S04]  /*46380*/  STL [R1+0x6100], R5 ;  /* 0x0061000501007387 */ /* 0x000fe80000100800 */
[----:B------:R-:W-:Y:S04]  /*46390*/  STL [R1+0x6890], R5 ;  /* 0x0068900501007387 */ /* 0x000fe80000100800 */
[----:B------:R-:W-:Y:S04]  /*463a0*/  STL [R1+0x68b4], R5 ;  /* 0x0068b40501007387 */ /* 0x000fe80000100800 */
[----:B------:R-:W2:Y:S04]  /*463b0*/  LDL.LU R6, [R1+0x358] ;  /* 0x0003580001067983 */ /* 0x000ea80000300800 */
[----:B------:R-:W2:Y:S04]  /*463c0*/  LDL.LU R11, [R1+0x354] ;  /* 0x00035400010b7983 */ /* 0x000ea80000300800 */
[----:B------:R-:W2:Y:S04]  /*463d0*/  LDL.LU R12, [R1+0x258] ;  /* 0x00025800010c7983 */ /* 0x000ea80000300800 */
[----:B---3--:R0:W-:Y:S04]  /*463e0*/  STS.U8 [R0+UR4], R14 ;  /* 0x0000000e00007988 */ /* 0x0081e80008000004 */
[----:B------:R-:W3:Y:S04]  /*463f0*/  LDL.LU R13, [R1+0x254] ;  /* 0x00025400010d7983 */ /* 0x000ee80000300800 */
[----:B----4-:R1:W-:Y:S04]  /*46400*/  STS.U8 [R0+UR4+0x40], R19 ;  /* 0x0000401300007988 */ /* 0x0103e80008000004 */
[----:B0-----:R-:W4:Y:S04]  /*46410*/  LDL.LU R14, [R1+0x148] ;  /* 0x00014800010e7983 */ /* 0x001f280000300800 */
[----:B------:R0:W-:Y:S04]  /*46420*/  STS.U8 [R0+UR4+0x440], R21 ;  /* 0x0004401500007988 */ /* 0x0001e80008000004 */
[----:B-1----:R-:W4:Y:S04]  /*46430*/  LDL.LU R19, [R1+0x144] ;  /* 0x0001440001137983 */ /* 0x002f280000300800 */
[----:B------:R1:W-:Y:S04]  /*46440*/  STS.U8 [R0+UR4+0x400], R22 ;  /* 0x0004001600007988 */ /* 0x0003e80008000004 */
[----:B0-----:R-:W4:Y:S04]  /*46450*/  LDL.LU R21, [R1+0x108] ;  /* 0x0001080001157983 */ /* 0x001f280000300800 */
[----:B-1----:R-:W4:Y:S04]  /*46460*/  LDL.LU R22, [R1+0x104] ;  /* 0x0001040001167983 */ /* 0x002f280000300800 */
[----:B--2---:R-:W-:Y:S04]  /*46470*/  STS.U8 [R0+UR4+0x800], R4 ;  /* 0x0008000400007988 */ /* 0x004fe80008000004 */
[----:B------:R0:W-:Y:S04]  /*46480*/  STS.U8 [R0+UR4+0x840], R23 ;  /* 0x0008401700007988 */ /* 0x0001e80008000004 */
[----:B------:R1:W-:Y:S04]  /*46490*/  STS.U8 [R0+UR4+0xc40], R25 ;  /* 0x000c401900007988 */ /* 0x0003e80008000004 */
[----:B------:R2:W-:Y:S04]  /*464a0*/  STS.U8 [R0+UR4+0xc00], R26 ;  /* 0x000c001a00007988 */ /* 0x0005e80008000004 */
[----:B0-----:R-:W4:Y:S04]  /*464b0*/  LDL.LU R23, [R1+0x90] ;  /* 0x0000900001177983 */ /* 0x001f280000300800 */
[----:B-1----:R-:W4:Y:S04]  /*464c0*/  LDL.LU R25, [R1+0x8c] ;  /* 0x00008c0001197983 */ /* 0x002f280000300800 */
[----:B------:R0:W-:Y:S04]  /*464d0*/  STS.U8 [R0+UR4+0x1000], R27 ;  /* 0x0010001b00007988 */ /* 0x0001e80008000004 */
[----:B--2---:R-:W2:Y:S04]  /*464e0*/  LDL.LU R26, [R1+0x50] ;  /* 0x00005000011a7983 */ /* 0x004ea80000300800 */
[----:B------:R1:W-:Y:S04]  /*464f0*/  STS.U8 [R0+UR4+0x1040], R28 ;  /* 0x0010401c00007988 */ /* 0x0003e80008000004 */
[----:B0-----:R-:W2:Y:S04]  /*46500*/  LDL.LU R27, [R1+0x4c] ;  /* 0x00004c00011b7983 */ /* 0x001ea80000300800 */
[----:B-1----:R-:W2:Y:S04]  /*46510*/  LDL.LU R28, [R1+0x1c] ;  /* 0x00001c00011c7983 */ /* 0x002ea80000300800 */
[----:B------:R0:W-:Y:S02]  /*46520*/  STS.U8 [R0+UR4+0x1440], R29 ;  /* 0x0014401d00007988 */ /* 0x0001e40008000004 */
[----:B0-----:R-:W0:Y:S02]  /*46530*/  S2R R29, SR_TID.X ;  /* 0x00000000001d7919 */ /* 0x001e240000002100 */
[----:B------:R-:W-:Y:S04]  /*46540*/  STS.U8 [R0+UR4+0x1400], R3 ;  /* 0x0014000300007988 */ /* 0x000fe80008000004 */
[----:B------:R1:W-:Y:S04]  /*46550*/  STS.U8 [R0+UR4+0x1800], R7 ;  /* 0x0018000700007988 */ /* 0x0003e80008000004 */
[----:B------:R3:W-:Y:S04]  /*46560*/  STS.U8 [R0+UR4+0x1840], R8 ;  /* 0x0018400800007988 */ /* 0x0007e80008000004 */
[----:B------:R0:W-:Y:S04]  /*46570*/  STS.U8 [R0+UR4+0x1c40], R9 ;  /* 0x001c400900007988 */ /* 0x0001e80008000004 */
[----:B------:R0:W-:Y:S04]  /*46580*/  STS.U8 [R0+UR4+0x1c00], R10 ;  /* 0x001c000a00007988 */ /* 0x0001e80008000004 */
[----:B-1----:R-:W2:Y:S04]  /*46590*/  LDL.LU R7, [R1+0x18] ;  /* 0x0000180001077983 */ /* 0x002ea80000300800 */
[----:B---3--:R-:W3:Y:S01]  /*465a0*/  LDL.LU R8, [R1+0x14] ;  /* 0x0000140001087983 */ /* 0x008ee20000300800 */
[----:B0-----:R-:W-:-:S03]  /*465b0*/  LOP3.LUT R29, R29, 0x3f, RZ, 0xc0, !PT ;  /* 0x0000003f1d1d7812 */ /* 0x001fc600078ec0ff */
[----:B------:R-:W3:Y:S01]  /*465c0*/  LDL.LU R9, [R1+0x10] ;  /* 0x0000100001097983 */ /* 0x000ee20000300800 */
[----:B------:R-:W-:-:S03]  /*465d0*/  LOP3.LUT R3, R29, 0x8, RZ, 0x3c, !PT ;  /* 0x000000081d037812 */ /* 0x000fc600078e3cff */
[----:B------:R-:W3:Y:S04]  /*465e0*/  LDL.LU R10, [R1+0x350] ;  /* 0x00035000010a7983 */ /* 0x000ee80000300800 */
[----:B------:R-:W-:Y:S04]  /*465f0*/  STS.U8 [R3+UR4+0x80], R6 ;  /* 0x0000800603007988 */ /* 0x000fe80008000004 */
[----:B------:R-:W-:Y:S04]  /*46600*/  STS.U8 [R3+UR4+0xc0], R11 ;  /* 0x0000c00b03007988 */ /* 0x000fe80008000004 */
[----:B------:R-:W-:Y:S04]  /*46610*/  STS.U8 [R3+UR4+0x4c0], R12 ;  /* 0x0004c00c03007988 */ /* 0x000fe80008000004 */
[----:B------:R-:W-:Y:S04]  /*46620*/  STS.U8 [R3+UR4+0x480], R13 ;  /* 0x0004800d03007988 */ /* 0x000fe80008000004 */
[----:B----4-:R-:W-:Y:S04]  /*46630*/  STS.U8 [R3+UR4+0x880], R14 ;  /* 0x0008800e03007988 */ /* 0x010fe80008000004 */
[----:B------:R-:W-:Y:S04]  /*46640*/  STS.U8 [R3+UR4+0x8c0], R19 ;  /* 0x0008c01303007988 */ /* 0x000fe80008000004 */
[----:B------:R0:W-:Y:S04]  /*46650*/  STS.U8 [R3+UR4+0xcc0], R21 ;  /* 0x000cc01503007988 */ /* 0x0001e80008000004 */
[----:B------:R1:W-:Y:S04]  /*46660*/  STS.U8 [R3+UR4+0xc80], R22 ;  /* 0x000c801603007988 */ /* 0x0003e80008000004 */
[----:B0-----:R-:W4:Y:S04]  /*46670*/  LDL.LU R21, [R1+0x33c] ;  /* 0x00033c0001157983 */ /* 0x001f280000300800 */
[----:B-1----:R-:W4:Y:S04]  /*46680*/  LDL.LU R22, [R1+0x250] ;  /* 0x0002500001167983 */ /* 0x002f280000300800 */
[----:B------:R-:W4:Y:S01]  /*46690*/  LDL.LU R11, [R1+0x1ac] ;  /* 0x0001ac00010b7983 */ /* 0x000f220000300800 */
[----:B------:R-:W-:-:S03]  /*466a0*/  ISETP.GE.AND P0, PT, R0, R2, PT ;  /* 0x000000020000720c */ /* 0x000fc60003f06270 */
[----:B------:R-:W4:Y:S04]  /*466b0*/  LDL.LU R12, [R1+0x140] ;  /* 0x00014000010c7983 */ /* 0x000f280000300800 */
[----:B------:R-:W4:Y:S04]  /*466c0*/  LDL.LU R13, [R1+0x13c] ;  /* 0x00013c00010d7983 */ /* 0x000f280000300800 */
[----:B------:R-:W4:Y:S04]  /*466d0*/  LDL.LU R14, [R1+0x100] ;  /* 0x00010000010e7983 */ /* 0x000f280000300800 */
[----:B------:R-:W4:Y:S04]  /*466e0*/  LDL.LU R19, [R1+0xec] ;  /* 0x0000ec0001137983 */ /* 0x000f280000300800 */
[----:B------:R-:W4:Y:S04]  /*466f0*/  LDL.LU R2, [R1+0x88] ;  /* 0x0000880001027983 */ /* 0x000f280000300800 */
[----:B------:R0:W-:Y:S04]  /*46700*/  STS.U8 [R3+UR4+0x1080], R23 ;  /* 0x0010801703007988 */ /* 0x0001e80008000004 */
[----:B------:R1:W-:Y:S04]  /*46710*/  STS.U8 [R3+UR4+0x10c0], R25 ;  /* 0x0010c01903007988 */ /* 0x0003e80008000004 */
[----:B0-----:R-:W4:Y:S04]  /*46720*/  LDL.LU R23, [R1+0x84] ;  /* 0x0000840001177983 */ /* 0x001f280000300800 */
[----:B--2---:R0:W-:Y:S04]  /*46730*/  STS.U8 [R3+UR4+0x14c0], R26 ;  /* 0x0014c01a03007988 */ /* 0x0041e80008000004 */
[----:B-1----:R-:W2:Y:S04]  /*46740*/  LDL.LU R25, [R1+0x48] ;  /* 0x0000480001197983 */ /* 0x002ea80000300800 */
[----:B------:R1:W-:Y:S04]  /*46750*/  STS.U8 [R3+UR4+0x1480], R27 ;  /* 0x0014801b03007988 */ /* 0x0003e80008000004 */
[----:B------:R1:W-:Y:S04]  /*46760*/  STS.U8 [R3+UR4+0x1880], R28 ;  /* 0x0018801c03007988 */ /* 0x0003e80008000004 */
[----:B0-----:R-:W2:Y:S04]  /*46770*/  LDL.LU R26, [R1+0x44] ;  /* 0x00004400011a7983 */ /* 0x001ea80000300800 */
[----:B-1----:R-:W2:Y:S01]  /*46780*/  LDL.LU R27, [R1+0x8] ;  /* 0x00000800011b7983 */ /* 0x002ea20000300800 */
[----:B------:R-:W-:-:S03]  /*46790*/  LOP3.LUT R28, R29, 0x10, RZ, 0x3c, !PT ;  /* 0x000000101d1c7812 */ /* 0x000fc600078e3cff */
[----:B------:R-:W2:Y:S04]  /*467a0*/  LDL.LU R29, [R1+0x4] ;  /* 0x00000400011d7983 */ /* 0x000ea80000300800 */
[----:B------:R-:W2:Y:S04]  /*467b0*/  LDL.LU R5, [R1+0x338] ;  /* 0x0003380001057983 */ /* 0x000ea80000300800 */
[----:B------:R-:W2:Y:S04]  /*467c0*/  LDL.LU R4, [R1+0x334] ;  /* 0x0003340001047983 */ /* 0x000ea80000300800 */
[----:B------:R-:W-:Y:S04]  /*467d0*/  STS.U8 [R3+UR4+0x18c0], R7 ;  /* 0x0018c00703007988 */ /* 0x000fe80008000004 */
[----:B---3--:R-:W-:Y:S04]  /*467e0*/  STS.U8 [R3+UR4+0x1cc0], R8 ;  /* 0x001cc00803007988 */ /* 0x008fe80008000004 */
[----:B------:R0:W-:Y:S04]  /*467f0*/  STS.U8 [R3+UR4+0x1c80], R9 ;  /* 0x001c800903007988 */ /* 0x0001e80008000004 */
[----:B------:R1:W-:Y:S04]  /*46800*/  STS.U8 [R28+UR4+0x100], R10 ;  /* 0x0001000a1c007988 */ /* 0x0003e80008000004 */
[----:B0-----:R-:W3:Y:S04]  /*46810*/  LDL.LU R3, [R1+0x1a8] ;  /* 0x0001a80001037983 */ /* 0x001ee80000300800 */
[----:B------:R-:W3:Y:S04]  /*46820*/  LDL.LU R6, [R1+0x1a4] ;  /* 0x0001a40001067983 */ /* 0x000ee80000300800 */
[----:B------:R-:W3:Y:S04]  /*46830*/  LDL.LU R7, [R1+0x138] ;  /* 0x0001380001077983 */ /* 0x000ee80000300800 */
[----:B------:R-:W3:Y:S04]  /*46840*/  LDL.LU R8, [R1+0x134] ;  /* 0x0001340001087983 */ /* 0x000ee80000300800 */
[----:B------:R-:W3:Y:S04]  /*46850*/  LDL.LU R9, [R1+0xe8] ;  /* 0x0000e80001097983 */ /* 0x000ee80000300800 */
[----:B-1----:R-:W3:Y:S04]  /*46860*/  LDL.LU R10, [R1+0xe4] ;  /* 0x0000e400010a7983 */ /* 0x002ee80000300800 */
[----:B----4-:R0:W-:Y:S04]  /*46870*/  STS.U8 [R28+UR4+0x140], R21 ;  /* 0x000140151c007988 */ /* 0x0101e80008000004 */
[----:B------:R1:W-:Y:S04]  /*46880*/  STS.U8 [R28+UR4+0x540], R22 ;  /* 0x000540161c007988 */ /* 0x0003e80008000004 */
[----:B------:R4:W-:Y:S04]  /*46890*/  STS.U8 [R28+UR4+0x500], R11 ;  /* 0x0005000b1c007988 */ /* 0x0009e80008000004 */
[----:B0-----:R-:W3:Y:S04]  /*468a0*/  LDL.LU R21, [R1+0x6908] ;  /* 0x0069080001157983 */ /* 0x001ee80000300800 */
[----:B-1----:R-:W3:Y:S04]  /*468b0*/  LDL.LU R22, [R1+0x6904] ;  /* 0x0069040001167983 */ /* 0x002ee80000300800 */
[----:B------:R0:W-:Y:S04]  /*468c0*/  STS.U8 [R28+UR4+0x900], R12 ;  /* 0x0009000c1c007988 */ /* 0x0001e80008000004 */
[----:B------:R1:W-:Y:S04]  /*468d0*/  STS.U8 [R28+UR4+0x940], R13 ;  /* 0x0009400d1c007988 */ /* 0x0003e80008000004 */
[----:B----4-:R-:W4:Y:S04]  /*468e0*/  LDL.LU R11, [R1+0x80] ;  /* 0x00008000010b7983 */ /* 0x010f280000300800 */
[----:B------:R1:W-:Y:S04]  /*468f0*/  STS.U8 [R28+UR4+0xd40], R14 ;  /* 0x000d400e1c007988 */ /* 0x0003e80008000004 */
[----:B0-----:R-:W4:Y:S04]  /*46900*/  LDL.LU R12, [R1+0x7c] ;  /* 0x00007c00010c7983 */ /* 0x001f280000300800 */
[----:B------:R0:W-:Y:S04]  /*46910*/  STS.U8 [R28+UR4+0xd00], R19 ;  /* 0x000d00131c007988 */ /* 0x0001e80008000004 */
[----:B-1----:R-:W4:Y:S04]  /*46920*/  LDL.LU R13, [R1+0x40] ;  /* 0x00004000010d7983 */ /* 0x002f280000300800 */
[----:B------:R-:W4:Y:S04]  /*46930*/  LDL.LU R14, [R1+0x3c] ;  /* 0x00003c00010e7983 */ /* 0x000f280000300800 */
[----:B------:R-:W-:Y:S04]  /*46940*/  STS.U8 [R28+UR4+0x1100], R2 ;  /* 0x001100021c007988 */ /* 0x000fe80008000004 */
[----:B0-----:R-:W4:Y:S04]  /*46950*/  LDL.LU R19, [R1] ;  /* 0x0000000001137983 */ /* 0x001f280000300800 */
[----:B------:R0:W-:Y:S04]  /*46960*/  STS.U8 [R28+UR4+0x1140], R23 ;  /* 0x001140171c007988 */ /* 0x0001e80008000004 */
[----:B--2---:R1:W-:Y:S04]  /*46970*/  STS.U8 [R28+UR4+0x1540], R25 ;  /* 0x001540191c007988 */ /* 0x0043e80008000004 */
[----:B0-----:R-:W2:Y:S04]  /*46980*/  LDL.LU R23, [R1+0x6900] ;  /* 0x0069000001177983 */ /* 0x001ea80000300800 */
[----:B-1----:R-:W2:Y:S04]  /*46990*/  LDL.LU R25, [R1+0x68fc] ;  /* 0x0068fc0001197983 */ /* 0x002ea80000300800 */
[----:B------:R0:W-:Y:S04]  /*469a0*/  STS.U8 [R28+UR4+0x1500], R26 ;  /* 0x0015001a1c007988 */ /* 0x0001e80008000004 */
[----:B------:R1:W-:Y:S04]  /*469b0*/  STS.U8 [R28+UR4+0x1900], R27 ;  /* 0x0019001b1c007988 */ /* 0x0003e80008000004 */
[----:B------:R1:W-:Y:S04]  /*469c0*/  STS.U8 [R28+UR4+0x1940], R29 ;  /* 0x0019401d1c007988 */ /* 0x0003e80008000004 */
[----:B0-----:R-:W2:Y:S04]  /*469d0*/  LDL.LU R26, [R1+0x68f8] ;  /* 0x0068f800011a7983 */ /* 0x001ea80000300800 */
[----:B-1----:R-:W2:Y:S04]  /*469e0*/  LDL.LU R27, [R1+0x68f4] ;  /* 0x0068f400011b7983 */ /* 0x002ea80000300800 */
[----:B------:R-:W3:Y:S01]  /*469f0*/  LDL.LU R29, [R1+0x68f0] ;  /* 0x0068f000011d7983 */ /* 0x000ee20000300800 */
[----:B------:R-:W0:Y:S03]  /*46a00*/  S2R R2, SR_TID.X ;  /* 0x0000000000027919 */ /* 0x000e260000002100 */
[----:B---3--:R1:W-:Y:S04]  /*46a10*/  STS.U8 [R28+UR4+0x1d40], R29 ;  /* 0x001d401d1c007988 */ /* 0x0083e80008000004 */
[----:B-1----:R-:W3:Y:S04]  /*46a20*/  LDL.LU R28, [R1+0x68ec] ;  /* 0x0068ec00011c7983 */ /* 0x002ee80000300800 */
[----:B------:R1:W-:Y:S02]  /*46a30*/  STL [R1+0x68b8], R29 ;  /* 0x0068b81d01007387 */ /* 0x0003e40000100800 */
[----:B-1----:R-:W1:Y:S01]  /*46a40*/  S2R R29, SR_TID.X ;  /* 0x00000000001d7919 */ /* 0x002e620000002100 */
[----:B0-----:R-:W-:-:S04]  /*46a50*/  LOP3.LUT R2, R2, 0x3f, RZ, 0xc0, !PT ;  /* 0x0000003f02027812 */ /* 0x001fc800078ec0ff */
[----:B------:R-:W-:Y:S02]  /*46a60*/  LOP3.LUT R2, R2, 0x18, RZ, 0x3c, !PT ;  /* 0x0000001802027812 */ /* 0x000fe400078e3cff */
[----:B-1----:R-:W-:-:S04]  /*46a70*/  LOP3.LUT R29, R29, 0x3f, RZ, 0xc0, !PT ;  /* 0x0000003f1d1d7812 */ /* 0x002fc800078ec0ff */
[----:B------:R-:W-:-:S05]  /*46a80*/  LOP3.LUT R29, R29, 0x10, RZ, 0x3c, !PT ;  /* 0x000000101d1d7812 */ /* 0x000fca00078e3cff */
[----:B---3--:R-:W-:Y:S04]  /*46a90*/  STS.U8 [R29+UR4+0x1d00], R28 ;  /* 0x001d001c1d007988 */ /* 0x008fe80008000004 */
[----:B------:R-:W-:Y:S04]  /*46aa0*/  STS.U8 [R2+UR4+0x180], R5 ;  /* 0x0001800502007988 */ /* 0x000fe80008000004 */
[----:B------:R-:W-:Y:S04]  /*46ab0*/  STS.U8 [R2+UR4+0x1c0], R4 ;  /* 0x0001c00402007988 */ /* 0x000fe80008000004 */
[----:B------:R-:W-:Y:S04]  /*46ac0*/  STS.U8 [R2+UR4+0x5c0], R3 ;  /* 0x0005c00302007988 */ /* 0x000fe80008000004 */
[----:B------:R0:W-:Y:S04]  /*46ad0*/  STL [R1+0x68bc], R28 ;  /* 0x0068bc1c01007387 */ /* 0x0001e80000100800 */
[----:B------:R1:W-:Y:S04]  /*46ae0*/  STS.U8 [R2+UR4+0x580], R6 ;  /* 0x0005800602007988 */ /* 0x0003e80008000004 */
[----:B------:R3:W-:Y:S04]  /*46af0*/  STS.U8 [R2+UR4+0x980], R7 ;  /* 0x0009800702007988 */ /* 0x0007e80008000004 */
[----:B0-----:R-:W2:Y:S04]  /*46b00*/  LDL.LU R28, [R1+0x17c] ;  /* 0x00017c00011c7983 */ /* 0x001ea80000300800 */
[----:B------:R0:W-:Y:S04]  /*46b10*/  STS.U8 [R2+UR4+0x9c0], R8 ;  /* 0x0009c00802007988 */ /* 0x0001e80008000004 */
[----:B------:R-:W2:Y:S04]  /*46b20*/  LDL.LU R3, [R1+0x130] ;  /* 0x0001300001037983 */ /* 0x000ea80000300800 */
[----:B------:R4:W-:Y:S04]  /*46b30*/  STS.U8 [R2+UR4+0xdc0], R9 ;  /* 0x000dc00902007988 */ /* 0x0009e80008000004 */
[----:B-1----:R-:W2:Y:S04]  /*46b40*/  LDL.LU R6, [R1+0x12c] ;  /* 0x00012c0001067983 */ /* 0x002ea80000300800 */
[----:B------:R1:W-:Y:S04]  /*46b50*/  STS.U8 [R2+UR4+0xd80], R10 ;  /* 0x000d800a02007988 */ /* 0x0003e80008000004 */
[----:B---3--:R-:W3:Y:S04]  /*46b60*/  LDL.LU R7, [R1+0xe0] ;  /* 0x0000e00001077983 */ /* 0x008ee80000300800 */
[----:B0-----:R-:W3:Y:S04]  /*46b70*/  LDL.LU R8, [R1+0xb4] ;  /* 0x0000b40001087983 */ /* 0x001ee80000300800 */
[----:B----4-:R-:W-:Y:S04]  /*46b80*/  STS.U8 [R2+UR4+0x1180], R11 ;  /* 0x0011800b02007988 */ /* 0x010fe80008000004 */
[----:B------:R-:W4:Y:S04]  /*46b90*/  LDL.LU R9, [R1+0x78] ;  /* 0x0000780001097983 */ /* 0x000f280000300800 */
[----:B------:R-:W-:Y:S04]  /*46ba0*/  STS.U8 [R2+UR4+0x11c0], R12 ;  /* 0x0011c00c02007988 */ /* 0x000fe80008000004 */
[----:B-1----:R-:W4:Y:S04]  /*46bb0*/  LDL.LU R10, [R1+0x74] ;  /* 0x00007400010a7983 */ /* 0x002f280000300800 */
[----:B------:R-:W-:Y:S04]  /*46bc0*/  STS.U8 [R2+UR4+0x15c0], R13 ;  /* 0x0015c00d02007988 */ /* 0x000fe80008000004 */
[----:B------:R-:W-:Y:S04]  /*46bd0*/  STS.U8 [R2+UR4+0x1580], R14 ;  /* 0x0015800e02007988 */ /* 0x000fe80008000004 */
[----:B------:R-:W4:Y:S04]  /*46be0*/  LDL.LU R29, [R1+0x38] ;  /* 0x00003800011d7983 */ /* 0x000f280000300800 */
[----:B------:R-:W-:Y:S04]  /*46bf0*/  STS.U8 [R2+UR4+0x1980], R19 ;  /* 0x0019801302007988 */ /* 0x000fe80008000004 */
[----:B------:R-:W4:Y:S04]  /*46c00*/  LDL.LU R5, [R1+0x34] ;  /* 0x0000340001057983 */ /* 0x000f280000300800 */
[----:B--2---:R-:W-:Y:S04]  /*46c10*/  STS.U8 [R2+UR4+0x19c0], R27 ;  /* 0x0019c01b02007988 */ /* 0x004fe80008000004 */
[----:B------:R0:W-:Y:S04]  /*46c20*/  STL [R1+0x68d8], R27 ;  /* 0x0068d81b01007387 */ /* 0x0001e80000100800 */
[----:B------:R-:W-:Y:S04]  /*46c30*/  STS.U8 [R2+UR4+0x1dc0], R26 ;  /* 0x001dc01a02007988 */ /* 0x000fe80008000004 */
[----:B0-----:R-:W2:Y:S04]  /*46c40*/  LDL.LU R27, [R1+0x1a0] ;  /* 0x0001a000011b7983 */ /* 0x001ea80000300800 */
[----:B------:R0:W-:Y:S01]  /*46c50*/  STL [R1+0x68dc], R26 ;  /* 0x0068dc1a01007387 */ /* 0x0001e20000100800 */
[----:B------:R-:W-:-:S03]  /*46c60*/  LOP3.LUT R4, R24, 0x3f, RZ, 0xc0, !PT ;  /* 0x0000003f18047812 */ /* 0x000fc600078ec0ff */
[----:B0-----:R-:W3:Y:S04]  /*46c70*/  LDL.LU R26, [R1+0x29c] ;  /* 0x00029c00011a7983 */ /* 0x001ee80000300800 */
[----:B------:R-:W4:Y:S04]  /*46c80*/  LDL.LU R11, [R1+0x298] ;  /* 0x00029800010b7983 */ /* 0x000f280000300800 */
[----:B------:R-:W4:Y:S04]  /*46c90*/  LDL.LU R12, [R1+0x294] ;  /* 0x00029400010c7983 */ /* 0x000f280000300800 */
[----:B------:R-:W4:Y:S04]  /*46ca0*/  LDL.LU R13, [R1+0x178] ;  /* 0x00017800010d7983 */ /* 0x000f280000300800 */
[----:B------:R-:W4:Y:S04]  /*46cb0*/  LDL.LU R14, [R1+0x174] ;  /* 0x00017400010e7983 */ /* 0x000f280000300800 */
[----:B------:R-:W4:Y:S04]  /*46cc0*/  LDL.LU R19, [R1+0x128] ;  /* 0x0001280001137983 */ /* 0x000f280000300800 */
[----:B------:R-:W4:Y:S04]  /*46cd0*/  LDL.LU R24, [R1+0x124] ;  /* 0x0001240001187983 */ /* 0x000f280000300800 */
[----:B------:R-:W-:Y:S04]  /*46ce0*/  STS.U8 [R2+UR4+0x1d80], R25 ;  /* 0x001d801902007988 */ /* 0x000fe80008000004 */
[----:B------:R0:W-:Y:S04]  /*46cf0*/  STL [R1+0x68e0], R25 ;  /* 0x0068e01901007387 */ /* 0x0001e80000100800 */
[----:B0-----:R-:W2:Y:S01]  /*46d00*/  LDL.LU R25, [R1+0x330] ;  /* 0x0003300001197983 */ /* 0x001ea20000300800 */
[----:B------:R-:W-:-:S05]  /*46d10*/  LOP3.LUT R2, R4, 0x20, RZ, 0x3c, !PT ;  /* 0x0000002004027812 */ /* 0x000fca00078e3cff */
[----:B--2---:R-:W-:Y:S04]  /*46d20*/  STS.U8 [R2+UR4+0x200], R25 ;  /* 0x0002001902007988 */ /* 0x004fe80008000004 */
[----:B---3--:R-:W-:Y:S04]  /*46d30*/  STS.U8 [R2+UR4+0x240], R26 ;  /* 0x0002401a02007988 */ /* 0x008fe80008000004 */
[----:B------:R-:W-:Y:S04]  /*46d40*/  STS.U8 [R2+UR4+0x640], R27 ;  /* 0x0006401b02007988 */ /* 0x000fe80008000004 */
[----:B------:R-:W-:Y:S04]  /*46d50*/  STS.U8 [R2+UR4+0x600], R28 ;  /* 0x0006001c02007988 */ /* 0x000fe80008000004 */
[----:B------:R0:W-:Y:S04]  /*46d60*/  STS.U8 [R2+UR4+0xa00], R3 ;  /* 0x000a000302007988 */ /* 0x0001e80008000004 */
[----:B------:R1:W-:Y:S04]  /*46d70*/  STS.U8 [R2+UR4+0xa40], R6 ;  /* 0x000a400602007988 */ /* 0x0003e80008000004 */
[----:B------:R2:W-:Y:S04]  /*46d80*/  STS.U8 [R2+UR4+0xe40], R7 ;  /* 0x000e400702007988 */ /* 0x0005e80008000004 */
[----:B0-----:R-:W3:Y:S04]  /*46d90*/  LDL.LU R3, [R1+0xb0] ;  /* 0x0000b00001037983 */ /* 0x001ee80000300800 */
[----:B------:R0:W-:Y:S04]  /*46da0*/  STS.U8 [R2+UR4+0xe00], R8 ;  /* 0x000e000802007988 */ /* 0x0001e80008000004 */
[----:B-1----:R-:W3:Y:S04]  /*46db0*/  LDL.LU R6, [R1+0xac] ;  /* 0x0000ac0001067983 */ /* 0x002ee80000300800 */
[----:B----4-:R1:W-:Y:S04]  /*46dc0*/  STS.U8 [R2+UR4+0x1200], R9 ;  /* 0x0012000902007988 */ /* 0x0103e80008000004 */
[----:B--2---:R-:W2:Y:S04]  /*46dd0*/  LDL.LU R7, [R1+0x70] ;  /* 0x0000700001077983 */ /* 0x004ea80000300800 */
[----:B------:R4:W-:Y:S04]  /*46de0*/  STS.U8 [R2+UR4+0x1240], R10 ;  /* 0x0012400a02007988 */ /* 0x0009e80008000004 */
[----:B0-----:R-:W2:Y:S04]  /*46df0*/  LDL.LU R8, [R1+0x6c] ;  /* 0x00006c0001087983 */ /* 0x001ea80000300800 */
[----:B-1----:R-:W2:Y:S04]  /*46e00*/  LDL.LU R9, [R1+0x30] ;  /* 0x0000300001097983 */ /* 0x002ea80000300800 */
[----:B------:R-:W-:Y:S04]  /*46e10*/  STS.U8 [R2+UR4+0x1640], R29 ;  /* 0x0016401d02007988 */ /* 0x000fe80008000004 */
[----:B----4-:R-:W4:Y:S04]  /*46e20*/  LDL.LU R10, [R1+0xc] ;  /* 0x00000c00010a7983 */ /* 0x010f280000300800 */
[----:B------:R-:W-:Y:S04]  /*46e30*/  STS.U8 [R2+UR4+0x1600], R5 ;  /* 0x0016000502007988 */ /* 0x000fe80008000004 */
[----:B------:R-:W-:Y:S04]  /*46e40*/  STS.U8 [R2+UR4+0x1a00], R23 ;  /* 0x001a001702007988 */ /* 0x000fe80008000004 */
[----:B------:R0:W-:Y:S04]  /*46e50*/  STL [R1+0x68e4], R23 ;  /* 0x0068e41701007387 */ /* 0x0001e80000100800 */
[----:B------:R-:W-:Y:S04]  /*46e60*/  STS.U8 [R2+UR4+0x1a40], R22 ;  /* 0x001a401602007988 */ /* 0x000fe80008000004 */
[----:B------:R1:W-:Y:S04]  /*46e70*/  STL [R1+0x68e8], R22 ;  /* 0x0068e81601007387 */ /* 0x0003e80000100800 */
[----:B0-----:R-:W4:Y:S04]  /*46e80*/  LDL.LU R23, [R1+0x290] ;  /* 0x0002900001177983 */ /* 0x001f280000300800 */
[----:B------:R-:W-:Y:S01]  /*46e90*/  STS.U8 [R2+UR4+0x1e40], R21 ;  /* 0x001e401502007988 */ /* 0x000fe20008000004 */
[----:B-1----:R-:W-:-:S03]  /*46ea0*/  LOP3.LUT R22, R4, 0x28, RZ, 0x3c, !PT ;  /* 0x0000002804167812 */ /* 0x002fc600078e3cff */
[----:B------:R-:W4:Y:S04]  /*46eb0*/  LDL.LU R25, [R1+0x27c] ;  /* 0x00027c0001197983 */ /* 0x000f280000300800 */
[----:B------:R-:W-:Y:S04]  /*46ec0*/  STS.U8 [R2+UR4+0x1e00], R20 ;  /* 0x001e001402007988 */ /* 0x000fe80008000004 */
[----:B------:R-:W4:Y:S04]  /*46ed0*/  LDL.LU R26, [R1+0x170] ;  /* 0x00017000011a7983 */ /* 0x000f280000300800 */
[----:B------:R0:W-:Y:S04]  /*46ee0*/  STS.U8 [R22+UR4+0x280], R11 ;  /* 0x0002800b16007988 */ /* 0x0001e80008000004 */
[----:B------:R-:W4:Y:S04]  /*46ef0*/  LDL.LU R27, [R1+0x16c] ;  /* 0x00016c00011b7983 */ /* 0x000f280000300800 */
[----:B------:R1:W-:Y:S04]  /*46f00*/  STS.U8 [R22+UR4+0x2c0], R12 ;  /* 0x0002c00c16007988 */ /* 0x0003e80008000004 */
[----:B0-----:R-:W4:Y:S04]  /*46f10*/  LDL.LU R11, [R1+0x120] ;  /* 0x00012000010b7983 */ /* 0x001f280000300800 */
[----:B------:R0:W-:Y:S04]  /*46f20*/  STS.U8 [R22+UR4+0x6c0], R13 ;  /* 0x0006c00d16007988 */ /* 0x0001e80008000004 */
[----:B-1----:R-:W4:Y:S04]  /*46f30*/  LDL.LU R12, [R1+0x11c] ;  /* 0x00011c00010c7983 */ /* 0x002f280000300800 */
[----:B------:R1:W-:Y:S04]  /*46f40*/  STS.U8 [R22+UR4+0x680], R14 ;  /* 0x0006800e16007988 */ /* 0x0003e80008000004 */
[----:B0-----:R-:W4:Y:S04]  /*46f50*/  LDL.LU R13, [R1+0xa8] ;  /* 0x0000a800010d7983 */ /* 0x001f280000300800 */
[----:B------:R0:W-:Y:S04]  /*46f60*/  STS.U8 [R22+UR4+0xa80], R19 ;  /* 0x000a801316007988 */ /* 0x0001e80008000004 */
[----:B-1----:R-:W4:Y:S04]  /*46f70*/  LDL.LU R14, [R1+0xa4] ;  /* 0x0000a400010e7983 */ /* 0x002f280000300800 */
[----:B------:R1:W-:Y:S04]  /*46f80*/  STS.U8 [R22+UR4+0xac0], R24 ;  /* 0x000ac01816007988 */ /* 0x0003e80008000004 */
[----:B0-----:R-:W4:Y:S04]  /*46f90*/  LDL.LU R19, [R1+0x68] ;  /* 0x0000680001137983 */ /* 0x001f280000300800 */
[----:B-1----:R-:W4:Y:S04]  /*46fa0*/  LDL.LU R24, [R1+0x64] ;  /* 0x0000640001187983 */ /* 0x002f280000300800 */
[----:B------:R-:W4:Y:S04]  /*46fb0*/  LDL.LU R29, [R1+0x278] ;  /* 0x00027800011d7983 */ /* 0x000f280000300800 */
[----:B------:R-:W4:Y:S01]  /*46fc0*/  LDL.LU R5, [R1+0x274] ;  /* 0x0002740001057983 */ /* 0x000f220000300800 */
[----:B------:R-:W-:-:S03]  /*46fd0*/  LOP3.LUT R28, R0, 0x30, RZ, 0x3c, !PT ;  /* 0x00000030001c7812 */ /* 0x000fc600078e3cff */
[----:B------:R-:W4:Y:S04]  /*46fe0*/  LDL.LU R2, [R1+0x168] ;  /* 0x0001680001027983 */ /* 0x000f280000300800 */
[----:B------:R-:W4:Y:S04]  /*46ff0*/  LDL.LU R4, [R1+0x164] ;  /* 0x0001640001047983 */ /* 0x000f280000300800 */
[----:B---3--:R0:W-:Y:S04]  /*47000*/  STS.U8 [R22+UR4+0xec0], R3 ;  /* 0x000ec00316007988 */ /* 0x0081e80008000004 */
[----:B------:R1:W-:Y:S04]  /*47010*/  STS.U8 [R22+UR4+0xe80], R6 ;  /* 0x000e800616007988 */ /* 0x0003e80008000004 */
[----:B0-----:R-:W3:Y:S04]  /*47020*/  LDL.LU R3, [R1+0x118] ;  /* 0x0001180001037983 */ /* 0x001ee80000300800 */
[----:B--2---:R0:W-:Y:S04]  /*47030*/  STS.U8 [R22+UR4+0x1280], R7 ;  /* 0x0012800716007988 */ /* 0x0041e80008000004 */
[----:B-1----:R-:W2:Y:S04]  /*47040*/  LDL.LU R6, [R1+0x114] ;  /* 0x0001140001067983 */ /* 0x002ea80000300800 */
[----:B------:R1:W-:Y:S04]  /*47050*/  STS.U8 [R22+UR4+0x12c0], R8 ;  /* 0x0012c00816007988 */ /* 0x0003e80008000004 */
[----:B------:R1:W-:Y:S04]  /*47060*/  STS.U8 [R22+UR4+0x16c0], R9 ;  /* 0x0016c00916007988 */ /* 0x0003e80008000004 */
[----:B0-----:R-:W2:Y:S04]  /*47070*/  LDL.LU R7, [R1+0xa0] ;  /* 0x0000a00001077983 */ /* 0x001ea80000300800 */
[----:B----4-:R0:W-:Y:S04]  /*47080*/  STS.U8 [R22+UR4+0x1680], R10 ;  /* 0x0016800a16007988 */ /* 0x0101e80008000004 */
[----:B------:R-:W-:Y:S04]  /*47090*/  STS.U8 [R22+UR4+0x1a80], R18 ;  /* 0x001a801216007988 */ /* 0x000fe80008000004 */
[----:B-1----:R-:W4:Y:S04]  /*470a0*/  LDL.LU R8, [R1+0x9c] ;  /* 0x00009c0001087983 */ /* 0x002f280000300800 */
[----:B------:R-:W-:Y:S04]  /*470b0*/  STS.U8 [R22+UR4+0x1ac0], R17 ;  /* 0x001ac01116007988 */ /* 0x000fe80008000004 */
[----:B------:R-:W4:Y:S04]  /*470c0*/  LDL.LU R9, [R1+0x60] ;  /* 0x0000600001097983 */ /* 0x000f280000300800 */
[----:B------:R-:W-:Y:S04]  /*470d0*/  STS.U8 [R22+UR4+0x1ec0], R16 ;  /* 0x001ec01016007988 */ /* 0x000fe80008000004 */
[----:B0-----:R-:W4:Y:S04]  /*470e0*/  LDL.LU R10, [R1+0x5c] ;  /* 0x00005c00010a7983 */ /* 0x001f280000300800 */
[----:B------:R0:W-:Y:S04]  /*470f0*/  STS.U8 [R22+UR4+0x1e80], R15 ;  /* 0x001e800f16007988 */ /* 0x0001e80008000004 */
[----:B------:R1:W-:Y:S04]  /*47100*/  STS.U8 [R28+UR4+0x300], R23 ;  /* 0x000300171c007988 */ /* 0x0003e80008000004 */
[----:B------:R1:W-:Y:S04]  /*47110*/  STS.U8 [R28+UR4+0x340], R25 ;  /* 0x000340191c007988 */ /* 0x0003e80008000004 */
[----:B0-----:R-:W4:Y:S04]  /*47120*/  LDL.LU R22, [R1+0x68e8] ;  /* 0x0068e80001167983 */ /* 0x001f280000300800 */
[----:B-1----:R-:W4:Y:S04]  /*47130*/  LDL.LU R23, [R1+0x68e4] ;  /* 0x0068e40001177983 */ /* 0x002f280000300800 */
[----:B------:R-:W4:Y:S04]  /*47140*/  LDL.LU R25, [R1+0x68e0] ;  /* 0x0068e00001197983 */ /* 0x000f280000300800 */
[----:B------:R0:W-:Y:S04]  /*47150*/  STS.U8 [R28+UR4+0x740], R26 ;  /* 0x0007401a1c007988 */ /* 0x0001e80008000004 */
[----:B------:R1:W-:Y:S04]  /*47160*/  STS.U8 [R28+UR4+0x700], R27 ;  /* 0x0007001b1c007988 */ /* 0x0003e80008000004 */
[----:B------:R1:W-:Y:S04]  /*47170*/  STS.U8 [R28+UR4+0xb00], R11 ;  /* 0x000b000b1c007988 */ /* 0x0003e80008000004 */
[----:B0-----:R-:W4:Y:S04]  /*47180*/  LDL.LU R26, [R1+0x68dc] ;  /* 0x0068dc00011a7983 */ /* 0x001f280000300800 */
[----:B-1----:R-:W4:Y:S04]  /*47190*/  LDL.LU R27, [R1+0x68d8] ;  /* 0x0068d800011b7983 */ /* 0x002f280000300800 */
[----:B------:R-:W3:Y:S04]  /*471a0*/  LDL.LU R11, [R1+0x68d4] ;  /* 0x0068d400010b7983 */ /* 0x000ee80000300800 */
[----:B------:R0:W-:Y:S04]  /*471b0*/  STS.U8 [R28+UR4+0xb40], R12 ;  /* 0x000b400c1c007988 */ /* 0x0001e80008000004 */
[----:B------:R1:W-:Y:S04]  /*471c0*/  STS.U8 [R28+UR4+0xf40], R13 ;  /* 0x000f400d1c007988 */ /* 0x0003e80008000004 */
[----:B------:R1:W-:Y:S04]  /*471d0*/  STS.U8 [R28+UR4+0xf00], R14 ;  /* 0x000f000e1c007988 */ /* 0x0003e80008000004 */
[----:B0-----:R-:W2:Y:S04]  /*471e0*/  LDL.LU R12, [R1+0x68d0] ;  /* 0x0068d000010c7983 */ /* 0x001ea80000300800 */
[----:B-1----:R-:W4:Y:S04]  /*471f0*/  LDL.LU R13, [R1+0x68cc] ;  /* 0x0068cc00010d7983 */ /* 0x002f280000300800 */
[----:B------:R-:W3:Y:S04]  /*47200*/  LDL.LU R14, [R1+0x68c8] ;  /* 0x0068c800010e7983 */ /* 0x000ee80000300800 */
[----:B------:R0:W-:Y:S04]  /*47210*/  STS.U8 [R28+UR4+0x1300], R19 ;  /* 0x001300131c007988 */ /* 0x0001e80008000004 */
[----:B------:R1:W-:Y:S04]  /*47220*/  STS.U8 [R28+UR4+0x1340], R24 ;  /* 0x001340181c007988 */ /* 0x0003e80008000004 */
[----:B0-----:R-:W2:Y:S04]  /*47230*/  LDL.LU R19, [R1+0x68c4] ;  /* 0x0068c40001137983 */ /* 0x001ea80000300800 */
[----:B-1----:R-:W4:Y:S01]  /*47240*/  LDL.LU R24, [R1+0x68c0] ;  /* 0x0068c00001187983 */ /* 0x002f220000300800 */
[----:B------:R-:W-:-:S03]  /*47250*/  LOP3.LUT R0, R0, 0x38, RZ, 0x3c, !PT ;  /* 0x0000003800007812 */ /* 0x000fc600078e3cff */
[----:B----4-:R-:W-:Y:S04]  /*47260*/  STS.U8 [R28+UR4+0x1740], R24 ;  /* 0x001740181c007988 */ /* 0x010fe80008000004 */
        /* <DEDUP_REMOVED lines=8> */
[----:B-1----:R-:W4:Y:S04]  /*472f0*/  LDL.LU R29, [R1+0x68b8] ;  /* 0x0068b800011d7983 */ /* 0x002f280000300800 */
[----:B--2---:R-:W2:Y:S04]  /*47300*/  LDL.LU R5, [R1+0x68b4] ;  /* 0x0068b40001057983 */ /* 0x004ea80000300800 */
[----:B------:R0:W-:Y:S04]  /*47310*/  STS.U8 [R0+UR4+0x7c0], R2 ;  /* 0x0007c00200007988 */ /* 0x0001e80008000004 */
[----:B------:R1:W-:Y:S04]  /*47320*/  STS.U8 [R0+UR4+0x780], R4 ;  /* 0x0007800400007988 */ /* 0x0003e80008000004 */
[----:B------:R1:W-:Y:S04]  /*47330*/  STS.U8 [R0+UR4+0xb80], R3 ;  /* 0x000b800300007988 */ /* 0x0003e80008000004 */
[----:B0-----:R-:W3:Y:S04]  /*47340*/  LDL R2, [R1+0x3390] ;  /* 0x0033900001027983 */ /* 0x001ee80000100800 */
[----:B-1----:R-:W4:Y:S04]  /*47350*/  LDL.LU R4, [R1+0x68b0] ;  /* 0x0068b00001047983 */ /* 0x002f280000300800 */
[----:B------:R-:W2:Y:S04]  /*47360*/  LDL.LU R3, [R1+0x68ac] ;  /* 0x0068ac0001037983 */ /* 0x000ea80000300800 */
[----:B------:R0:W-:Y:S04]  /*47370*/  STS.U8 [R0+UR4+0xbc0], R6 ;  /* 0x000bc00600007988 */ /* 0x0001e80008000004 */
[----:B------:R1:W-:Y:S04]  /*47380*/  STS.U8 [R0+UR4+0xfc0], R7 ;  /* 0x000fc00700007988 */ /* 0x0003e80008000004 */
[----:B------:R1:W-:Y:S04]  /*47390*/  STS.U8 [R0+UR4+0xf80], R8 ;  /* 0x000f800800007988 */ /* 0x0003e80008000004 */
[----:B0-----:R-:W3:Y:S04]  /*473a0*/  LDL.LU R6, [R1+0x68a8] ;  /* 0x0068a80001067983 */ /* 0x001ee80000300800 */
[----:B-1----:R-:W4:Y:S04]  /*473b0*/  LDL.LU R7, [R1+0x68a4] ;  /* 0x0068a40001077983 */ /* 0x002f280000300800 */
[----:B------:R-:W2:Y:S04]  /*473c0*/  LDL.LU R8, [R1+0x68a0] ;  /* 0x0068a00001087983 */ /* 0x000ea80000300800 */
[----:B------:R0:W-:Y:S04]  /*473d0*/  STS.U8 [R0+UR4+0x1380], R9 ;  /* 0x0013800900007988 */ /* 0x0001e80008000004 */
[----:B------:R1:W-:Y:S04]  /*473e0*/  STS.U8 [R0+UR4+0x13c0], R10 ;  /* 0x0013c00a00007988 */ /* 0x0003e80008000004 */
[----:B0-----:R-:W3:Y:S04]  /*473f0*/  LDL.LU R9, [R1+0x689c] ;  /* 0x00689c0001097983 */ /* 0x001ee80000300800 */
[----:B-1----:R-:W4:Y:S04]  /*47400*/  LDL.LU R10, [R1+0x6898] ;  /* 0x00689800010a7983 */ /* 0x002f280000300800 */
[----:B----4-:R-:W-:Y:S04]  /*47410*/  STS.U8 [R0+UR4+0x17c0], R10 ;  /* 0x0017c00a00007988 */ /* 0x010fe80008000004 */
[----:B---3--:R-:W-:Y:S04]  /*47420*/  STS.U8 [R0+UR4+0x1780], R9 ;  /* 0x0017800900007988 */ /* 0x008fe80008000004 */
[----:B--2---:R-:W-:Y:S04]  /*47430*/  STS.U8 [R0+UR4+0x1b80], R8 ;  /* 0x001b800800007988 */ /* 0x004fe80008000004 */
[----:B------:R-:W-:Y:S04]  /*47440*/  STS.U8 [R0+UR4+0x1bc0], R7 ;  /* 0x001bc00700007988 */ /* 0x000fe80008000004 */
[----:B------:R-:W-:Y:S04]  /*47450*/  STS.U8 [R0+UR4+0x1fc0], R6 ;  /* 0x001fc00600007988 */ /* 0x000fe80008000004 */
[----:B------:R0:W-:Y:S04]  /*47460*/  STS.U8 [R0+UR4+0x1f80], R3 ;  /* 0x001f800300007988 */ /* 0x0001e80008000004 */
[----:B0-----:R-:W2:Y:S04]  /*47470*/  LDL.LU R0, [R1+0x6894] ;  /* 0x0068940001007983 */ /* 0x001ea80000300800 */
[----:B------:R-:W3:Y:S01]  /*47480*/  LDL R3, [R1+0x3388] ;  /* 0x0033880001037983 */ /* 0x000ee20000100800 */
[----:B------:R-:W-:Y:S01]  /*47490*/  PRMT R5, RZ, 0x7610, R5 ;  /* 0x00007610ff057816 */ /* 0x000fe20000000005 */
[----:B------:R-:W-:Y:S06]  /*474a0*/  BAR.SYNC.DEFER_BLOCKING 0x0 ;  /* 0x0000000000007b1d */ /* 0x000fec0000010000 */
[----:B---3--:R-:W3:Y:S04]  /*474b0*/  @!P0 LDG.E.U8 R5, desc[UR46][R2.64] ;  /* 0x0000002e02058981 */ /* 0x008ee8000c1e1100 */
[----:B---3--:R0:W-:Y:S04]  /*474c0*/  STL [R1+0x17bc], R5 ;  /* 0x0017bc0501007387 */ /* 0x0081e80000100800 */
[----:B0-----:R-:W3:Y:S04]  /*474d0*/  LDL.LU R5, [R1+0x6890] ;  /* 0x0068900001057983 */ /* 0x001ee80000300800 */
[----:B------:R-:W4:Y:S04]  /*474e0*/  LDL R2, [R1+0x23c8] ;  /* 0x0023c80001027983 */ /* 0x000f280000100800 */
[----:B------:R-:W4:Y:S01]  /*474f0*/  LDL R3, [R1+0x317c] ;  /* 0x00317c0001037983 */ /* 0x000f220000100800 */
[----:B--2---:R-:W-:-:S02]  /*47500*/  PRMT R0, RZ, 0x7610, R0 ;  /* 0x00007610ff007816 */ /* 0x004fc40000000000 */
[----:B----4-:R-:W-:-:S04]  /*47510*/  @!P0 LOP3.LUT R3, R3, R2, RZ, 0x3c, !PT ;  /* 0x0000000203038212 */ /* 0x010fc800078e3cff */
[----:B------:R-:W-:-:S04]  /*47520*/  @!P0 LOP3.LUT R2, R3, R2, RZ, 0x3c, !PT ;  /* 0x0000000203028212 */ /* 0x000fc800078e3cff */
[----:B------:R-:W-:-:S05]  /*47530*/  @!P0 LOP3.LUT R3, R3, R2, RZ, 0x3c, !PT ;  /* 0x0000000203038212 */ /* 0x000fca00078e3cff */
[----:B------:R-:W2:Y:S04]  /*47540*/  @!P0 LDG.E.U8 R0, desc[UR46][R2.64] ;  /* 0x0000002e02008981 */ /* 0x000ea8000c1e1100 */
[----:B--2---:R0:W-:Y:S04]  /*47550*/  STL [R1+0x17c4], R0 ;  /* 0x0017c40001007387 */ /* 0x0041e80000100800 */
[----:B0-----:R-:W2:Y:S04]  /*47560*/  LDL.LU R0, [R1+0x688c] ;  /* 0x00688c0001007983 */ /* 0x001ea80000300800 */
[----:B------:R-:W4:Y:S04]  /*47570*/  LDL R2, [R1+0x1fbc] ;  /* 0x001fbc0001027983 */ /* 0x000f280000100800 */
[----:B------:R-:W4:Y:S01]  /*47580*/  LDL R3, [R1+0x23c4] ;  /* 0x0023c40001037983 */ /* 0x000f220000100800 */
[----:B------:R-:W-:-:S02]  /*47590*/  PRMT R4, RZ, 0x7610, R4 ;  /* 0x00007610ff047816 */ /* 0x000fc40000000004 */
[----:B----4-:R-:W-:-:S04]  /*475a0*/  @!P0 LOP3.LUT R3, R3, R2, RZ, 0x3c, !PT ;  /* 0x0000000203038212 */ /* 0x010fc800078e3cff */
[----:B------:R-:W-:-:S04]  /*475b0*/  @!P0 LOP3.LUT R2, R3, R2, RZ, 0x3c, !PT ;  /* 0x0000000203028212 */ /* 0x000fc800078e3cff */
[----:B------:R-:W-:-:S05]  /*475c0*/  @!P0 LOP3.LUT R3, R3, R2, RZ, 0x3c, !PT ;  /* 0x0000000203038212 */ /* 0x000fca00078e3cff */
[----:B------:R-:W4:Y:S04]  /*475d0*/  @!P0 LDG.E.U8 R4, desc[UR46][R2.64] ;  /* 0x0000002e02048981 */ /* 0x000f28000c1e1100 */
[----:B----4-:R0:W-:Y:S04]  /*475e0*/  STL [R1+0x17c0], R4 ;  /* 0x0017c00401007387 */ /* 0x0101e80000100800 */
[----:B0-----:R-:W4:Y:S04]  /*475f0*/  LDL.LU R4, [R1+0x6888] ;  /* 0x0068880001047983 */ /* 0x001f280000300800 */
[----:B------:R-:W3:Y:S04]  /*47600*/  LDL R2, [R1+0x23c0] ;  /* 0x0023c00001027983 */ /* 0x000ee80000100800 */
[----:B------:R-:W3:Y:S01]  /*47610*/  LDL R3, [R1+0x3178] ;  /* 0x0031780001037983 */ /* 0x000ee20000100800 */
[----:B--2---:R-:W-:-:S02]  /*47620*/  PRMT R0, RZ, 0x7610, R0 ;  /* 0x00007610ff007816 */ /* 0x004fc40000000000 */
[----:B---3--:R-:W-:-:S04]  /*47630*/  @!P0 LOP3.LUT R3, R3, R2, RZ, 0x3c, !PT ;  /* 0x0000000203038212 */ /* 0x008fc800078e3cff */
[----:B------:R-:W-:-:S04]  /*47640*/  @!P0 LOP3.LUT R2, R3, R2, RZ, 0x3c, !PT ;  /* 0x0000000203028212 */ /* 0x000fc800078e3cff */
[----:B------:R-:W-:-:S05]  /*47650*/  @!P0 LOP3.LUT R3, R3, R2, RZ, 0x3c, !PT ;  /* 0x0000000203038212 */ /* 0x000fca00078e3cff */
[----:B------:R-:W2:Y:S04]  /*47660*/  @!P0 LDG.E.U8 R0, desc[UR46][R2.64] ;  /* 0x0000002e02008981 */ /* 0x000ea8000c1e1100 */
[----:B--2---:R0:W-:Y:S04]  /*47670*/  STL [R1+0x17b8], R0 ;  /* 0x0017b80001007387 */ /* 0x0041e80000100800 */
[----:B0-----:R-:W2:Y:S04]  /*47680*/  LDL.LU R0, [R1+0x6884] ;  /* 0x0068840001007983 */ /* 0x001ea80000300800 */
[----:B------:R-:W3:Y:S04]  /*47690*/  LDL R2, [R1+0x23bc] ;  /* 0x0023bc0001027983 */ /* 0x000ee80000100800 */
[----:B------:R-:W3:Y:S01]  /*476a0*/  LDL R3, [R1+0x3174] ;  /* 0x0031740001037983 */ /* 0x000ee20000100800 */
[----:B----4-:R-:W-:-:S02]  /*476b0*/  PRMT R4, RZ, 0x7610, R4 ;  /* 0x00007610ff047816 */ /* 0x010fc40000000004 */
[----:B---3--:R-:W-:-:S04]  /*476c0*/  @!P0 LOP3.LUT R3, R3, R2, RZ, 0x3c, !PT ;  /* 0x0000000203038212 */ /* 0x008fc800078e3cff */
[----:B------:R-:W-:-:S04]  /*476d0*/  @!P0 LOP3.LUT R2, R3, R2, RZ, 0x3c, !PT ;  /* 0x0000000203028212 */ /* 0x000fc800078e3cff */
[----:B------:R-:W-:-:S05]  /*476e0*/  @!P0 LOP3.LUT R3, R3, R2, RZ, 0x3c, !PT ;  /* 0x0000000203038212 */ /* 0x000fca00078e3cff */
[----:B------:R-:W3:Y:S04]  /*476f0*/  @!P0 LDG.E.U8 R4, desc[UR46][R2.64] ;  /* 0x0000002e02048981 */ /* 0x000ee8000c1e1100 */
        /* <DEDUP_REMOVED lines=13> */
[----:B---3--:R-:W-:-:S02]  /*477d0*/  PRMT R4, RZ, 0x7610, R4 ;  /* 0x00007610ff047816 */ /* 0x008fc40000000004 */
[----:B----4-:R-:W-:-:S04]  /*477e0*/  @!P0 LOP3.LUT R3, R3, R2, RZ, 0x3c, !PT ;  /* 0x0000000203038212 */ /* 0x010fc800078e3cff */
        /* <DEDUP_REMOVED lines=4314> */
[----:B--2---:R0:W-:Y:S04]  /*58590*/  STL [R1], R0 ;  /* 0x0000000001007387 */ /* 0x0041e80000100800 */
[----:B0-----:R-:W2:Y:S04]  /*585a0*/  LDL.LU R0, [R1+0x60fc] ;  /* 0x0060fc0001007983 */ /* 0x001ea80000300800 */
[----:B------:R-:W3:Y:S04]  /*585b0*/  LDL R2, [R1+0x32b8] ;  /* 0x0032b80001027983 */ /* 0x000ee80000100800 */
[----:B------:R-:W3:Y:S01]  /*585c0*/  LDL R3, [R1+0x32f4] ;  /* 0x0032f40001037983 */ /* 0x000ee20000100800 */
[----:B------:R-:W-:-:S02]  /*585d0*/  PRMT R29, RZ, 0x7610, R29 ;  /* 0x00007610ff1d7816 */ /* 0x000fc4000000001d */
[----:B---3--:R-:W-:-:S04]  /*585e0*/  @!P0 LOP3.LUT R3, R3, R2, RZ, 0x3c, !PT ;  /* 0x0000000203038212 */ /* 0x008fc800078e3cff */
[----:B------:R-:W-:-:S04]  /*585f0*/  @!P0 LOP3.LUT R2, R3, R2, RZ, 0x3c, !PT ;  /* 0x0000000203028212 */ /* 0x000fc800078e3cff */
[----:B------:R-:W-:-:S05]  /*58600*/  @!P0 LOP3.LUT R3, R3, R2, RZ, 0x3c, !PT ;  /* 0x0000000203038212 */ /* 0x000fca00078e3cff */
[----:B------:R-:W3:Y:S04]  /*58610*/  @!P0 LDG.E.U8 R29, desc[UR46][R2.64] ;  /* 0x0000002e021d8981 */ /* 0x000ee8000c1e1100 */
[----:B------:R-:W4:Y:S04]  /*58620*/  LDL R2, [R1+0x32c0] ;  /* 0x0032c00001027983 */ /* 0x000f280000100800 */
[----:B------:R-:W4:Y:S01]  /*58630*/  LDL R3, [R1+0x32fc] ;  /* 0x0032fc0001037983 */ /* 0x000f220000100800 */
[----:B------:R-:W-:-:S03]  /*58640*/  PRMT R28, RZ, 0x7610, R28 ;  /* 0x00007610ff1c7816 */ /* 0x000fc6000000001c */
[----:B---3--:R0:W-:Y:S04]  /*58650*/  STL [R1+0x6030], R29 ;  /* 0x0060301d01007387 */ /* 0x0081e80000100800 */
[----:B0-----:R-:W3:Y:S01]  /*58660*/  LDL R29, [R1+0x3304] ;  /* 0x00330400011d7983 */ /* 0x001ee20000100800 */
[----:B----4-:R-:W-:-:S04]  /*58670*/  @!P0 LOP3.LUT R3, R3, R2, RZ, 0x3c, !PT ;  /* 0x0000000203038212 */ /* 0x010fc800078e3cff */
[----:B------:R-:W-:-:S04]  /*58680*/  @!P0 LOP3.LUT R2, R3, R2, RZ, 0x3c, !PT ;  /* 0x0000000203028212 */ /* 0x000fc800078e3cff */
[----:B------:R-:W-:-:S05]  /*58690*/  @!P0 LOP3.LUT R3, R3, R2, RZ, 0x3c, !PT ;  /* 0x0000000203038212 */ /* 0x000fca00078e3cff */
[----:B------:R3:W4:Y:S04]  /*586a0*/  @!P0 LDG.E.U8 R28, desc[UR46][R2.64] ;  /* 0x0000002e021c8981 */ /* 0x000728000c1e1100 */
[----:B------:R-:W2:Y:S01]  /*586b0*/  LDL R3, [R1+0x32c8] ;  /* 0x0032c80001037983 */ /* 0x000ea20000100800 */
[----:B------:R-:W-:Y:S01]  /*586c0*/  PRMT R27, RZ, 0x7610, R27 ;  /* 0x00007610ff1b7816 */ /* 0x000fe2000000001b */
[----:B---3--:R-:W-:Y:S02]  /*586d0*/  @!P0 IMAD.MOV.U32 R2, RZ, RZ, R29 ;  /* 0x000000ffff028224 */ /* 0x008fe400078e001d */
[----:B----4-:R0:W-:Y:S01]  /*586e0*/  STL [R1+0x5ffc], R28 ;  /* 0x005ffc1c01007387 */ /* 0x0101e20000100800 */
[----:B------:R-:W-:-:S03]  /*586f0*/  PRMT R26, RZ, 0x7610, R26 ;  /* 0x00007610ff1a7816 */ /* 0x000fc6000000001a */
[----:B------:R-:W3:Y:S04]  /*58700*/  LDL R29, [R1+0x32e8] ;  /* 0x0032e800011d7983 */ /* 0x000ee80000100800 */
[----:B--2---:R1:W2:Y:S04]  /*58710*/  @!P0 LDG.E.U8 R27, desc[UR46][R2.64] ;  /* 0x0000002e021b8981 */ /* 0x0042a8000c1e1100 */
[----:B0-----:R-:W4:Y:S04]  /*58720*/  LDL R28, [R1+0x3324] ;  /* 0x00332400011c7983 */ /* 0x001f280000100800 */
[----:B------:R-:W1:Y:S04]  /*58730*/  LDL R2, [R1+0x32d0] ;  /* 0x0032d00001027983 */ /* 0x000e680000100800 */
[----:B------:R-:W1:Y:S02]  /*58740*/  LDL R3, [R1+0x330c] ;  /* 0x00330c0001037983 */ /* 0x000e640000100800 */
[----:B-1----:R-:W-:-:S04]  /*58750*/  @!P0 LOP3.LUT R3, R3, R2, RZ, 0x3c, !PT ;  /* 0x0000000203038212 */ /* 0x002fc800078e3cff */
[----:B------:R-:W-:-:S04]  /*58760*/  @!P0 LOP3.LUT R2, R3, R2, RZ, 0x3c, !PT ;  /* 0x0000000203028212 */ /* 0x000fc800078e3cff */
[----:B------:R-:W-:-:S05]  /*58770*/  @!P0 LOP3.LUT R3, R3, R2, RZ, 0x3c, !PT ;  /* 0x0000000203038212 */ /* 0x000fca00078e3cff */
[----:B------:R-:W3:Y:S04]  /*58780*/  @!P0 LDG.E.U8 R26, desc[UR46][R2.64] ;  /* 0x0000002e021a8981 */ /* 0x000ee8000c1e1100 */
[----:B--2---:R0:W-:Y:S04]  /*58790*/  STL [R1+0x6000], R27 ;  /* 0x0060001b01007387 */ /* 0x0041e80000100800 */
[----:B------:R-:W2:Y:S04]  /*587a0*/  LDL R2, [R1+0x32d8] ;  /* 0x0032d80001027983 */ /* 0x000ea80000100800 */
[----:B------:R-:W2:Y:S04]  /*587b0*/  LDL R3, [R1+0x3314] ;  /* 0x0033140001037983 */ /* 0x000ea80000100800 */
[----:B0-----:R-:W4:Y:S04]  /*587c0*/  LDL R27, [R1+0x331c] ;  /* 0x00331c00011b7983 */ /* 0x001f280000100800 */
[----:B---3--:R0:W-:Y:S04]  /*587d0*/  STL [R1+0x60bc], R26 ;  /* 0x0060bc1a01007387 */ /* 0x0081e80000100800 */
[----:B0-----:R-:W3:Y:S01]  /*587e0*/  LDL R26, [R1+0x32e0] ;  /* 0x0032e000011a7983 */ /* 0x001ee20000100800 */
[----:B--2---:R-:W-:-:S02]  /*587f0*/  @!P0 LOP3.LUT R3, R3, R2, RZ, 0x3c, !PT ;  /* 0x0000000203038212 */ /* 0x004fc400078e3cff */
[----:B------:R-:W-:Y:S02]  /*58800*/  PRMT R25, RZ, 0x7610, R25 ;  /* 0x00007610ff197816 */ /* 0x000fe40000000019 */
[----:B------:R-:W-:-:S04]  /*58810*/  @!P0 LOP3.LUT R2, R3, R2, RZ, 0x3c, !PT ;  /* 0x0000000203028212 */ /* 0x000fc800078e3cff */
[----:B------:R-:W-:Y:S02]  /*58820*/  @!P0 LOP3.LUT R3, R3, R2, RZ, 0x3c, !PT ;  /* 0x0000000203038212 */ /* 0x000fe400078e3cff */
[----:B------:R-:W-:-:S03]  /*58830*/  PRMT R24, RZ, 0x7610, R24 ;  /* 0x00007610ff187816 */ /* 0x000fc60000000018 */
[----:B------:R4:W2:Y:S02]  /*58840*/  @!P0 LDG.E.U8 R25, desc[UR46][R2.64] ;  /* 0x0000002e02198981 */ /* 0x0008a4000c1e1100 */
[----:B----4-:R-:W-:Y:S02]  /*58850*/  @!P0 IMAD.MOV.U32 R2, RZ, RZ, R27 ;  /* 0x000000ffff028224 */ /* 0x010fe400078e001b */
[----:B---3--:R-:W-:-:S05]  /*58860*/  @!P0 IMAD.MOV.U32 R3, RZ, RZ, R26 ;  /* 0x000000ffff038224 */ /* 0x008fca00078e001a */
[----:B------:R0:W3:Y:S01]  /*58870*/  @!P0 LDG.E.U8 R24, desc[UR46][R2.64] ;  /* 0x0000002e02188981 */ /* 0x0000e2000c1e1100 */
[----:B------:R-:W-:Y:S01]  /*58880*/  PRMT R23, RZ, 0x7610, R23 ;  /* 0x00007610ff177816 */ /* 0x000fe20000000017 */
[----:B0-----:R-:W-:Y:S02]  /*58890*/  @!P0 IMAD.MOV.U32 R2, RZ, RZ, R28 ;  /* 0x000000ffff028224 */ /* 0x001fe400078e001c */
[----:B------:R-:W-:Y:S01]  /*588a0*/  @!P0 IMAD.MOV.U32 R3, RZ, RZ, R29 ;  /* 0x000000ffff038224 */ /* 0x000fe200078e001d */
[----:B--2---:R0:W-:Y:S04]  /*588b0*/  STL [R1+0x60c0], R25 ;  /* 0x0060c01901007387 */ /* 0x0041e80000100800 */
[----:B------:R-:W2:Y:S04]  /*588c0*/  @!P0 LDG.E.U8 R23, desc[UR46][R2.64] ;  /* 0x0000002e02178981 */ /* 0x000ea8000c1e1100 */
[----:B0-----:R-:W4:Y:S04]  /*588d0*/  LDL R25, [R1+0x332c] ;  /* 0x00332c0001197983 */ /* 0x001f280000100800 */
[----:B---3--:R0:W-:Y:S01]  /*588e0*/  STL [R1+0x6078], R24 ;  /* 0x0060781801007387 */ /* 0x0081e20000100800 */
[----:B------:R-:W-:-:S03]  /*588f0*/  PRMT R22, RZ, 0x7610, R22 ;  /* 0x00007610ff167816 */ /* 0x000fc60000000016 */
[----:B------:R-:W3:Y:S04]  /*58900*/  LDL R29, [R1+0x3300] ;  /* 0x00330000011d7983 */ /* 0x000ee80000100800 */
[----:B------:R-:W3:Y:S04]  /*58910*/  LDL R28, [R1+0x333c] ;  /* 0x00333c00011c7983 */ /* 0x000ee80000100800 */
[----:B------:R-:W3:Y:S04]  /*58920*/  LDL R27, [R1+0x3308] ;  /* 0x00330800011b7983 */ /* 0x000ee80000100800 */
[----:B------:R-:W3:Y:S04]  /*58930*/  LDL R26, [R1+0x3344] ;  /* 0x00334400011a7983 */ /* 0x000ee80000100800 */
[----:B0-----:R-:W3:Y:S04]  /*58940*/  LDL R24, [R1+0x32f0] ;  /* 0x0032f00001187983 */ /* 0x001ee80000100800 */
[----:B--2---:R0:W-:Y:S01]  /*58950*/  STL [R1+0x607c], R23 ;  /* 0x00607c1701007387 */ /* 0x0041e20000100800 */
[----:B----4-:R-:W-:-:S03]  /*58960*/  @!P0 IMAD.MOV.U32 R2, RZ, RZ, R25 ;  /* 0x000000ffff028224 */ /* 0x010fc600078e0019 */
[----:B------:R-:W2:Y:S04]  /*58970*/  LDL R25, [R1+0x3310] ;  /* 0x0033100001197983 */ /* 0x000ea80000100800 */
[----:B0-----:R-:W4:Y:S01]  /*58980*/  LDL R23, [R1+0x3334] ;  /* 0x0033340001177983 */ /* 0x001f220000100800 */
[----:B---3--:R-:W-:-:S03]  /*58990*/  @!P0 IMAD.MOV.U32 R3, RZ, RZ, R24 ;  /* 0x000000ffff038224 */ /* 0x008fc600078e0018 */
[----:B------:R-:W3:Y:S04]  /*589a0*/  LDL R24, [R1+0x334c] ;  /* 0x00334c0001187983 */ /* 0x000ee80000100800 */
[----:B------:R4:W2:Y:S04]  /*589b0*/  @!P0 LDG.E.U8 R22, desc[UR46][R2.64] ;  /* 0x0000002e02168981 */ /* 0x0008a8000c1e1100 */
[----:B------:R-:W3:Y:S01]  /*589c0*/  LDL R3, [R1+0x32f8] ;  /* 0x0032f80001037983 */ /* 0x000ee20000100800 */
[----:B------:R-:W-:Y:S01]  /*589d0*/  PRMT R21, RZ, 0x7610, R21 ;  /* 0x00007610ff157816 */ /* 0x000fe20000000015 */
[----:B----4-:R-:W-:Y:S01]  /*589e0*/  @!P0 IMAD.MOV.U32 R2, RZ, RZ, R23 ;  /* 0x000000ffff028224 */ /* 0x010fe200078e0017 */
[----:B------:R-:W-:-:S02]  /*589f0*/  PRMT R20, RZ, 0x7610, R20 ;  /* 0x00007610ff147816 */ /* 0x000fc40000000014 */
[----:B------:R-:W-:Y:S02]  /*58a00*/  PRMT R19, RZ, 0x7610, R19 ;  /* 0x00007610ff137816 */ /* 0x000fe40000000013 */
[----:B------:R-:W-:Y:S01]  /*58a10*/  PRMT R18, RZ, 0x7610, R18 ;  /* 0x00007610ff127816 */ /* 0x000fe20000000012 */
[----:B---3--:R0:W3:Y:S02]  /*58a20*/  @!P0 LDG.E.U8 R21, desc[UR46][R2.64] ;  /* 0x0000002e02158981 */ /* 0x0080e4000c1e1100 */
[----:B0-----:R-:W-:Y:S02]  /*58a30*/  @!P0 IMAD.MOV.U32 R2, RZ, RZ, R28 ;  /* 0x000000ffff028224 */ /* 0x001fe400078e001c */
[----:B------:R-:W-:-:S05]  /*58a40*/  @!P0 IMAD.MOV.U32 R3, RZ, RZ, R29 ;  /* 0x000000ffff038224 */ /* 0x000fca00078e001d */
[----:B------:R0:W4:Y:S02]  /*58a50*/  @!P0 LDG.E.U8 R20, desc[UR46][R2.64] ;  /* 0x0000002e02148981 */ /* 0x000124000c1e1100 */
[----:B0-----:R-:W-:Y:S02]  /*58a60*/  @!P0 IMAD.MOV.U32 R2, RZ, RZ, R26 ;  /* 0x000000ffff028224 */ /* 0x001fe400078e001a */
[----:B------:R-:W-:-:S05]  /*58a70*/  @!P0 IMAD.MOV.U32 R3, RZ, RZ, R27 ;  /* 0x000000ffff038224 */ /* 0x000fca00078e001b */
[----:B------:R0:W4:Y:S04]  /*58a80*/  @!P0 LDG.E.U8 R19, desc[UR46][R2.64] ;  /* 0x0000002e02138981 */ /* 0x000128000c1e1100 */
[----:B--2---:R1:W-:Y:S04]  /*58a90*/  STL [R1+0x6034], R22 ;  /* 0x0060341601007387 */ /* 0x0043e80000100800 */
[----:B------:R-:W2:Y:S01]  /*58aa0*/  LDL R23, [R1+0x3318] ;  /* 0x0033180001177983 */ /* 0x000ea20000100800 */
[----:B0-----:R-:W-:Y:S02]  /*58ab0*/  @!P0 IMAD.MOV.U32 R2, RZ, RZ, R24 ;  /* 0x000000ffff028224 */ /* 0x001fe400078e0018 */
[----:B------:R-:W-:Y:S01]  /*58ac0*/  @!P0 IMAD.MOV.U32 R3, RZ, RZ, R25 ;  /* 0x000000ffff038224 */ /* 0x000fe200078e0019 */
[----:B-1----:R-:W2:Y:S04]  /*58ad0*/  LDL R22, [R1+0x3354] ;  /* 0x0033540001167983 */ /* 0x002ea80000100800 */
[----:B------:R2:W2:Y:S04]  /*58ae0*/  @!P0 LDG.E.U8 R18, desc[UR46][R2.64] ;  /* 0x0000002e02128981 */ /* 0x0004a8000c1e1100 */
[----:B---3--:R0:W-:Y:S04]  /*58af0*/  STL [R1+0x6038], R21 ;  /* 0x0060381501007387 */ /* 0x0081e80000100800 */
[----:B----4-:R1:W-:Y:S04]  /*58b00*/  STL [R1+0x6004], R20 ;  /* 0x0060041401007387 */ /* 0x0103e80000100800 */
[----:B------:R-:W3:Y:S04]  /*58b10*/  LDL R27, [R1+0x3320] ;  /* 0x00332000011b7983 */ /* 0x000ee80000100800 */
[----:B------:R-:W4:Y:S04]  /*58b20*/  LDL R26, [R1+0x335c] ;  /* 0x00335c00011a7983 */ /* 0x000f280000100800 */
[----:B------:R4:W-:Y:S04]  /*58b30*/  STL [R1+0x6008], R19 ;  /* 0x0060081301007387 */ /* 0x0009e80000100800 */
[----:B------:R-:W4:Y:S04]  /*58b40*/  LDL R25, [R1+0x3328] ;  /* 0x0033280001197983 */ /* 0x000f280000100800 */
[----:B------:R-:W4:Y:S01]  /*58b50*/  LDL R24, [R1+0x3364] ;  /* 0x0033640001187983 */ /* 0x000f220000100800 */
[----:B--2---:R-:W-:-:S02]  /*58b60*/  @!P0 IMAD.MOV.U32 R3, RZ, RZ, R23 ;  /* 0x000000ffff038224 */ /* 0x004fc400078e0017 */
[----:B------:R-:W-:Y:S01]  /*58b70*/  @!P0 IMAD.MOV.U32 R2, RZ, RZ, R22 ;  /* 0x000000ffff028224 */ /* 0x000fe200078e0016 */
[----:B------:R2:W-:Y:S04]  /*58b80*/  STL [R1+0x60c4], R18 ;  /* 0x0060c41201007387 */ /* 0x0005e80000100800 */
[----:B------:R-:W2:Y:S04]  /*58b90*/  LDL R23, [R1+0x3330] ;  /* 0x0033300001177983 */ /* 0x000ea80000100800 */
[----:B------:R-:W2:Y:S01]  /*58ba0*/  LDL R22, [R1+0x336c] ;  /* 0x00336c0001167983 */ /* 0x000ea20000100800 */
[----:B------:R-:W-:-:S02]  /*58bb0*/  PRMT R17, RZ, 0x7610, R17 ;  /* 0x00007610ff117816 */ /* 0x000fc40000000011 */
[----:B------:R-:W-:Y:S02]  /*58bc0*/  PRMT R16, RZ, 0x7610, R16 ;  /* 0x00007610ff107816 */ /* 0x000fe40000000010 */
[----:B------:R-:W-:Y:S02]  /*58bd0*/  PRMT R15, RZ, 0x7610, R15 ;  /* 0x00007610ff0f7816 */ /* 0x000fe4000000000f */
[----:B------:R-:W-:Y:S01]  /*58be0*/  PRMT R14, RZ, 0x7610, R14 ;  /* 0x00007610ff0e7816 */ /* 0x000fe2000000000e */
[----:B0-----:R-:W2:Y:S04]  /*58bf0*/  LDL R21, [R1+0x3338] ;  /* 0x0033380001157983 */ /* 0x001ea80000100800 */
[----:B------:R3:W2:Y:S04]  /*58c00*/  @!P0 LDG.E.U8 R17, desc[UR46][R2.64] ;  /* 0x0000002e02118981 */ /* 0x0006a8000c1e1100 */
[----:B-1----:R-:W2:Y:S01]  /*58c10*/  LDL R20, [R1+0x3374] ;  /* 0x0033740001147983 */ /* 0x002ea20000100800 */
[----:B---3--:R-:W-:-:S02]  /*58c20*/  @!P0 IMAD.MOV.U32 R3, RZ, RZ, R27 ;  /* 0x000000ffff038224 */ /* 0x008fc400078e001b */
[----:B----4-:R-:W-:-:S05]  /*58c30*/  @!P0 IMAD.MOV.U32 R2, RZ, RZ, R26 ;  /* 0x000000ffff028224 */ /* 0x010fca00078e001a */
[----:B------:R0:W3:Y:S02]  /*58c40*/  @!P0 LDG.E.U8 R16, desc[UR46][R2.64] ;  /* 0x0000002e02108981 */ /* 0x0000e4000c1e1100 */
[----:B0-----:R-:W-:Y:S02]  /*58c50*/  @!P0 IMAD.MOV.U32 R3, RZ, RZ, R25 ;  /* 0x000000ffff038224 */ /* 0x001fe400078e0019 */
[----:B------:R-:W-:-:S05]  /*58c60*/  @!P0 IMAD.MOV.U32 R2, RZ, RZ, R24 ;  /* 0x000000ffff028224 */ /* 0x000fca00078e0018 */
[----:B------:R2:W4:Y:S02]  /*58c70*/  @!P0 LDG.E.U8 R15, desc[UR46][R2.64] ;  /* 0x0000002e020f8981 */ /* 0x000524000c1e1100 */
[----:B--2---:R-:W-:Y:S02]  /*58c80*/  @!P0 IMAD.MOV.U32 R3, RZ, RZ, R23 ;  /* 0x000000ffff038224 */ /* 0x004fe400078e0017 */
[----:B------:R-:W-:-:S05]  /*58c90*/  @!P0 IMAD.MOV.U32 R2, RZ, RZ, R22 ;  /* 0x000000ffff028224 */ /* 0x000fca00078e0016 */
[----:B------:R-:W2:Y:S04]  /*58ca0*/  @!P0 LDG.E.U8 R14, desc[UR46][R2.64] ;  /* 0x0000002e020e8981 */ /* 0x000ea8000c1e1100 */
[----:B------:R0:W-:Y:S04]  /*58cb0*/  STL [R1+0x60c8], R17 ;  /* 0x0060c81101007387 */ /* 0x0001e80000100800 */
[----:B------:R-:W2:Y:S04]  /*58cc0*/  LDL R19, [R1+0x3340] ;  /* 0x0033400001137983 */ /* 0x000ea80000100800 */
[----:B------:R-:W2:Y:S04]  /*58cd0*/  LDL R18, [R1+0x337c] ;  /* 0x00337c0001127983 */ /* 0x000ea80000100800 */
[----:B---3--:R1:W-:Y:S04]  /*58ce0*/  STL [R1+0x6080], R16 ;  /* 0x0060801001007387 */ /* 0x0083e80000100800 */
[----:B0-----:R-:W3:Y:S04]  /*58cf0*/  LDL R17, [R1+0x3348] ;  /* 0x0033480001117983 */ /* 0x001ee80000100800 */
[----:B-1----:R-:W3:Y:S04]  /*58d00*/  LDL R16, [R1+0x3384] ;  /* 0x0033840001107983 */ /* 0x002ee80000100800 */
[----:B----4-:R0:W-:Y:S04]  /*58d10*/  STL [R1+0x6084], R15 ;  /* 0x0060840f01007387 */ /* 0x0101e80000100800 */
[----:B--2---:R1:W-:Y:S04]  /*58d20*/  STL [R1+0x603c], R14 ;  /* 0x00603c0e01007387 */ /* 0x0043e80000100800 */
[----:B0-----:R-:W2:Y:S04]  /*58d30*/  LDL R15, [R1+0x3350] ;  /* 0x00335000010f7983 */ /* 0x001ea80000100800 */
[----:B-1----:R-:W4:Y:S01]  /*58d40*/  LDL R14, [R1+0x338c] ;  /* 0x00338c00010e7983 */ /* 0x002f220000100800 */
[----:B------:R-:W-:Y:S01]  /*58d50*/  PRMT R13, RZ, 0x7610, R13 ;  /* 0x00007610ff0d7816 */ /* 0x000fe2000000000d */
[----:B------:R-:W-:-:S02]  /*58d60*/  @!P0 IMAD.MOV.U32 R2, RZ, RZ, R20 ;  /* 0x000000ffff028224 */ /* 0x000fc400078e0014 */
[----:B------:R-:W-:Y:S01]  /*58d70*/  @!P0 IMAD.MOV.U32 R3, RZ, RZ, R21 ;  /* 0x000000ffff038224 */ /* 0x000fe200078e0015 */
[----:B------:R-:W-:-:S04]  /*58d80*/  PRMT R12, RZ, 0x7610, R12 ;  /* 0x00007610ff0c7816 */ /* 0x000fc8000000000c */
[----:B------:R0:W4:Y:S02]  /*58d90*/  @!P0 LDG.E.U8 R13, desc[UR46][R2.64] ;  /* 0x0000002e020d8981 */ /* 0x000124000c1e1100 */
[----:B0-----:R-:W-:Y:S02]  /*58da0*/  @!P0 IMAD.MOV.U32 R2, RZ, RZ, R18 ;  /* 0x000000ffff028224 */ /* 0x001fe400078e0012 */
[----:B------:R-:W-:-:S05]  /*58db0*/  @!P0 IMAD.MOV.U32 R3, RZ, RZ, R19 ;  /* 0x000000ffff038224 */ /* 0x000fca00078e0013 */
[----:B------:R3:W4:Y:S01]  /*58dc0*/  @!P0 LDG.E.U8 R12, desc[UR46][R2.64] ;  /* 0x0000002e020c8981 */ /* 0x000722000c1e1100 */
[----:B------:R-:W-:Y:S02]  /*58dd0*/  PRMT R11, RZ, 0x7610, R11 ;  /* 0x00007610ff0b7816 */ /* 0x000fe4000000000b */
[----:B------:R-:W-:Y:S01]  /*58de0*/  PRMT R10, RZ, 0x7610, R10 ;  /* 0x00007610ff0a7816 */ /* 0x000fe2000000000a */
[----:B---3--:R-:W-:Y:S02]  /*58df0*/  @!P0 IMAD.MOV.U32 R3, RZ, RZ, R17 ;  /* 0x000000ffff038224 */ /* 0x008fe400078e0011 */
[----:B------:R-:W-:-:S05]  /*58e00*/  @!P0 IMAD.MOV.U32 R2, RZ, RZ, R16 ;  /* 0x000000ffff028224 */ /* 0x000fca00078e0010 */
[----:B------:R2:W3:Y:S02]  /*58e10*/  @!P0 LDG.E.U8 R11, desc[UR46][R2.64] ;  /* 0x0000002e020b8981 */ /* 0x0004e4000c1e1100 */
[----:B--2---:R-:W-:Y:S02]  /*58e20*/  @!P0 IMAD.MOV.U32 R3, RZ, RZ, R15 ;  /* 0x000000ffff038224 */ /* 0x004fe400078e000f */
[----:B----4-:R-:W-:-:S05]  /*58e30*/  @!P0 IMAD.MOV.U32 R2, RZ, RZ, R14 ;  /* 0x000000ffff028224 */ /* 0x010fca00078e000e */
[----:B------:R-:W2:Y:S04]  /*58e40*/  @!P0 LDG.E.U8 R10, desc[UR46][R2.64] ;  /* 0x0000002e020a8981 */ /* 0x000ea8000c1e1100 */
[----:B------:R0:W-:Y:S04]  /*58e50*/  STL [R1+0x6040], R13 ;  /* 0x0060400d01007387 */ /* 0x0001e80000100800 */
[----:B------:R-:W4:Y:S04]  /*58e60*/  LDL R21, [R1+0x3358] ;  /* 0x0033580001157983 */ /* 0x000f280000100800 */
[----:B------:R-:W4:Y:S04]  /*58e70*/  LDL R20, [R1+0x33a8] ;  /* 0x0033a80001147983 */ /* 0x000f280000100800 */
[----:B------:R1:W-:Y:S04]  /*58e80*/  STL [R1+0x600c], R12 ;  /* 0x00600c0c01007387 */ /* 0x0003e80000100800 */
[----:B------:R-:W4:Y:S04]  /*58e90*/  LDL R19, [R1+0x3360] ;  /* 0x0033600001137983 */ /* 0x000f280000100800 */
[----:B------:R-:W4:Y:S04]  /*58ea0*/  LDL R18, [R1+0x33a4] ;  /* 0x0033a40001127983 */ /* 0x000f280000100800 */
[----:B------:R-:W4:Y:S04]  /*58eb0*/  LDL R17, [R1+0x3368] ;  /* 0x0033680001117983 */ /* 0x000f280000100800 */
[----:B------:R-:W4:Y:S04]  /*58ec0*/  LDL R16, [R1+0x33a0] ;  /* 0x0033a00001107983 */ /* 0x000f280000100800 */
[----:B---3--:R3:W-:Y:S04]  /*58ed0*/  STL [R1+0x6010], R11 ;  /* 0x0060100b01007387 */ /* 0x0087e80000100800 */
[----:B------:R-:W4:Y:S04]  /*58ee0*/  LDL R15, [R1+0x3370] ;  /* 0x00337000010f7983 */ /* 0x000f280000100800 */
[----:B------:R-:W4:Y:S04]  /*58ef0*/  LDL R14, [R1+0x339c] ;  /* 0x00339c00010e7983 */ /* 0x000f280000100800 */
[----:B0-----:R-:W4:Y:S04]  /*58f00*/  LDL R13, [R1+0x3378] ;  /* 0x00337800010d7983 */ /* 0x001f280000100800 */
[----:B-1----:R-:W4:Y:S04]  /*58f10*/  LDL R12, [R1+0x3398] ;  /* 0x00339800010c7983 */ /* 0x002f280000100800 */
[----:B--2---:R0:W-:Y:S04]  /*58f20*/  STL [R1+0x60cc], R10 ;  /* 0x0060cc0a01007387 */ /* 0x0041e80000100800 */
[----:B---3--:R-:W2:Y:S04]  /*58f30*/  LDL R11, [R1+0x3380] ;  /* 0x00338000010b7983 */ /* 0x008ea80000100800 */
[----:B0-----:R-:W3:Y:S01]  /*58f40*/  LDL R10, [R1+0x3394] ;  /* 0x00339400010a7983 */ /* 0x001ee20000100800 */
[----:B------:R-:W-:Y:S01]  /*58f50*/  PRMT R9, RZ, 0x7610, R9 ;  /* 0x00007610ff097816 */ /* 0x000fe20000000009 */
[----:B----4-:R-:W-:-:S02]  /*58f60*/  @!P0 IMAD.MOV.U32 R2, RZ, RZ, R20 ;  /* 0x000000ffff028224 */ /* 0x010fc400078e0014 */
[----:B------:R-:W-:Y:S01]  /*58f70*/  @!P0 IMAD.MOV.U32 R3, RZ, RZ, R21 ;  /* 0x000000ffff038224 */ /* 0x000fe200078e0015 */
[----:B------:R-:W-:-:S04]  /*58f80*/  PRMT R8, RZ, 0x7610, R8 ;  /* 0x00007610ff087816 */ /* 0x000fc80000000008 */
[----:B------:R0:W4:Y:S01]  /*58f90*/  @!P0 LDG.E.U8 R9, desc[UR46][R2.64] ;  /* 0x0000002e02098981 */ /* 0x000122000c1e1100 */
[----:B------:R-:W-:Y:S01]  /*58fa0*/  PRMT R7, RZ, 0x7610, R7 ;  /* 0x00007610ff077816 */ /* 0x000fe20000000007 */
[----:B0-----:R-:W-:Y:S02]  /*58fb0*/  @!P0 IMAD.MOV.U32 R2, RZ, RZ, R18 ;  /* 0x000000ffff028224 */ /* 0x001fe400078e0012 */
[----:B------:R-:W-:-:S05]  /*58fc0*/  @!P0 IMAD.MOV.U32 R3, RZ, RZ, R19 ;  /* 0x000000ffff038224 */ /* 0x000fca00078e0013 */
[----:B------:R0:W4:Y:S01]  /*58fd0*/  @!P0 LDG.E.U8 R8, desc[UR46][R2.64] ;  /* 0x0000002e02088981 */ /* 0x000122000c1e1100 */
[----:B------:R-:W-:Y:S01]  /*58fe0*/  PRMT R6, RZ, 0x7610, R6 ;  /* 0x00007610ff067816 */ /* 0x000fe20000000006 */
[----:B0-----:R-:W-:Y:S02]  /*58ff0*/  @!P0 IMAD.MOV.U32 R2, RZ, RZ, R16 ;  /* 0x000000ffff028224 */ /* 0x001fe400078e0010 */
[----:B------:R-:W-:-:S05]  /*59000*/  @!P0 IMAD.MOV.U32 R3, RZ, RZ, R17 ;  /* 0x000000ffff038224 */ /* 0x000fca00078e0011 */
[----:B------:R0:W4:Y:S01]  /*59010*/  @!P0 LDG.E.U8 R7, desc[UR46][R2.64] ;  /* 0x0000002e02078981 */ /* 0x000122000c1e1100 */
[----:B------:R-:W-:Y:S02]  /*59020*/  PRMT R5, RZ, 0x7610, R5 ;  /* 0x00007610ff057816 */ /* 0x000fe40000000005 */
[----:B------:R-:W-:Y:S01]  /*59030*/  PRMT R4, RZ, 0x7610, R4 ;  /* 0x00007610ff047816 */ /* 0x000fe20000000004 */
[----:B0-----:R-:W-:Y:S02]  /*59040*/  @!P0 IMAD.MOV.U32 R3, RZ, RZ, R15 ;  /* 0x000000ffff038224 */ /* 0x001fe400078e000f */
[----:B------:R-:W-:-:S05]  /*59050*/  @!P0 IMAD.MOV.U32 R2, RZ, RZ, R14 ;  /* 0x000000ffff028224 */ /* 0x000fca00078e000e */
[----:B------:R0:W4:Y:S02]  /*59060*/  @!P0 LDG.E.U8 R6, desc[UR46][R2.64] ;  /* 0x0000002e02068981 */ /* 0x000124000c1e1100 */
[----:B0-----:R-:W-:Y:S02]  /*59070*/  @!P0 IMAD.MOV.U32 R2, RZ, RZ, R12 ;  /* 0x000000ffff028224 */ /* 0x001fe400078e000c */
[----:B------:R-:W-:-:S05]  /*59080*/  @!P0 IMAD.MOV.U32 R3, RZ, RZ, R13 ;  /* 0x000000ffff038224 */ /* 0x000fca00078e000d */
[----:B------:R2:W4:Y:S02]  /*59090*/  @!P0 LDG.E.U8 R5, desc[UR46][R2.64] ;  /* 0x0000002e02058981 */ /* 0x000524000c1e1100 */
[----:B--2---:R-:W-:Y:S02]  /*590a0*/  @!P0 IMAD.MOV.U32 R3, RZ, RZ, R11 ;  /* 0x000000ffff038224 */ /* 0x004fe400078e000b */
[----:B---3--:R-:W-:-:S05]  /*590b0*/  @!P0 IMAD.MOV.U32 R2, RZ, RZ, R10 ;  /* 0x000000ffff028224 */ /* 0x008fca00078e000a */
[----:B------:R0:W2:Y:S04]  /*590c0*/  @!P0 LDG.E.U8 R4, desc[UR46][R2.64] ;  /* 0x0000002e02048981 */ /* 0x0000a8000c1e1100 */
[----:B0-----:R-:W0:Y:S04]  /*590d0*/  LDS.U8 R3, [R0+UR4] ;  /* 0x0000000400037984 */ /* 0x001e280008000000 */
[----:B------:R-:W1:Y:S04]  /*590e0*/  LDS.U8 R2, [R0+UR4+0x88] ;  /* 0x0000880400027984 */ /* 0x000e680008000000 */
[----:B----4-:R-:W-:Y:S04]  /*590f0*/  STL [R1+0x60d0], R9 ;  /* 0x0060d00901007387 */ /* 0x010fe80000100800 */
[----:B------:R-:W-:Y:S04]  /*59100*/  STL [R1+0x6088], R8 ;  /* 0x0060880801007387 */ /* 0x000fe80000100800 */
[----:B------:R-:W-:Y:S04]  /*59110*/  STL [R1+0x608c], R7 ;  /* 0x00608c0701007387 */ /* 0x000fe80000100800 */
[----:B------:R-:W-:Y:S04]  /*59120*/  STL [R1+0x6044], R6 ;  /* 0x0060440601007387 */ /* 0x000fe80000100800 */
[----:B------:R-:W-:Y:S04]  /*59130*/  STL [R1+0x6048], R5 ;  /* 0x0060480501007387 */ /* 0x000fe80000100800 */
[----:B--2---:R-:W-:Y:S04]  /*59140*/  STL [R1+0x6014], R4 ;  /* 0x0060140401007387 */ /* 0x004fe80000100800 */
[----:B0-----:R-:W-:Y:S04]  /*59150*/  STL [R1+0x6018], R3 ;  /* 0x0060180301007387 */ /* 0x001fe80000100800 */
[----:B-1----:R-:W-:Y:S04]  /*59160*/  STL [R1+0x601c], R2 ;  /* 0x00601c0201007387 */ /* 0x002fe80000100800 */
[----:B------:R-:W0:Y:S04]  /*59170*/  LDS.U8 R3, [R0+UR4+0x110] ;  /* 0x0001100400037984 */ /* 0x000e280008000000 */
[----:B------:R-:W1:Y:S04]  /*59180*/  LDS.U8 R2, [R0+UR4+0x198] ;  /* 0x0001980400027984 */ /* 0x000e680008000000 */
[----:B------:R-:W2:Y:S04]  /*59190*/  LDS.U8 R4, [R0+UR4+0x8] ;  /* 0x0000080400047984 */ /* 0x000ea80008000000 */
[----:B0-----:R-:W-:Y:S04]  /*591a0*/  STL [R1+0x18ac], R3 ;  /* 0x0018ac0301007387 */ /* 0x001fe80000100800 */
[----:B------:R-:W0:Y:S04]  /*591b0*/  LDS.U8 R3, [R0+UR4+0x80] ;  /* 0x0000800400037984 */ /* 0x000e280008000000 */
[----:B-1----:R-:W-:Y:S04]  /*591c0*/  STL [R1+0x18a8], R2 ;  /* 0x0018a80201007387 */ /* 0x002fe80000100800 */
[----:B------:R-:W1:Y:S04]  /*591d0*/  LDS.U8 R2, [R0+UR4+0x118] ;  /* 0x0001180400027984 */ /* 0x000e680008000000 */
[----:B--2---:R-:W-:Y:S04]  /*591e0*/  STL [R1+0x1588], R4 ;  /* 0x0015880401007387 */ /* 0x004fe80000100800 */
        /* <DEDUP_REMOVED lines=109> */
[----:B0-----:R0:W-:Y:S04]  /*598c0*/  STL [R1+0x34fc], R3 ;  /* 0x0034fc0301007387 */ /* 0x0011e80000100800 */
[----:B-1----:R-:W-:Y:S04]  /*598d0*/  STL [R1+0x3408], R2 ;  /* 0x0034080201007387 */ /* 0x002fe80000100800 */
[----:B------:R-:W1:Y:S04]  /*598e0*/  LDS.U8 R2, [R0+UR4+0x1908] ;  /* 0x0019080400027984 */ /* 0x000e680008000000 */
[----:B--2---:R-:W-:Y:S04]  /*598f0*/  STL [R1+0x3404], R4 ;  /* 0x0034040401007387 */ /* 0x004fe80000100800 */
[----:B------:R-:W-:Y:S04]  /*59900*/  STL [R1+0x3808], R0 ;  /* 0x0038080001007387 */ /* 0x000fe80000100800 */
[----:B------:R-:W2:Y:S01]  /*59910*/  LDS.U8 R4, [R0+UR4+0x1980] ;  /* 0x0019800400047984 */ /* 0x000ea20008000000 */
[----:B0-----:R-:W-:-:S05]  /*59920*/  LOP3.LUT R3, R0, 0x20, RZ, 0x3c, !PT ;  /* 0x0000002000037812 */ /* 0x001fca00078e3cff */
[----:B------:R-:W-:Y:S01]  /*59930*/  LDS.U8 R0, [R3+UR4+0x88] ;  /* 0x0000880403007984 */ /* 0x000fe20008000000 */
[----:B------:R-:W0:Y:S01]  /*59940*/  S2R R29, SR_TID.X ;  /* 0x00000000001d7919 */ /* 0x000e220000002100 */
[----:B------:R-:W3:Y:S02]  /*59950*/  S2R R28, SR_TID.X ;  /* 0x00000000001c7919 */ /* 0x000ee40000002100 */
[----:B------:R-:W-:Y:S04]  /*59960*/  LDS.U8 R5, [R3+UR4+0x1890] ;  /* 0x0018900403057984 */ /* 0x000fe80008000000 */
[----:B-1----:R-:W-:Y:S04]  /*59970*/  STL [R1+0x3508], R2 ;  /* 0x0035080201007387 */ /* 0x002fe80000100800 */
[----:B------:R-:W1:Y:S04]  /*59980*/  LDS.U8 R2, [R3+UR4] ;  /* 0x0000000403027984 */ /* 0x000e680008000000 */
[----:B--2---:R-:W-:Y:S04]  /*59990*/  STL [R1+0x3504], R4 ;  /* 0x0035040401007387 */ /* 0x004fe80000100800 */
[----:B------:R-:W2:Y:S04]  /*599a0*/  LDS.U8 R4, [R3+UR4+0x110] ;  /* 0x0001100403047984 */ /* 0x000ea80008000000 */
[----:B-1----:R-:W-:Y:S04]  /*599b0*/  STL [R1+0x17ec], R2 ;  /* 0x0017ec0201007387 */ /* 0x002fe80000100800 */
[----:B------:R-:W1:Y:S04]  /*599c0*/  LDS.U8 R2, [R3+UR4+0x198] ;  /* 0x0001980403027984 */ /* 0x000e680008000000 */
[----:B------:R-:W-:Y:S04]  /*599d0*/  STL [R1+0x17e8], R0 ;  /* 0x0017e80001007387 */ /* 0x000fe80000100800 */
[----:B------:R-:W4:Y:S04]  /*599e0*/  LDS.U8 R0, [R3+UR4+0x8] ;  /* 0x0000080403007984 */ /* 0x000f280008000000 */
[----:B--2---:R-:W-:Y:S04]  /*599f0*/  STL [R1+0x18ec], R4 ;  /* 0x0018ec0401007387 */ /* 0x004fe80000100800 */
[----:B------:R-:W2:Y:S04]  /*59a00*/  LDS.U8 R4, [R3+UR4+0x80] ;  /* 0x0000800403047984 */ /* 0x000ea80008000000 */
[----:B-1----:R-:W-:Y:S04]  /*59a10*/  STL [R1+0x18e8], R2 ;  /* 0x0018e80201007387 */ /* 0x002fe80000100800 */
[----:B------:R-:W1:Y:S04]  /*59a20*/  LDS.U8 R2, [R3+UR4+0x118] ;  /* 0x0001180403027984 */ /* 0x000e680008000000 */
[----:B----4-:R-:W-:Y:S04]  /*59a30*/  STL [R1+0x17f4], R0 ;  /* 0x0017f40001007387 */ /* 0x010fe80000100800 */
        /* <DEDUP_REMOVED lines=98> */
[----:B------:R-:W-:Y:S04]  /*5a060*/  LDS.U8 R4, [R3+UR4+0x1988] ;  /* 0x0019880403047984 */ /* 0x000fe80008000000 */
[----:B-1----:R-:W-:Y:S04]  /*5a070*/  STL [R1+0x3538], R2 ;  /* 0x0035380201007387 */ /* 0x002fe80000100800 */
[----:B------:R-:W1:Y:S04]  /*5a080*/  LDS.U8 R2, [R3+UR4+0x1810] ;  /* 0x0018100403027984 */ /* 0x000e680008000000 */
[----:B----4-:R-:W-:Y:S04]  /*5a090*/  STL [R1+0x3534], R0 ;  /* 0x0035340001007387 */ /* 0x010fe80000100800 */
[----:B------:R-:W2:Y:S01]  /*5a0a0*/  LDS.U8 R0, [R3+UR4+0x1898] ;  /* 0x0018980403007984 */ /* 0x000ea20008000000 */
[----:B0-----:R-:W-:-:S02]  /*5a0b0*/  LOP3.LUT R29, R29, 0x3, RZ, 0xc0, !PT ;  /* 0x000000031d1d7812 */ /* 0x001fc400078ec0ff */
[----:B---3--:R-:W-:Y:S01]  /*5a0c0*/  SHF.R.U32.HI R28, RZ, 0x2, R28 ;  /* 0x00000002ff1c7819 */ /* 0x008fe2000001161c */
[----:B-1----:R-:W-:Y:S04]  /*5a0d0*/  STL [R1+0x3440], R2 ;  /* 0x0034400201007387 */ /* 0x002fe80000100800 */
[----:B------:R-:W0:Y:S04]  /*5a0e0*/  LDS.U8 R2, [R3+UR4+0x1900] ;  /* 0x0019000403027984 */ /* 0x000e280008000000 */
[----:B--2---:R-:W-:Y:S04]  /*5a0f0*/  STL [R1+0x343c], R0 ;  /* 0x00343c0001007387 */ /* 0x004fe80000100800 */
[----:B------:R-:W1:Y:S01]  /*5a100*/  LDS.U8 R0, [R3+UR4+0x1818] ;  /* 0x0018180403007984 */ /* 0x000e620008000000 */
[----:B------:R-:W-:Y:S01]  /*5a110*/  IMAD R29, R29, 0x220, RZ ;  /* 0x000002201d1d7824 */ /* 0x000fe200078e02ff */
[----:B------:R-:W-:-:S02]  /*5a120*/  SGXT.U32 R28, R28, 0x3 ;  /* 0x000000031c1c781a */ /* 0x000fc40000000000 */
[----:B0-----:R0:W-:Y:S04]  /*5a130*/  STL [R1+0x3540], R2 ;  /* 0x0035400201007387 */ /* 0x0011e80000100800 */
[----:B------:R-:W-:Y:S04]  /*5a140*/  STL [R1+0x353c], R4 ;  /* 0x00353c0401007387 */ /* 0x000fe80000100800 */
[----:B-1----:R-:W-:Y:S04]  /*5a150*/  STL [R1+0x3448], R0 ;  /* 0x0034480001007387 */ /* 0x002fe80000100800 */
[----:B------:R-:W1:Y:S04]  /*5a160*/  LDS.U8 R0, [R3+UR4+0x1908] ;  /* 0x0019080403007984 */ /* 0x000e680008000000 */
[----:B------:R-:W2:Y:S01]  /*5a170*/  LDS.U8 R4, [R3+UR4+0x1980] ;  /* 0x0019800403047984 */ /* 0x000ea20008000000 */
[----:B0-----:R-:W-:-:S04]  /*5a180*/  LOP3.LUT R2, R29, R28, RZ, 0xfc, !PT ;  /* 0x0000001c1d027212 */ /* 0x001fc800078efcff */
[----:B------:R-:W-:-:S05]  /*5a190*/  LOP3.LUT R2, R2, 0x40, RZ, 0x3c, !PT ;  /* 0x0000004002027812 */ /* 0x000fca00078e3cff */
[----:B------:R-:W0:Y:S04]  /*5a1a0*/  LDS.U8 R3, [R2+UR4] ;  /* 0x0000000402037984 */ /* 0x000e280008000000 */
[----:B------:R-:W-:Y:S04]  /*5a1b0*/  STL [R1+0x3444], R5 ;  /* 0x0034440501007387 */ /* 0x000fe80000100800 */
        /* <DEDUP_REMOVED lines=120> */
[----:B-1----:R1:W-:Y:S04]  /*5a940*/  STL [R1+0x3580], R0 ;  /* 0x0035800001007387 */ /* 0x0023e80000100800 */
[----:B--2---:R-:W-:Y:S04]  /*5a950*/  STL [R1+0x357c], R4 ;  /* 0x00357c0401007387 */ /* 0x004fe80000100800 */
[----:B------:R-:W2:Y:S04]  /*5a960*/  LDS.U8 R4, [R2+UR4+0x1890] ;  /* 0x0018900402047984 */ /* 0x000ea80008000000 */
[----:B0-----:R-:W-:Y:S04]  /*5a970*/  STL [R1+0x3488], R3 ;  /* 0x0034880301007387 */ /* 0x001fe80000100800 */
[----:B------:R-:W0:Y:S04]  /*5a980*/  LDS.U8 R3, [R2+UR4+0x1908] ;  /* 0x0019080402037984 */ /* 0x000e280008000000 */
[----:B------:R-:W3:Y:S01]  /*5a990*/  LDS.U8 R2, [R2+UR4+0x1980] ;  /* 0x0019800402027984 */ /* 0x000ee20008000000 */
[----:B-1----:R-:W-:-:S04]  /*5a9a0*/  LOP3.LUT R0, R29, R28, RZ, 0xfc, !PT ;  /* 0x0000001c1d007212 */ /* 0x002fc800078efcff */
[----:B------:R-:W-:Y:S01]  /*5a9b0*/  LOP3.LUT R0, R0, 0x60, RZ, 0x3c, !PT ;  /* 0x0000006000007812 */ /* 0x000fe200078e3cff */
[----:B--2---:R-:W-:Y:S04]  /*5a9c0*/  STL [R1+0x3484], R4 ;  /* 0x0034840401007387 */ /* 0x004fe80000100800 */
[----:B------:R-:W1:Y:S04]  /*5a9d0*/  LDS.U8 R4, [R0+UR4] ;  /* 0x0000000400047984 */ /* 0x000e680008000000 */
[----:B0-----:R-:W-:Y:S04]  /*5a9e0*/  STL [R1+0x3588], R3 ;  /* 0x0035880301007387 */ /* 0x001fe80000100800 */
[----:B------:R-:W0:Y:S04]  /*5a9f0*/  LDS.U8 R3, [R0+UR4+0x88] ;  /* 0x0000880400037984 */ /* 0x000e280008000000 */
[----:B---3--:R-:W-:Y:S04]  /*5aa00*/  STL [R1+0x3584], R2 ;  /* 0x0035840201007387 */ /* 0x008fe80000100800 */
[----:B------:R-:W2:Y:S04]  /*5aa10*/  LDS.U8 R2, [R0+UR4+0x110] ;  /* 0x0001100400027984 */ /* 0x000ea80008000000 */
[----:B-1----:R-:W-:Y:S04]  /*5aa20*/  STL [R1+0x186c], R4 ;  /* 0x00186c0401007387 */ /* 0x002fe80000100800 */
[----:B------:R-:W1:Y:S04]  /*5aa30*/  LDS.U8 R4, [R0+UR4+0x198] ;  /* 0x0001980400047984 */ /* 0x000e680008000000 */
[----:B0-----:R-:W-:Y:S04]  /*5aa40*/  STL [R1+0x1868], R3 ;  /* 0x0018680301007387 */ /* 0x001fe80000100800 */
[----:B------:R-:W0:Y:S04]  /*5aa50*/  LDS.U8 R3, [R0+UR4+0x8] ;  /* 0x0000080400037984 */ /* 0x000e280008000000 */
[----:B--2---:R-:W-:Y:S04]  /*5aa60*/  STL [R1+0x1fa0], R2 ;  /* 0x001fa00201007387 */ /* 0x004fe80000100800 */
        /* <DEDUP_REMOVED lines=104> */
[----:B0-----:R-:W-:Y:S04]  /*5b0f0*/  STL [R1+0x35b4], R3 ;  /* 0x0035b40301007387 */ /* 0x001fe80000100800 */
[----:B------:R-:W0:Y:S04]  /*5b100*/  LDS.U8 R3, [R0+UR4+0x1898] ;  /* 0x0018980400037984 */ /* 0x000e280008000000 */
[----:B--2---:R-:W-:Y:S04]  /*5b110*/  STL [R1+0x34c0], R2 ;  /* 0x0034c00201007387 */ /* 0x004fe80000100800 */
[----:B------:R-:W1:Y:S01]  /*5b120*/  LDS.U8 R2, [R0+UR4+0x1900] ;  /* 0x0019000400027984 */ /* 0x000e620008000000 */
[----:B------:R-:W2:Y:S01]  /*5b130*/  S2R R27, SR_TID.X ;  /* 0x00000000001b7919 */ /* 0x000ea20000002100 */
[----:B------:R-:W3:Y:S02]  /*5b140*/  S2R R29, SR_TID.X ;  /* 0x00000000001d7919 */ /* 0x000ee40000002100 */
[----:B0-----:R-:W-:Y:S04]  /*5b150*/  STL [R1+0x34bc], R3 ;  /* 0x0034bc0301007387 */ /* 0x001fe80000100800 */
[----:B-1----:R-:W-:Y:S04]  /*5b160*/  STL [R1+0x35c0], R2 ;  /* 0x0035c00201007387 */ /* 0x002fe80000100800 */
[----:B------:R-:W0:Y:S04]  /*5b170*/  LDS.U8 R3, [R0+UR4+0x1988] ;  /* 0x0019880400037984 */ /* 0x000e280008000000 */
[----:B------:R-:W1:Y:S04]  /*5b180*/  LDS.U8 R2, [R0+UR4+0x1818] ;  /* 0x0018180400027984 */ /* 0x000e680008000000 */
[----:B------:R-:W4:Y:S01]  /*5b190*/  LDS.U8 R0, [R0+UR4+0x1890] ;  /* 0x0018900400007984 */ /* 0x000f220008000000 */
[----:B--2---:R-:W-:-:S02]  /*5b1a0*/  SHF.R.U32.HI R26, RZ, 0x2, R27 ;  /* 0x00000002ff1a7819 */ /* 0x004fc4000001161b */
[----:B---3--:R-:W-:Y:S01]  /*5b1b0*/  LOP3.LUT R27, R29, 0x3f, RZ, 0xc0, !PT ;  /* 0x0000003f1d1b7812 */ /* 0x008fe200078ec0ff */
[----:B0-----:R-:W-:Y:S04]  /*5b1c0*/  STL [R1+0x35bc], R3 ;  /* 0x0035bc0301007387 */ /* 0x001fe80000100800 */
[----:B-1----:R-:W-:Y:S04]  /*5b1d0*/  STL [R1+0x34c8], R2 ;  /* 0x0034c80201007387 */ /* 0x002fe80000100800 */
[----:B------:R-:W-:Y:S04]  /*5b1e0*/  STL [R1+0x60f8], R27 ;  /* 0x0060f81b01007387 */ /* 0x000fe80000100800 */
[----:B----4-:R-:W-:Y:S04]  /*5b1f0*/  STL [R1+0x34c4], R0 ;  /* 0x0034c40001007387 */ /* 0x010fe80000100800 */
[----:B------:R0:W-:Y:S04]  /*5b200*/  STL [R1+0x6090], R29 ;  /* 0x0060901d01007387 */ /* 0x0001e80000100800 */
[----:B0-----:R-:W2:Y:S01]  /*5b210*/  LDL.LU R29, [R1+0x17c0] ;  /* 0x0017c000011d7983 */ /* 0x001ea20000300800 */
[----:B------:R-:W0:Y:S01]  /*5b220*/  S2R R28, SR_TID.X ;  /* 0x00000000001c7919 */ /* 0x000e220000002100 */
[----:B------:R-:W-:-:S02]  /*5b230*/  SGXT.U32 R26, R26, 0x3 ;  /* 0x000000031a1a781a */ /* 0x000fc40000000000 */
[----:B0-----:R-:W-:-:S05]  /*5b240*/  LOP3.LUT R28, R28, 0x3, RZ, 0xc0, !PT ;  /* 0x000000031c1c7812 */ /* 0x001fca00078ec0ff */
[----:B------:R-:W-:-:S05]  /*5b250*/  IMAD R28, R28, 0x220, RZ ;  /* 0x000002201c1c7824 */ /* 0x000fca00078e02ff */
[----:B------:R-:W-:-:S04]  /*5b260*/  LOP3.LUT R27, R28, R26, RZ, 0xfc, !PT ;  /* 0x0000001a1c1b7212 */ /* 0x000fc800078efcff */
[----:B------:R-:W-:-:S05]  /*5b270*/  LOP3.LUT R27, R27, 0x60, RZ, 0x3c, !PT ;  /* 0x000000601b1b7812 */ /* 0x000fca00078e3cff */
[----:B------:R-:W0:Y:S04]  /*5b280*/  LDS.U8 R0, [R27+UR4+0x1908] ;  /* 0x001908041b007984 */ /* 0x000e280008000000 */
[----:B------:R-:W1:Y:S01]  /*5b290*/  LDS.U8 R27, [R27+UR4+0x1980] ;  /* 0x001980041b1b7984 */ /* 0x000e620008000000 */
[----:B------:R-:W-:Y:S06]  /*5b2a0*/  BAR.SYNC.DEFER_BLOCKING 0x0 ;  /* 0x0000000000007b1d */ /* 0x000fec0000010000 */
[----:B--2---:R2:W-:Y:S04]  /*5b2b0*/  STL [R1+0x60f4], R29 ;  /* 0x0060f41d01007387 */ /* 0x0045e80000100800 */
[----:B0-----:R0:W-:Y:S04]  /*5b2c0*/  STL [R1+0x35c8], R0 ;  /* 0x0035c80001007387 */ /* 0x0011e80000100800 */
[----:B--2---:R-:W2:Y:S04]  /*5b2d0*/  LDL.LU R29, [R1+0x17c4] ;  /* 0x0017c400011d7983 */ /* 0x004ea80000300800 */
[----:B0-----:R-:W3:Y:S04]  /*5b2e0*/  LDL.LU R0, [R1+0x17a0] ;  /* 0x0017a00001007983 */ /* 0x001ee80000300800 */
        /* <DEDUP_REMOVED lines=26> */
[----:B-1----:R0:W-:Y:S04]  /*5b490*/  STL [R1+0x35c4], R27 ;  /* 0x0035c41b01007387 */ /* 0x0021e80000100800 */
[----:B0-----:R-:W2:Y:S04]  /*5b4a0*/  LDL.LU R27, [R1+0x60f8] ;  /* 0x0060f800011b7983 */ /* 0x001ea80000300800 */
[----:B--2---:R0:W-:Y:S04]  /*5b4b0*/  STS.U8 [R27+UR4], R29 ;  /* 0x0000001d1b007988 */ /* 0x0041e80008000004 */
[----:B0-----:R-:W2:Y:S04]  /*5b4c0*/  LDL.LU R29, [R1+0x60f4] ;  /* 0x0060f400011d7983 */ /* 0x001ea80000300800 */
[----:B--2---:R0:W-:Y:S04]  /*5b4d0*/  STS.U8 [R27+UR4+0x40], R29 ;  /* 0x0000401d1b007988 */ /* 0x0041e80008000004 */
[----:B0-----:R-:W2:Y:S04]  /*5b4e0*/  LDL.LU R29, [R1+0x15c0] ;  /* 0x0015c000011d7983 */ /* 0x001ea80000300800 */
[----:B--2---:R0:W-:Y:S04]  /*5b4f0*/  STL [R1+0x60e8], R29 ;  /* 0x0060e81d01007387 */ /* 0x0041e80000100800 */
[----:B0-----:R-:W2:Y:S04]  /*5b500*/  LDL.LU R29, [R1+0x15dc] ;  /* 0x0015dc00011d7983 */ /* 0x001ea80000300800 */
[----:B--2---:R0:W-:Y:S04]  /*5b510*/  STL [R1+0x60ec], R29 ;  /* 0x0060ec1d01007387 */ /* 0x0041e80000100800 */
[----:B0-----:R-:W2:Y:S04]  /*5b520*/  LDL.LU R29, [R1+0x15e0] ;  /* 0x0015e000011d7983 */ /* 0x001ea80000300800 */
[----:B---3--:R-:W-:Y:S04]  /*5b530*/  STS.U8 [R27+UR4+0x200], R0 ;  /* 0x000200001b007988 */ /* 0x008fe80008000004 */
[----:B----4-:R-:W-:Y:S04]  /*5b540*/  STS.U8 [R27+UR4+0x240], R2 ;  /* 0x000240021b007988 */ /* 0x010fe80008000004 */
[----:B------:R-:W-:Y:S04]  /*5b550*/  STS.U8 [R27+UR4+0x400], R3 ;  /* 0x000400031b007988 */ /* 0x000fe80008000004 */
        /* <DEDUP_REMOVED lines=10> */
[----:B--2---:R0:W-:Y:S04]  /*5b600*/  STL [R1+0x60f0], R29 ;  /* 0x0060f01d01007387 */ /* 0x0041e80000100800 */
[----:B0-----:R-:W2:Y:S04]  /*5b610*/  LDL.LU R29, [R1+0x15fc] ;  /* 0x0015fc00011d7983 */ /* 0x001ea80000300800 */
        /* <DEDUP_REMOVED lines=12> */
[----:B------:R0:W-:Y:S04]  /*5b6e0*/  STS.U8 [R27+UR4+0xe40], R14 ;  /* 0x000e400e1b007988 */ /* 0x0001e80008000004 */
[----:B------:R-:W4:Y:S04]  /*5b6f0*/  LDL.LU R13, [R1+0x14e4] ;  /* 0x0014e400010d7983 */ /* 0x000f280000300800 */
[----:B------:R1:W-:Y:S04]  /*5b700*/  STS.U8 [R27+UR4+0x1000], R15 ;  /* 0x0010000f1b007988 */ /* 0x0003e80008000004 */
[----:B------:R1:W-:Y:S04]  /*5b710*/  STS.U8 [R27+UR4+0x1040], R16 ;  /* 0x001040101b007988 */ /* 0x0003e80008000004 */
[----:B------:R1:W-:Y:S04]  /*5b720*/  STS.U8 [R27+UR4+0x1200], R17 ;  /* 0x001200111b007988 */ /* 0x0003e80008000004 */
[----:B------:R1:W-:Y:S04]  /*5b730*/  STS.U8 [R27+UR4+0x1240], R18 ;  /* 0x001240121b007988 */ /* 0x0003e80008000004 */
[----:B------:R1:W-:Y:S04]  /*5b740*/  STS.U8 [R27+UR4+0x1400], R19 ;  /* 0x001400131b007988 */ /* 0x0003e80008000004 */
[----:B0-----:R-:W4:Y:S04]  /*5b750*/  LDL.LU R14, [R1+0x14c8] ;  /* 0x0014c800010e7983 */ /* 0x001f280000300800 */
[----:B-1----:R-:W4:Y:S04]  /*5b760*/  LDL.LU R15, [R1+0x14c4] ;  /* 0x0014c400010f7983 */ /* 0x002f280000300800 */
        /* <DEDUP_REMOVED lines=18> */
[----:B0-----:R-:W4:Y:S04]  /*5b890*/  LDL.LU R26, [R1+0x1408] ;  /* 0x00140800011a7983 */ /* 0x001f280000300800 */
[----:B-1----:R-:W4:Y:S04]  /*5b8a0*/  LDL.LU R28, [R1+0x1404] ;  /* 0x00140400011c7983 */ /* 0x002f280000300800 */
[----:B--2---:R0:W-:Y:S04]  /*5b8b0*/  STS.U8 [R27+UR4+0x1c40], R29 ;  /* 0x001c401d1b007988 */ /* 0x0041e80008000004 */
[----:B0-----:R-:W2:Y:S04]  /*5b8c0*/  LDL.LU R29, [R1+0x60f0] ;  /* 0x0060f000011d7983 */ /* 0x001ea80000300800 */
[----:B--2---:R0:W-:Y:S04]  /*5b8d0*/  STS.U8 [R27+UR4+0x1e00], R29 ;  /* 0x001e001d1b007988 */ /* 0x0041e80008000004 */
[----:B0-----:R-:W2:Y:S04]  /*5b8e0*/  LDL.LU R29, [R1+0x60ec] ;  /* 0x0060ec00011d7983 */ /* 0x001ea80000300800 */
[----:B--2---:R0:W-:Y:S04]  /*5b8f0*/  STS.U8 [R27+UR4+0x1e40], R29 ;  /* 0x001e401d1b007988 */ /* 0x0041e80008000004 */
        /* <DEDUP_REMOVED lines=69> */
[----:B--2---:R-:W-:Y:S04]  /*5bd50*/  STS.U8 [R27+UR4+0x3e40], R29 ;  /* 0x003e401d1b007988 */ /* 0x004fe80008000004 */
        /* <DEDUP_REMOVED lines=23> */
[----:B------:R0:W-:Y:S04]  /*5bed0*/  STS.U8 [R27+UR4+0x5640], R24 ;  /* 0x005640181b007988 */ /* 0x0001e80008000004 */
[----:B0-----:R-:W2:Y:S04]  /*5bee0*/  LDL.LU R24, [R1+0x444] ;  /* 0x0004440001187983 */ /* 0x001ea80000300800 */
[----:B------:R-:W3:Y:S04]  /*5bef0*/  LDL.LU R9, [R1+0x3a8] ;  /* 0x0003a80001097983 */ /* 0x000ee80000300800 */
[----:B---3--:R0:W-:Y:S04]  /*5bf00*/  STL [R1+0x60d4], R9 ;  /* 0x0060d40901007387 */ /* 0x0081e80000100800 */
[----:B0-----:R-:W3:Y:S04]  /*5bf10*/  LDL.LU R9, [R1+0x3f4] ;  /* 0x0003f40001097983 */ /* 0x001ee80000300800 */
[----:B------:R-:W-:Y:S04]  /*5bf20*/  STS.U8 [R27+UR4+0x5800], R25 ;  /* 0x005800191b007988 */ /* 0x000fe80008000004 */
[----:B------:R-:W-:Y:S04]  /*5bf30*/  STS.U8 [R27+UR4+0x5840], R26 ;  /* 0x0058401a1b007988 */ /* 0x000fe80008000004 */
[----:B---3--:R0:W-:Y:S04]  /*5bf40*/  STL [R1+0x60d8], R9 ;  /* 0x0060d80901007387 */ /* 0x0081e80000100800 */
        /* <DEDUP_REMOVED lines=26> */
[----:B--2---:R1:W-:Y:S04]  /*5c0f0*/  STS.U8 [R27+UR4+0x5a40], R24 ;  /* 0x005a40181b007988 */ /* 0x0043e80008000004 */
[----:B0-----:R-:W2:Y:S04]  /*5c100*/  LDL.LU R28, [R1+0x2c] ;  /* 0x00002c00011c7983 */ /* 0x001ea80000300800 */
[----:B------:R-:W2:Y:S04]  /*5c110*/  LDL.LU R23, [R1+0x10] ;  /* 0x0000100001177983 */ /* 0x000ea80000300800 */
[----:B-1----:R-:W2:Y:S04]  /*5c120*/  LDL.LU R24, [R1+0xc] ;  /* 0x00000c0001187983 */ /* 0x002ea80000300800 */
[----:B---3--:R0:W-:Y:S04]  /*5c130*/  STS.U8 [R27+UR4+0x5c00], R9 ;  /* 0x005c00091b007988 */ /* 0x0081e80008000004 */
[----:B0-----:R-:W3:Y:S04]  /*5c140*/  LDL.LU R9, [R1+0x60d8] ;  /* 0x0060d80001097983 */ /* 0x001ee80000300800 */
[----:B---3--:R0:W-:Y:S04]  /*5c150*/  STS.U8 [R27+UR4+0x5c40], R9 ;  /* 0x005c40091b007988 */ /* 0x0081e80008000004 */
[----:B0-----:R-:W3:Y:S04]  /*5c160*/  LDL.LU R9, [R1+0x60d4] ;  /* 0x0060d40001097983 */ /* 0x001ee80000300800 */
[----:B---3--:R0:W-:Y:S04]  /*5c170*/  STS.U8 [R27+UR4+0x5e00], R9 ;  /* 0x005e00091b007988 */ /* 0x0081e80008000004 */
[----:B----4-:R1:W-:Y:S04]  /*5c180*/  STS.U8 [R27+UR4+0x5e40], R10 ;  /* 0x005e400a1b007988 */ /* 0x0103e80008000004 */
[----:B------:R3:W-:Y:S04]  /*5c190*/  STS.U8 [R27+UR4+0x6000], R17 ;  /* 0x006000111b007988 */ /* 0x0007e80008000004 */
[----:B------:R4:W-:Y:S04]  /*5c1a0*/  STS.U8 [R27+UR4+0x6040], R18 ;  /* 0x006040121b007988 */ /* 0x0009e80008000004 */
[----:B------:R2:W-:Y:S04]  /*5c1b0*/  STS.U8 [R27+UR4+0x6200], R25 ;  /* 0x006200191b007988 */ /* 0x0005e80008000004 */
[----:B------:R2:W-:Y:S04]  /*5c1c0*/  STS.U8 [R27+UR4+0x6240], R26 ;  /* 0x0062401a1b007988 */ /* 0x0005e80008000004 */
[----:B0-----:R-:W2:Y:S04]  /*5c1d0*/  LDL.LU R9, [R1+0x60d0] ;  /* 0x0060d00001097983 */ /* 0x001ea80000300800 */
[----:B-1----:R-:W2:Y:S04]  /*5c1e0*/  LDL.LU R10, [R1+0x60cc] ;  /* 0x0060cc00010a7983 */ /* 0x002ea80000300800 */
[----:B---3--:R-:W3:Y:S04]  /*5c1f0*/  LDL.LU R17, [R1+0x60c8] ;  /* 0x0060c80001117983 */ /* 0x008ee80000300800 */
[----:B----4-:R-:W4:Y:S04]  /*5c200*/  LDL.LU R18, [R1+0x60c4] ;  /* 0x0060c40001127983 */ /* 0x010f280000300800 */
[----:B--2---:R-:W2:Y:S04]  /*5c210*/  LDL.LU R25, [R1+0x60c0] ;  /* 0x0060c00001197983 */ /* 0x004ea80000300800 */
[----:B------:R-:W3:Y:S04]  /*5c220*/  LDL.LU R26, [R1+0x60bc] ;  /* 0x0060bc00011a7983 */ /* 0x000ee80000300800 */
        /* <DEDUP_REMOVED lines=22> */
[----:B---3--:R-:W-:Y:S04]  /*5c390*/  STS.U8 [R27+UR4+0x7a00], R26 ;  /* 0x007a001a1b007988 */ /* 0x008fe80008000004 */
[----:B--2---:R-:W-:Y:S04]  /*5c3a0*/  STS.U8 [R27+UR4+0x7a40], R25 ;  /* 0x007a40191b007988 */ /* 0x004fe80008000004 */
[----:B----4-:R-:W-:Y:S04]  /*5c3b0*/  STS.U8 [R27+UR4+0x7c00], R18 ;  /* 0x007c00121b007988 */ /* 0x010fe80008000004 */
[----:B------:R0:W-:Y:S04]  /*5c3c0*/  STS.U8 [R27+UR4+0x7c40], R17 ;  /* 0x007c40111b007988 */ /* 0x0001e80008000004 */
[----:B0-----:R-:W2:Y:S04]  /*5c3d0*/  LDL.LU R17, [R1+0x1778] ;  /* 0x0017780001117983 */ /* 0x001ea80000300800 */
[----:B------:R-:W-:Y:S04]  /*5c3e0*/  STS.U8 [R27+UR4+0x7e00], R10 ;  /* 0x007e000a1b007988 */ /* 0x000fe80008000004 */
[----:B------:R-:W-:Y:S01]  /*5c3f0*/  STS.U8 [R27+UR4+0x7e40], R9 ;  /* 0x007e40091b007988 */ /* 0x000fe20008000004 */
[----:B------:R-:W0:Y:S03]  /*5c400*/  S2R R28, SR_TID.X ;  /* 0x00000000001c7919 */ /* 0x000e260000002100 */
[----:B--2---:R1:W-:Y:S04]  /*5c410*/  STL [R1+0x60b8], R17 ;  /* 0x0060b81101007387 */ /* 0x0043e80000100800 */
[----:B-1----:R-:W2:Y:S04]  /*5c420*/  LDL.LU R17, [R1+0x17b8] ;  /* 0x0017b80001117983 */ /* 0x002ea80000300800 */
        /* <DEDUP_REMOVED lines=24> */
[----:B------:R-:W3:Y:S04]  /*5c5b0*/  LDL.LU R10, [R1+0x1794] ;  /* 0x00179400010a7983 */ /* 0x000ee80000300800 */
[----:B------:R-:W4:Y:S04]  /*5c5c0*/  LDL.LU R9, [R1+0x1798] ;  /* 0x0017980001097983 */ /* 0x000f280000300800 */
[----:B------:R1:W-:Y:S04]  /*5c5d0*/  STL [R1+0x604c], R27 ;  /* 0x00604c1b01007387 */ /* 0x0003e80000100800 */
[----:B-1----:R-:W3:Y:S01]  /*5c5e0*/  LDL.LU R27, [R1+0x17b4] ;  /* 0x0017b400011b7983 */ /* 0x002ee20000300800 */
[----:B0-----:R-:W-:-:S04]  /*5c5f0*/  LOP3.LUT R28, R28, 0x3f, RZ, 0xc0, !PT ;  /* 0x0000003f1c1c7812 */ /* 0x001fc800078ec0ff */
[----:B------:R-:W-:-:S05]  /*5c600*/  LOP3.LUT R28, R28, 0x10, RZ, 0x3c, !PT ;  /* 0x000000101c1c7812 */ /* 0x000fca00078e3cff */
[----:B--2---:R0:W-:Y:S04]  /*5c610*/  STS.U8 [R28+UR4+0x80], R17 ;  /* 0x000080111c007988 */ /* 0x0041e80008000004 */
[----:B0-----:R-:W2:Y:S04]  /*5c620*/  LDL.LU R17, [R1+0x60b8] ;  /* 0x0060b80001117983 */ /* 0x001ea80000300800 */
[----:B---3--:R0:W-:Y:S04]  /*5c630*/  STS.U8 [R28+UR4+0xc0], R27 ;  /* 0x0000c01b1c007988 */ /* 0x0081e80008000004 */
[----:B0-----:R-:W3:Y:S04]  /*5c640*/  LDL.LU R27, [R1+0x15b8] ;  /* 0x0015b800011b7983 */ /* 0x001ee80000300800 */
[----:B---3--:R0:W-:Y:S04]  /*5c650*/  STL [R1+0x60ac], R27 ;  /* 0x0060ac1b01007387 */ /* 0x0081e80000100800 */
[----:B0-----:R-:W3:Y:S04]  /*5c660*/  LDL.LU R27, [R1+0x15d4] ;  /* 0x0015d400011b7983 */ /* 0x001ee80000300800 */
[----:B---3--:R0:W-:Y:S04]  /*5c670*/  STL [R1+0x60b0], R27 ;  /* 0x0060b01b01007387 */ /* 0x0081e80000100800 */
[----:B0-----:R-:W3:Y:S04]  /*5c680*/  LDL.LU R27, [R1+0x15d8] ;  /* 0x0015d800011b7983 */ /* 0x001ee80000300800 */
[----:B----4-:R-:W-:Y:S04]  /*5c690*/  STS.U8 [R28+UR4+0x280], R9 ;  /* 0x000280091c007988 */ /* 0x010fe80008000004 */
[----:B------:R-:W-:Y:S04]  /*5c6a0*/  STS.U8 [R28+UR4+0x2c0], R10 ;  /* 0x0002c00a1c007988 */ /* 0x000fe80008000004 */
[----:B--2---:R-:W-:Y:S04]  /*5c6b0*/  STS.U8 [R28+UR4+0x480], R17 ;  /* 0x000480111c007988 */ /* 0x004fe80008000004 */
        /* <DEDUP_REMOVED lines=10> */
[----:B---3--:R0:W-:Y:S04]  /*5c760*/  STL [R1+0x60b4], R27 ;  /* 0x0060b41b01007387 */ /* 0x0081e80000100800 */
        /* <DEDUP_REMOVED lines=123> */
[----:B------:R0:W-:Y:S04]  /*5cf20*/  STS.U8 [R28+UR4+0x4680], R29 ;  /* 0x0046801d1c007988 */ /* 0x0001e80008000004 */
[----:B0-----:R-:W2:Y:S04]  /*5cf30*/  LDL.LU R29, [R1+0x3a0] ;  /* 0x0003a000011d7983 */ /* 0x001ea80000300800 */
[----:B--2---:R0:W-:Y:S04]  /*5cf40*/  STL [R1+0x6094], R29 ;  /* 0x0060941d01007387 */ /* 0x0041e80000100800 */
[----:B0-----:R-:W2:Y:S04]  /*5cf50*/  LDL.LU R29, [R1+0x3dc] ;  /* 0x0003dc00011d7983 */ /* 0x001ea80000300800 */
[----:B--2---:R0:W-:Y:S04]  /*5cf60*/  STL [R1+0x6098], R29 ;  /* 0x0060981d01007387 */ /* 0x0041e80000100800 */
[----:B0-----:R-:W2:Y:S04]  /*5cf70*/  LDL.LU R29, [R1+0x3f0] ;  /* 0x0003f000011d7983 */ /* 0x001ea80000300800 */
        /* <DEDUP_REMOVED lines=49> */
[----:B--2---:R0:W-:Y:S04]  /*5d290*/  STS.U8 [R28+UR4+0x5ac0], R29 ;  /* 0x005ac01d1c007988 */ /* 0x0041e80008000004 */
[----:B0-----:R-:W2:Y:S04]  /*5d2a0*/  LDL.LU R29, [R1+0x609c] ;  /* 0x00609c00011d7983 */ /* 0x001ea80000300800 */
[----:B--2---:R0:W-:Y:S04]  /*5d2b0*/  STS.U8 [R28+UR4+0x5c80], R29 ;  /* 0x005c801d1c007988 */ /* 0x0041e80008000004 */
[----:B0-----:R-:W2:Y:S04]  /*5d2c0*/  LDL.LU R29, [R1+0x6098] ;  /* 0x00609800011d7983 */ /* 0x001ea80000300800 */
[----:B--2---:R0:W-:Y:S04]  /*5d2d0*/  STS.U8 [R28+UR4+0x5cc0], R29 ;  /* 0x005cc01d1c007988 */ /* 0x0041e80008000004 */
[----:B0-----:R-:W2:Y:S04]  /*5d2e0*/  LDL.LU R29, [R1+0x6094] ;  /* 0x00609400011d7983 */ /* 0x001ea80000300800 */
[----:B--2---:R0:W-:Y:S04]  /*5d2f0*/  STS.U8 [R28+UR4+0x5e80], R29 ;  /* 0x005e801d1c007988 */ /* 0x0041e80008000004 */
[----:B---3--:R1:W-:Y:S04]  /*5d300*/  STS.U8 [R28+UR4+0x5ec0], R7 ;  /* 0x005ec0071c007988 */ /* 0x0083e80008000004 */
[----:B----4-:R2:W-:Y:S04]  /*5d310*/  STS.U8 [R28+UR4+0x6080], R8 ;  /* 0x006080081c007988 */ /* 0x0105e80008000004 */
[----:B------:R3:W-:Y:S04]  /*5d320*/  STS.U8 [R28+UR4+0x60c0], R15 ;  /* 0x0060c00f1c007988 */ /* 0x0007e80008000004 */
[----:B------:R4:W-:Y:S04]  /*5d330*/  STS.U8 [R28+UR4+0x6280], R16 ;  /* 0x006280101c007988 */ /* 0x0009e80008000004 */
[----:B------:R4:W-:Y:S04]  /*5d340*/  STS.U8 [R28+UR4+0x62c0], R23 ;  /* 0x0062c0171c007988 */ /* 0x0009e80008000004 */
[----:B0-----:R-:W4:Y:S04]  /*5d350*/  LDL.LU R29, [R1+0x6090] ;  /* 0x00609000011d7983 */ /* 0x001f280000300800 */
[----:B-1----:R-:W4:Y:S04]  /*5d360*/  LDL.LU R7, [R1+0x608c] ;  /* 0x00608c0001077983 */ /* 0x002f280000300800 */
[----:B--2---:R-:W2:Y:S04]  /*5d370*/  LDL.LU R8, [R1+0x6088] ;  /* 0x0060880001087983 */ /* 0x004ea80000300800 */
[----:B---3--:R-:W3:Y:S04]  /*5d380*/  LDL.LU R15, [R1+0x6084] ;  /* 0x00608400010f7983 */ /* 0x008ee80000300800 */
[----:B----4-:R-:W4:Y:S04]  /*5d390*/  LDL.LU R16, [R1+0x6080] ;  /* 0x0060800001107983 */ /* 0x010f280000300800 */
[----:B------:R-:W2:Y:S04]  /*5d3a0*/  LDL.LU R23, [R1+0x607c] ;  /* 0x00607c0001177983 */ /* 0x000ea80000300800 */
[----:B------:R0:W-:Y:S04]  /*5d3b0*/  STS.U8 [R28+UR4+0x6480], R24 ;  /* 0x006480181c007988 */ /* 0x0001e80008000004 */
[----:B0-----:R-:W3:Y:S04]  /*5d3c0*/  LDL.LU R24, [R1+0x6078] ;  /* 0x0060780001187983 */ /* 0x001ee80000300800 */
        /* <DEDUP_REMOVED lines=19> */
[----:B------:R-:W-:Y:S04]  /*5d500*/  STS.U8 [R28+UR4+0x7880], R21 ;  /* 0x007880151c007988 */ /* 0x000fe80008000004 */
[----:B------:R-:W-:Y:S01]  /*5d510*/  STS.U8 [R28+UR4+0x78c0], R22 ;  /* 0x0078c0161c007988 */ /* 0x000fe20008000004 */
[----:B------:R-:W-:-:S04]  /*5d520*/  LOP3.LUT R29, R29, 0x3f, RZ, 0xc0, !PT ;  /* 0x0000003f1d1d7812 */ /* 0x000fc800078ec0ff */
[----:B0-----:R-:W-:-:S05]  /*5d530*/  LOP3.LUT R20, R29, 0x20, RZ, 0x3c, !PT ;  /* 0x000000201d147812 */ /* 0x001fca00078e3cff */
[----:B------:R-:W-:Y:S04]  /*5d540*/  STL [R1+0x6074], R20 ;  /* 0x0060741401007387 */ /* 0x000fe80000100800 */
[----:B---3--:R-:W-:Y:S04]  /*5d550*/  STS.U8 [R28+UR4+0x7a80], R24 ;  /* 0x007a80181c007988 */ /* 0x008fe80008000004 */
[----:B--2---:R-:W-:Y:S04]  /*5d560*/  STS.U8 [R28+UR4+0x7ac0], R23 ;  /* 0x007ac0171c007988 */ /* 0x004fe80008000004 */
[----:B----4-:R0:W-:Y:S04]  /*5d570*/  STS.U8 [R28+UR4+0x7c80], R16 ;  /* 0x007c80101c007988 */ /* 0x0101e80008000004 */
        /* <DEDUP_REMOVED lines=19> */
[----:B------:R-:W4:Y:S01]  /*5d6b0*/  LDL.LU R14, [R1+0x1650] ;  /* 0x00165000010e7983 */ /* 0x000f220000300800 */
[----:B------:R-:W-:-:S03]  /*5d6c0*/  LOP3.LUT R20, R29, 0x10, RZ, 0x3c, !PT ;  /* 0x000000101d147812 */ /* 0x000fc600078e3cff */
[----:B------:R-:W4:Y:S04]  /*5d6d0*/  LDL.LU R19, [R1+0x164c] ;  /* 0x00164c0001137983 */ /* 0x000f280000300800 */
[----:B------:R-:W4:Y:S04]  /*5d6e0*/  LDL.LU R21, [R1+0x1630] ;  /* 0x0016300001157983 */ /* 0x000f280000300800 */
[----:B------:R-:W4:Y:S04]  /*5d6f0*/  LDL.LU R22, [R1+0x162c] ;  /* 0x00162c0001167983 */ /* 0x000f280000300800 */
[----:B------:R-:W4:Y:S04]  /*5d700*/  LDL.LU R28, [R1+0x1610] ;  /* 0x00161000011c7983 */ /* 0x000f280000300800 */
[----:B------:R-:W4:Y:S04]  /*5d710*/  LDL.LU R29, [R1+0x160c] ;  /* 0x00160c00011d7983 */ /* 0x000f280000300800 */
[----:B------:R0:W-:Y:S04]  /*5d720*/  STS.U8 [R20+UR4+0x7cc0], R15 ;  /* 0x007cc00f14007988 */ /* 0x0001e80008000004 */
[----:B------:R1:W-:Y:S04]  /*5d730*/  STS.U8 [R20+UR4+0x7e80], R8 ;  /* 0x007e800814007988 */ /* 0x0003e80008000004 */
[----:B------:R1:W-:Y:S04]  /*5d740*/  STS.U8 [R20+UR4+0x7ec0], R7 ;  /* 0x007ec00714007988 */ /* 0x0003e80008000004 */
[----:B0-----:R-:W2:Y:S04]  /*5d750*/  LDL.LU R15, [R1+0x1790] ;  /* 0x00179000010f7983 */ /* 0x001ea80000300800 */
[----:B-1----:R-:W3:Y:S04]  /*5d760*/  LDL.LU R8, [R1+0x17ac] ;  /* 0x0017ac0001087983 */ /* 0x002ee80000300800 */
[----:B------:R-:W4:Y:S04]  /*5d770*/  LDL.LU R20, [R1+0x6074] ;  /* 0x0060740001147983 */ /* 0x000f280000300800 */
[----:B------:R-:W4:Y:S04]  /*5d780*/  LDL.LU R7, [R1+0x17b0] ;  /* 0x0017b00001077983 */ /* 0x000f280000300800 */
[----:B----4-:R0:W-:Y:S04]  /*5d790*/  STS.U8 [R20+UR4+0x100], R7 ;  /* 0x0001000714007988 */ /* 0x0101e80008000004 */
[----:B0-----:R-:W4:Y:S04]  /*5d7a0*/  LDL.LU R7, [R1+0x15cc] ;  /* 0x0015cc0001077983 */ /* 0x001f280000300800 */
[----:B----4-:R0:W-:Y:S04]  /*5d7b0*/  STL [R1+0x6068], R7 ;  /* 0x0060680701007387 */ /* 0x0101e80000100800 */
[----:B0-----:R-:W4:Y:S04]  /*5d7c0*/  LDL.LU R7, [R1+0x15d0] ;  /* 0x0015d00001077983 */ /* 0x001f280000300800 */
[----:B----4-:R0:W-:Y:S04]  /*5d7d0*/  STL [R1+0x606c], R7 ;  /* 0x00606c0701007387 */ /* 0x0101e80000100800 */
[----:B0-----:R-:W4:Y:S04]  /*5d7e0*/  LDL.LU R7, [R1+0x15ec] ;  /* 0x0015ec0001077983 */ /* 0x001f280000300800 */
[----:B---3--:R-:W-:Y:S04]  /*5d7f0*/  STS.U8 [R20+UR4+0x140], R8 ;  /* 0x0001400814007988 */ /* 0x008fe80008000004 */
        /* <DEDUP_REMOVED lines=12> */
[----:B----4-:R0:W-:Y:S04]  /*5d8c0*/  STL [R1+0x6070], R7 ;  /* 0x0060700701007387 */ /* 0x0101e80000100800 */
        /* <DEDUP_REMOVED lines=155> */
[----:B------:R0:W-:Y:S04]  /*5e280*/  STS.U8 [R20+UR4+0x5940], R29 ;  /* 0x0059401d14007988 */ /* 0x0001e80008000004 */
[----:B------:R-:W4:Y:S04]  /*5e290*/  LDL.LU R22, [R1+0x274] ;  /* 0x0002740001167983 */ /* 0x000f280000300800 */
[----:B0-----:R-:W4:Y:S04]  /*5e2a0*/  LDL.LU R29, [R1+0x1a8] ;  /* 0x0001a800011d7983 */ /* 0x001f280000300800 */
        /* <DEDUP_REMOVED lines=19> */
[----:B------:R-:W4:Y:S04]  /*5e3e0*/  LDL.LU R28, [R1] ;  /* 0x00000000011c7983 */ /* 0x000f280000300800 */
        /* <DEDUP_REMOVED lines=26> */
[----:B------:R1:W-:Y:S04]  /*5e590*/  STS.U8 [R20+UR4+0x6900], R16 ;  /* 0x0069001014007988 */ /* 0x0003e80008000004 */
[----:B------:R1:W-:Y:S04]  /*5e5a0*/  STS.U8 [R20+UR4+0x6940], R23 ;  /* 0x0069401714007988 */ /* 0x0003e80008000004 */
[----:B------:R1:W-:Y:S04]  /*5e5b0*/  STS.U8 [R20+UR4+0x6b00], R24 ;  /* 0x006b001814007988 */ /* 0x0003e80008000004 */
[----:B------:R1:W-:Y:S04]  /*5e5c0*/  STS.U8 [R20+UR4+0x6b40], R9 ;  /* 0x006b400914007988 */ /* 0x0003e80008000004 */
[----:B------:R1:W-:Y:S04]  /*5e5d0*/  STS.U8 [R20+UR4+0x6d00], R10 ;  /* 0x006d000a14007988 */ /* 0x0003e80008000004 */
        /* <DEDUP_REMOVED lines=12> */
[----:B--2---:R2:W-:Y:S04]  /*5e6a0*/  STL [R1+0x602c], R7 ;  /* 0x00602c0701007387 */ /* 0x0045e80000100800 */
[----:B0-----:R-:W3:Y:S04]  /*5e6b0*/  LDL.LU R8, [R1+0x1744] ;  /* 0x0017440001087983 */ /* 0x001ee80000300800 */
[----:B-1----:R-:W3:Y:S04]  /*5e6c0*/  LDL.LU R15, [R1+0x1728] ;  /* 0x00172800010f7983 */ /* 0x002ee80000300800 */
[----:B------:R-:W3:Y:S04]  /*5e6d0*/  LDL.LU R16, [R1+0x1724] ;  /* 0x0017240001107983 */ /* 0x000ee80000300800 */
[----:B------:R-:W3:Y:S04]  /*5e6e0*/  LDL.LU R23, [R1+0x1708] ;  /* 0x0017080001177983 */ /* 0x000ee80000300800 */
[----:B------:R-:W3:Y:S04]  /*5e6f0*/  LDL.LU R24, [R1+0x1704] ;  /* 0x0017040001187983 */ /* 0x000ee80000300800 */
[----:B------:R-:W3:Y:S04]  /*5e700*/  LDL.LU R9, [R1+0x16e8] ;  /* 0x0016e80001097983 */ /* 0x000ee80000300800 */
[----:B------:R-:W3:Y:S04]  /*5e710*/  LDL.LU R10, [R1+0x16e4] ;  /* 0x0016e400010a7983 */ /* 0x000ee80000300800 */
[----:B------:R-:W3:Y:S01]  /*5e720*/  LDL.LU R28, [R1+0x16c8] ;  /* 0x0016c800011c7983 */ /* 0x000ee20000300800 */
[----:B--2---:R-:W-:-:S05]  /*5e730*/  LOP3.LUT R7, R27, 0x20, RZ, 0x3c, !PT ;  /* 0x000000201b077812 */ /* 0x004fca00078e3cff */
[----:B----4-:R0:W-:Y:S04]  /*5e740*/  STS.U8 [R7+UR4+0x7940], R29 ;  /* 0x0079401d07007988 */ /* 0x0101e80008000004 */
[----:B---3--:R1:W-:Y:S04]  /*5e750*/  STS.U8 [R7+UR4+0x7b00], R22 ;  /* 0x007b001607007988 */ /* 0x0083e80008000004 */
[----:B------:R2:W-:Y:S04]  /*5e760*/  STS.U8 [R7+UR4+0x7b40], R21 ;  /* 0x007b401507007988 */ /* 0x0005e80008000004 */
[----:B------:R3:W-:Y:S04]  /*5e770*/  STS.U8 [R7+UR4+0x7d00], R14 ;  /* 0x007d000e07007988 */ /* 0x0007e80008000004 */
[----:B0-----:R-:W4:Y:S04]  /*5e780*/  LDL.LU R29, [R1+0x1764] ;  /* 0x00176400011d7983 */ /* 0x001f280000300800 */
[----:B-1----:R-:W4:Y:S04]  /*5e790*/  LDL.LU R22, [R1+0x1768] ;  /* 0x0017680001167983 */ /* 0x002f280000300800 */
[----:B--2---:R-:W2:Y:S04]  /*5e7a0*/  LDL.LU R21, [R1+0x1784] ;  /* 0x0017840001157983 */ /* 0x004ea80000300800 */
[----:B---3--:R-:W3:Y:S04]  /*5e7b0*/  LDL.LU R14, [R1+0x1788] ;  /* 0x00178800010e7983 */ /* 0x008ee80000300800 */
        /* <DEDUP_REMOVED lines=19> */
[----:B---3--:R-:W-:Y:S04]  /*5e8f0*/  STS.U8 [R25+UR4+0x180], R6 ;  /* 0x0001800619007988 */ /* 0x008fe80008000004 */
[----:B--2---:R-:W-:Y:S04]  /*5e900*/  STS.U8 [R25+UR4+0x1c0], R13 ;  /* 0x0001c00d19007988 */ /* 0x004fe80008000004 */
[----:B------:R-:W-:Y:S04]  /*5e910*/  STS.U8 [R25+UR4+0x380], R14 ;  /* 0x0003800e19007988 */ /* 0x000fe80008000004 */
[----:B------:R-:W-:Y:S04]  /*5e920*/  STS.U8 [R25+UR4+0x3c0], R21 ;  /* 0x0003c01519007988 */ /* 0x000fe80008000004 */
        /* <DEDUP_REMOVED lines=21> */
[----:B-1----:R-:W3:Y:S04]  /*5ea80*/  LDL.LU R20, [R1+0x15e8] ;  /* 0x0015e80001147983 */ /* 0x002ee80000300800 */
[----:B------:R-:W4:Y:S04]  /*5ea90*/  LDL.LU R5, [R1+0x15c8] ;  /* 0x0015c80001057983 */ /* 0x000f280000300800 */
[----:B------:R-:W-:Y:S04]  /*5eaa0*/  STS.U8 [R25+UR4+0x1980], R12 ;  /* 0x0019800c19007988 */ /* 0x000fe80008000004 */
[----:B------:R-:W-:Y:S04]  /*5eab0*/  STS.U8 [R25+UR4+0x19c0], R19 ;  /* 0x0019c01319007988 */ /* 0x000fe80008000004 */
[----:B------:R-:W-:Y:S04]  /*5eac0*/  STS.U8 [R25+UR4+0x1b80], R27 ;  /* 0x001b801b19007988 */ /* 0x000fe80008000004 */
[----:B----4-:R0:W-:Y:S04]  /*5ead0*/  STL [R1+0x6028], R5 ;  /* 0x0060280501007387 */ /* 0x0101e80000100800 */
        /* <DEDUP_REMOVED lines=23> */
[----:B------:R-:W2:Y:S04]  /*5ec50*/  LDL.LU R4, [R1+0x1450] ;  /* 0x0014500001047983 */ /* 0x000ea80000300800 */
[----:B---3--:R1:W-:Y:S04]  /*5ec60*/  STS.U8 [R25+UR4+0x1d80], R20 ;  /* 0x001d801419007988 */ /* 0x0083e80008000004 */
[----:B0-----:R-:W3:Y:S04]  /*5ec70*/  LDL.LU R28, [R1+0x144c] ;  /* 0x00144c00011c7983 */ /* 0x001ee80000300800 */
[----:B------:R-:W3:Y:S04]  /*5ec80*/  LDL.LU R11, [R1+0x1430] ;  /* 0x00143000010b7983 */ /* 0x000ee80000300800 */
[----:B------:R-:W3:Y:S04]  /*5ec90*/  LDL.LU R12, [R1+0x142c] ;  /* 0x00142c00010c7983 */ /* 0x000ee80000300800 */
[----:B------:R-:W3:Y:S04]  /*5eca0*/  LDL.LU R19, [R1+0x1410] ;  /* 0x0014100001137983 */ /* 0x000ee80000300800 */
[----:B-1----:R-:W3:Y:S04]  /*5ecb0*/  LDL.LU R20, [R1+0x140c] ;  /* 0x00140c0001147983 */ /* 0x002ee80000300800 */
[----:B----4-:R0:W-:Y:S04]  /*5ecc0*/  STS.U8 [R25+UR4+0x1dc0], R5 ;  /* 0x001dc00519007988 */ /* 0x0101e80008000004 */
[----:B0-----:R-:W4:Y:S04]  /*5ecd0*/  LDL.LU R5, [R1+0x6028] ;  /* 0x0060280001057983 */ /* 0x001f280000300800 */
        /* <DEDUP_REMOVED lines=22> */
[----:B--2---:R-:W-:Y:S04]  /*5ee40*/  STS.U8 [R25+UR4+0x3580], R4 ;  /* 0x0035800419007988 */ /* 0x004fe80008000004 */
[----:B---3--:R1:W-:Y:S04]  /*5ee50*/  STS.U8 [R25+UR4+0x35c0], R28 ;  /* 0x0035c01c19007988 */ /* 0x0083e80008000004 */
        /* <DEDUP_REMOVED lines=34> */
[----:B---3--:R2:W-:Y:S04]  /*5f080*/  STS.U8 [R25+UR4+0x3bc0], R28 ;  /* 0x003bc01c19007988 */ /* 0x0085e80008000004 */
[----:B0-----:R-:W3:Y:S04]  /*5f090*/  LDL.LU R20, [R1+0x4c0] ;  /* 0x0004c00001147983 */ /* 0x001ee80000300800 */
[----:B-1----:R-:W3:Y:S04]  /*5f0a0*/  LDL.LU R27, [R1+0x49c] ;  /* 0x00049c00011b7983 */ /* 0x002ee80000300800 */
[----:B--2---:R-:W2:Y:S04]  /*5f0b0*/  LDL.LU R28, [R1+0x470] ;  /* 0x00047000011c7983 */ /* 0x004ea80000300800 */
        /* <DEDUP_REMOVED lines=20> */
[----:B------:R1:W-:Y:S04]  /*5f200*/  STS.U8 [R25+UR4+0x4fc0], R0 ;  /* 0x004fc00019007988 */ /* 0x0003e80008000004 */
[----:B------:R4:W-:Y:S04]  /*5f210*/  STS.U8 [R25+UR4+0x5180], R2 ;  /* 0x0051800219007988 */ /* 0x0009e80008000004 */
[----:B0-----:R-:W2:Y:S04]  /*5f220*/  LDL.LU R18, [R1+0x44c] ;  /* 0x00044c0001127983 */ /* 0x001ea80000300800 */
[----:B-1----:R-:W2:Y:S04]  /*5f230*/  LDL.LU R0, [R1+0x420] ;  /* 0x0004200001007983 */ /* 0x002ea80000300800 */
[----:B----4-:R-:W4:Y:S04]  /*5f240*/  LDL.LU R2, [R1+0x3d0] ;  /* 0x0003d00001027983 */ /* 0x010f280000300800 */
[----:B------:R-:W-:Y:S04]  /*5f250*/  STS.U8 [R25+UR4+0x51c0], R3 ;  /* 0x0051c00319007988 */ /* 0x000fe80008000004 */
[----:B------:R-:W-:Y:S04]  /*5f260*/  STS.U8 [R25+UR4+0x5380], R4 ;  /* 0x0053800419007988 */ /* 0x000fe80008000004 */
[----:B------:R-:W-:Y:S04]  /*5f270*/  STS.U8 [R25+UR4+0x53c0], R11 ;  /* 0x0053c00b19007988 */ /* 0x000fe80008000004 */
[----:B------:R-:W-:Y:S04]  /*5f280*/  STS.U8 [R25+UR4+0x5580], R12 ;  /* 0x0055800c19007988 */ /* 0x000fe80008000004 */
[----:B------:R-:W-:Y:S04]  /*5f290*/  STS.U8 [R25+UR4+0x55c0], R19 ;  /* 0x0055c01319007988 */ /* 0x000fe80008000004 */
[----:B---3--:R-:W-:Y:S04]  /*5f2a0*/  STS.U8 [R25+UR4+0x5780], R20 ;  /* 0x0057801419007988 */ /* 0x008fe80008000004 */
[----:B------:R-:W-:Y:S04]  /*5f2b0*/  STS.U8 [R25+UR4+0x57c0], R27 ;  /* 0x0057c01b19007988 */ /* 0x000fe80008000004 */
[----:B--2---:R-:W-:Y:S04]  /*5f2c0*/  STS.U8 [R25+UR4+0x5980], R28 ;  /* 0x0059801c19007988 */ /* 0x004fe80008000004 */
        /* <DEDUP_REMOVED lines=48> */
[----:B------:R-:W-:Y:S04]  /*5f5d0*/  STS.U8 [R25+UR4+0x65c0], R5 ;  /* 0x0065c00519007988 */ /* 0x000fe80008000004 */
[----:B------:R-:W-:Y:S04]  /*5f5e0*/  STS.U8 [R25+UR4+0x6780], R6 ;  /* 0x0067800619007988 */ /* 0x000fe80008000004 */
[----:B0-----:R-:W3:Y:S04]  /*5f5f0*/  LDL.LU R20, [R1+0x6004] ;  /* 0x0060040001147983 */ /* 0x001ee80000300800 */
[----:B-1----:R-:W4:Y:S04]  /*5f600*/  LDL.LU R27, [R1+0x6000] ;  /* 0x00600000011b7983 */ /* 0x002f280000300800 */
[----:B------:R-:W2:Y:S04]  /*5f610*/  LDL.LU R28, [R1+0x5ffc] ;  /* 0x005ffc00011c7983 */ /* 0x000ea80000300800 */
[----:B------:R-:W-:Y:S04]  /*5f620*/  STS.U8 [R25+UR4+0x67c0], R13 ;  /* 0x0067c00d19007988 */ /* 0x000fe80008000004 */
[----:B------:R0:W-:Y:S04]  /*5f630*/  STS.U8 [R25+UR4+0x6980], R26 ;  /* 0x0069801a19007988 */ /* 0x0001e80008000004 */
[----:B0-----:R-:W3:Y:S04]  /*5f640*/  LDL.LU R26, [R1+0x17bc] ;  /* 0x0017bc00011a7983 */ /* 0x001ee80000300800 */
        /* <DEDUP_REMOVED lines=8> */
[----:B------:R1:W-:Y:S04]  /*5f6d0*/  STS.U8 [R25+UR4+0x71c0], R23 ;  /* 0x0071c01719007988 */ /* 0x0003e80008000004 */
[----:B0-----:R-:W3:Y:S04]  /*5f6e0*/  LDL R7, [R1+0x180] ;  /* 0x0001800001077983 */ /* 0x001ee80000100800 */
[----:B-1----:R-:W3:Y:S04]  /*5f6f0*/  LDL.LU R23, [R1+0x1588] ;  /* 0x0015880001177983 */ /* 0x002ee80000300800 */
[----:B------:R-:W-:Y:S04]  /*5f700*/  STS.U8 [R25+UR4+0x7380], R24 ;  /* 0x0073801819007988 */ /* 0x000fe80008000004 */
[----:B------:R-:W-:Y:S04]  /*5f710*/  STS.U8 [R25+UR4+0x73c0], R9 ;  /* 0x0073c00919007988 */ /* 0x000fe80008000004 */
[----:B------:R-:W-:Y:S04]  /*5f720*/  STS.U8 [R25+UR4+0x7580], R10 ;  /* 0x0075800a19007988 */ /* 0x000fe80008000004 */
[----:B------:R0:W-:Y:S04]  /*5f730*/  STS.U8 [R25+UR4+0x75c0], R17 ;  /* 0x0075c01119007988 */ /* 0x0001e80008000004 */
[----:B------:R1:W-:Y:S04]  /*5f740*/  STS.U8 [R25+UR4+0x7780], R18 ;  /* 0x0077801219007988 */ /* 0x0003e80008000004 */
[----:B------:R1:W-:Y:S04]  /*5f750*/  STS.U8 [R25+UR4+0x77c0], R0 ;  /* 0x0077c00019007988 */ /* 0x0003e80008000004 */
[----:B0-----:R-:W3:Y:S04]  /*5f760*/  LDL.LU R17, [R1+0x1584] ;  /* 0x0015840001117983 */ /* 0x001ee80000300800 */
[----:B------:R-:W3:Y:S04]  /*5f770*/  LDL.LU R9, [R1+0x1598] ;  /* 0x0015980001097983 */ /* 0x000ee80000300800 */
[----:B-1----:R-:W3:Y:S04]  /*5f780*/  LDL.LU R18, [R1+0x1590] ;  /* 0x0015900001127983 */ /* 0x002ee80000300800 */
[----:B------:R-:W3:Y:S04]  /*5f790*/  LDL.LU R10, [R1+0x15a4] ;  /* 0x0015a400010a7983 */ /* 0x000ee80000300800 */
[----:B------:R-:W3:Y:S04]  /*5f7a0*/  LDL.LU R0, [R1+0x15a0] ;  /* 0x0015a00001007983 */ /* 0x000ee80000300800 */
[----:B--2---:R-:W-:Y:S04]  /*5f7b0*/  STS.U8 [R25+UR4+0x7980], R28 ;  /* 0x0079801c19007988 */ /* 0x004fe80008000004 */
[----:B----4-:R-:W-:Y:S04]  /*5f7c0*/  STS.U8 [R25+UR4+0x79c0], R27 ;  /* 0x0079c01b19007988 */ /* 0x010fe80008000004 */
[----:B---3--:R-:W-:Y:S04]  /*5f7d0*/  STS.U8 [R25+UR4+0x7b80], R20 ;  /* 0x007b801419007988 */ /* 0x008fe80008000004 */
[----:B------:R-:W-:Y:S04]  /*5f7e0*/  STS.U8 [R25+UR4+0x7bc0], R19 ;  /* 0x007bc01319007988 */ /* 0x000fe80008000004 */
[----:B------:R-:W-:Y:S04]  /*5f7f0*/  STS.U8 [R25+UR4+0x7d80], R12 ;  /* 0x007d800c19007988 */ /* 0x000fe80008000004 */
[----:B------:R-:W-:Y:S04]  /*5f800*/  STS.U8 [R25+UR4+0x7dc0], R11 ;  /* 0x007dc00b19007988 */ /* 0x000fe80008000004 */
[----:B------:R-:W-:Y:S04]  /*5f810*/  STS.U8 [R25+UR4+0x7f80], R4 ;  /* 0x007f800419007988 */ /* 0x000fe80008000004 */
[----:B------:R-:W-:Y:S01]  /*5f820*/  STS.U8 [R25+UR4+0x7fc0], R26 ;  /* 0x007fc01a19007988 */ /* 0x000fe20008000004 */
[----:B------:R-:W-:Y:S06]  /*5f830*/  BAR.SYNC.DEFER_BLOCKING 0x0 ;  /* 0x0000000000007b1d */ /* 0x000fec0000010000 */
[----:B------:R-:W-:Y:S04]  /*5f840*/  STL [R1+0x5ff8], R23 ;  /* 0x005ff81701007387 */ /* 0x000fe80000100800 */
[----:B------:R-:W0:Y:S04]  /*5f850*/  LDSM.16.M88.4 R12, [R7] ;  /* 0x00000000070c783b */ /* 0x000e280000000200 */
[----:B------:R-:W1:Y:S04]  /*5f860*/  LDSM.16.M88.4 R20, [R7+0x400] ;  /* 0x000400000714783b */ /* 0x000e680000000200 */
[----:B0-----:R-:W-:Y:S04]  /*5f870*/  STL.64 [R1+0x1d80], R12 ;  /* 0x001d800c01007387 */ /* 0x001fe80000100a00 */
[----:B------:R0:W-:Y:S04]  /*5f880*/  STL.64 [R1+0x1d88], R14 ;  /* 0x001d880e01007387 */ /* 0x0001e80000100a00 */
[----:B-1----:R-:W-:Y:S04]  /*5f890*/  STL.64 [R1+0x1d90], R20 ;  /* 0x001d901401007387 */ /* 0x002fe80000100a00 */
[----:B------:R-:W-:Y:S01]  /*5f8a0*/  STL.64 [R1+0x1d98], R22 ;  /* 0x001d981601007387 */ /* 0x000fe20000100a00 */
[----:B------:R-:W-:-:S02]  /*5f8b0*/  IMAD.MOV.U32 R6, RZ, RZ, R21 ;  /* 0x000000ffff067224 */ /* 0x000fc400078e0015 */
[----:B0-----:R-:W-:Y:S02]  /*5f8c0*/  IMAD.MOV.U32 R14, RZ, RZ, R20 ;  /* 0x000000ffff0e7224 */ /* 0x001fe400078e0014 */
[----:B------:R-:W0:Y:S04]  /*5f8d0*/  LDSM.16.M88.4 R20, [R7+0x800] ;  /* 0x000800000714783b */ /* 0x000e280000000200 */
[----:B0-----:R-:W-:Y:S01]  /*5f8e0*/  STL.64 [R1+0x1da0], R20 ;  /* 0x001da01401007387 */ /* 0x001fe20000100a00 */
[----:B------:R-:W-:-:S03]  /*5f8f0*/  IMAD.MOV.U32 R4, RZ, RZ, R20 ;  /* 0x000000ffff047224 */ /* 0x000fc600078e0014 */
[----:B------:R-:W-:Y:S01]  /*5f900*/  STL.64 [R1+0x1da8], R22 ;  /* 0x001da81601007387 */ /* 0x000fe20000100a00 */
[----:B------:R-:W-:-:S03]  /*5f910*/  IMAD.MOV.U32 R5, RZ, RZ, R21 ;  /* 0x000000ffff057224 */ /* 0x000fc600078e0015 */
[----:B------:R-:W0:Y:S04]  /*5f920*/  LDSM.16.M88.4 R20, [R7+0xc00] ;  /* 0x000c00000714783b */ /* 0x000e280000000200 */
[----:B0-----:R-:W-:Y:S01]  /*5f930*/  STL.64 [R1+0x1db0], R20 ;  /* 0x001db01401007387 */ /* 0x001fe20000100a00 */
[----:B------:R-:W-:-:S03]  /*5f940*/  IMAD.MOV.U32 R27, RZ, RZ, R20 ;  /* 0x000000ffff1b7224 */ /* 0x000fc600078e0014 */
[----:B------:R-:W-:Y:S01]  /*5f950*/  STL.64 [R1+0x1db8], R22 ;  /* 0x001db81601007387 */ /* 0x000fe20000100a00 */
[----:B------:R-:W-:-:S03]  /*5f960*/  IMAD.MOV.U32 R29, RZ, RZ, R21 ;  /* 0x000000ffff1d7224 */ /* 0x000fc600078e0015 */
[----:B------:R-:W0:Y:S01]  /*5f970*/  LDSM.16.M88.4 R20, [R7+0x1000] ;  /* 0x001000000714783b */ /* 0x000e220000000200 */
[----:B------:R-:W-:-:S03]  /*5f980*/  IMAD.MOV.U32 R15, RZ, RZ, R13 ;  /* 0x000000ffff0f7224 */ /* 0x000fc600078e000d */
[----:B0-----:R-:W-:Y:S01]  /*5f990*/  STL.64 [R1+0x1dc0], R20 ;  /* 0x001dc01401007387 */ /* 0x001fe20000100a00 */
[----:B------:R-:W-:-:S03]  /*5f9a0*/  IMAD.MOV.U32 R28, RZ, RZ, R20 ;  /* 0x000000ffff1c7224 */ /* 0x000fc600078e0014 */
[----:B------:R-:W-:Y:S01]  /*5f9b0*/  STL.64 [R1+0x1dc8], R22 ;  /* 0x001dc81601007387 */ /* 0x000fe20000100a00 */
[----:B------:R-:W-:-:S03]  /*5f9c0*/  IMAD.MOV.U32 R13, RZ, RZ, R21 ;  /* 0x000000ffff0d7224 */ /* 0x000fc600078e0015 */
[----:B------:R-:W0:Y:S04]  /*5f9d0*/  LDSM.16.M88.4 R20, [R7+0x1400] ;  /* 0x001400000714783b */ /* 0x000e280000000200 */
[----:B0-----:R-:W-:Y:S04]  /*5f9e0*/  STL.64 [R1+0x1dd0], R20 ;  /* 0x001dd01401007387 */ /* 0x001fe80000100a00 */
[----:B------:R0:W-:Y:S04]  /*5f9f0*/  STL.64 [R1+0x1dd8], R22 ;  /* 0x001dd81601007387 */ /* 0x0001e80000100a00 */
[----:B0-----:R-:W2:Y:S01]  /*5fa00*/  LDL.LU R23, [R1+0x5ff8] ;  /* 0x005ff80001177983 */ /* 0x001ea20000300800 */
[----:B------:R-:W-:-:S02]  /*5fa10*/  IMAD.MOV.U32 R25, RZ, RZ, R20 ;  /* 0x000000ffff197224 */ /* 0x000fc400078e0014 */
[----:B------:R-:W-:Y:S02]  /*5fa20*/  IMAD.MOV.U32 R24, RZ, RZ, R21 ;  /* 0x000000ffff187224 */ /* 0x000fe400078e0015 */
[----:B------:R-:W-:-:S03]  /*5fa30*/  IMAD.MOV.U32 R26, RZ, RZ, R12 ;  /* 0x000000ffff1a7224 */ /* 0x000fc600078e000c */
[----:B------:R-:W-:Y:S04]  /*5fa40*/  STL.64 [R1+0x5fe8], R24 ;  /* 0x005fe81801007387 */ /* 0x000fe80000100a00 */
[----:B------:R-:W-:Y:S04]  /*5fa50*/  STL.64 [R1+0x5ff0], R26 ;  /* 0x005ff01a01007387 */ /* 0x000fe80000100a00 */
[----:B------:R-:W0:Y:S01]  /*5fa60*/  LDSM.16.M88.4 R24, [R7+0x1800] ;  /* 0x001800000718783b */ /* 0x000e220000000200 */
[----:B------:R-:W-:Y:S02]  /*5fa70*/  IMAD R18, R18, 0x100, R9 ;  /* 0x0000010012127824 */ /* 0x000fe400078e0209 */
[----:B------:R-:W-:Y:S01]  /*5fa80*/  IMAD R19, R0, 0x100, R10 ;  /* 0x0000010000137824 */ /* 0x000fe200078e020a */
[----:B0-----:R-:W-:Y:S01]  /*5fa90*/  STL.64 [R1+0x1de0], R24 ;  /* 0x001de01801007387 */ /* 0x001fe20000100a00 */
[----:B------:R-:W-:-:S03]  /*5faa0*/  IMAD.MOV.U32 R12, RZ, RZ, R24 ;  /* 0x000000ffff0c7224 */ /* 0x000fc600078e0018 */
[----:B------:R-:W-:Y:S01]  /*5fab0*/  STL.64 [R1+0x1de8], R26 ;  /* 0x001de81a01007387 */ /* 0x000fe20000100a00 */
[----:B------:R-:W-:-:S03]  /*5fac0*/  IMAD.MOV.U32 R11, RZ, RZ, R25 ;  /* 0x000000ffff0b7224 */ /* 0x000fc600078e0019 */
[----:B------:R-:W-:Y:S04]  /*5fad0*/  LDSM.16.M88.4 R24, [R7+0x2000] ;  /* 0x002000000718783b */ /* 0x000fe80000000200 */
[----:B------:R-:W-:Y:S01]  /*5fae0*/  STL.64 [R1+0x5fe0], R12 ;  /* 0x005fe00c01007387 */ /* 0x000fe20000100a00 */
[----:B--2---:R-:W-:-:S03]  /*5faf0*/  IMAD R17, R17, 0x100, R23 ;  /* 0x0000010011117824 */ /* 0x004fc600078e0217 */
[----:B------:R-:W0:Y:S04]  /*5fb00*/  LDSM.16.M88.4 R20, [R7+0x1c00] ;  /* 0x001c00000714783b */ /* 0x000e280000000200 */
[----:B0-----:R0:W-:Y:S01]  /*5fb10*/  STL.64 [R1+0x1df0], R20 ;  /* 0x001df01401007387 */ /* 0x0011e20000100a00 */
[----:B------:R-:W-:-:S03]  /*5fb20*/  IMAD.MOV.U32 R10, RZ, RZ, R20 ;  /* 0x000000ffff0a7224 */ /* 0x000fc600078e0014 */
[----:B------:R1:W-:Y:S01]  /*5fb30*/  STL.64 [R1+0x1df8], R22 ;  /* 0x001df81601007387 */ /* 0x0003e20000100a00 */
[----:B------:R-:W-:-:S03]  /*5fb40*/  IMAD.MOV.U32 R9, RZ, RZ, R21 ;  /* 0x000000ffff097224 */ /* 0x000fc600078e0015 */
[----:B0-----:R-:W2:Y:S04]  /*5fb50*/  LDL.LU.64 R20, [R1+0xc0] ;  /* 0x0000c00001147983 */ /* 0x001ea80000300a00 */
[----:B-1----:R-:W2:Y:S04]  /*5fb60*/  LDL.LU.64 R22, [R1+0xc8] ;  /* 0x0000c80001167983 */ /* 0x002ea80000300a00 */
[----:B------:R-:W-:Y:S04]  /*5fb70*/  STL.64 [R1+0x1e00], R24 ;  /* 0x001e001801007387 */ /* 0x000fe80000100a00 */
[----:B------:R0:W-:Y:S04]  /*5fb80*/  STL.64 [R1+0x1e08], R26 ;  /* 0x001e081a01007387 */ /* 0x0001e80000100a00 */
[----:B0-----:R-:W3:Y:S04]  /*5fb90*/  LDL.LU.64 R26, [R1+0x5ff0] ;  /* 0x005ff000011a7983 */ /* 0x001ee80000300a00 */
[----:B------:R-:W-:Y:S01]  /*5fba0*/  STL [R1+0x5fa8], R10 ;  /* 0x005fa80a01007387 */ /* 0x000fe20000100800 */
[----:B------:R-:W-:-:S02]  /*5fbb0*/  IMAD.MOV.U32 R8, RZ, RZ, R24 ;  /* 0x000000ffff087224 */ /* 0x000fc400078e0018 */
[----:B------:R-:W-:Y:S02]  /*5fbc0*/  IMAD.MOV.U32 R0, RZ, RZ, R25 ;  /* 0x000000ffff007224 */ /* 0x000fe400078e0019 */
[----:B------:R-:W-:Y:S01]  /*5fbd0*/  IMAD R16, R2, 0x100, R3 ;  /* 0x0000010002107824 */ /* 0x000fe200078e0203 */
[----:B------:R0:W-:Y:S04]  /*5fbe0*/  STL.64 [R1+0x5fa0], R8 ;  /* 0x005fa00801007387 */ /* 0x0001e80000100a00 */
[----:B------:R-:W-:Y:S01]  /*5fbf0*/  STL [R1+0x5fc8], R11 ;  /* 0x005fc80b01007387 */ /* 0x000fe20000100800 */
[----:B------:R-:W-:Y:S02]  /*5fc00*/  F2FP.F16.E4M3.UNPACK_B R16, R16 ;  /* 0x00000010ff10723e */ /* 0x000fe400020006ff */
[----:B------:R-:W-:-:S02]  /*5fc10*/  F2FP.F16.E4M3.UNPACK_B R17, R17 ;  /* 0x00000011ff11723e */ /* 0x000fc400020006ff */
[----:B------:R-:W-:Y:S02]  /*5fc20*/  F2FP.F16.E4M3.UNPACK_B R18, R18 ;  /* 0x00000012ff12723e */ /* 0x000fe400020006ff */
[----:B------:R-:W-:Y:S02]  /*5fc30*/  F2FP.F16.E4M3.UNPACK_B R19, R19 ;  /* 0x00000013ff13723e */ /* 0x000fe400020006ff */
[----:B------:R-:W-:Y:S02]  /*5fc40*/  F2FP.F16.E4M3.UNPACK_B R13, R15 ;  /* 0x0000000fff0d723e */ /* 0x000fe400020006ff */
[----:B0-----:R-:W-:Y:S01]  /*5fc50*/  F2FP.F16.E4M3.UNPACK_B R8, R14 ;  /* 0x0000000eff08723e */ /* 0x001fe200020006ff */
[----:B---3--:R-:W-:Y:S01]  /*5fc60*/  IMAD.MOV.U32 R10, RZ, RZ, R27 ;  /* 0x000000ffff0a7224 */ /* 0x008fe200078e001b */
[----:B------:R-:W-:Y:S02]  /*5fc70*/  F2FP.F16.E4M3.UNPACK_B R12, R26 ;  /* 0x0000001aff0c723e */ /* 0x000fe400020006ff */
[----:B------:R-:W0:Y:S04]  /*5fc80*/  LDSM.16.M88.4 R24, [R7+0x2400] ;  /* 0x002400000718783b */ /* 0x000e280000000200 */
[----:B0-----:R0:W-:Y:S01]  /*5fc90*/  STL.64 [R1+0x1e10], R24 ;  /* 0x001e101801007387 */ /* 0x0011e20000100a00 */
[----:B------:R-:W-:-:S03]  /*5fca0*/  IMAD.MOV.U32 R2, RZ, RZ, R24 ;  /* 0x000000ffff027224 */ /* 0x000fc600078e0018 */
[----:B------:R-:W-:Y:S01]  /*5fcb0*/  STL.64 [R1+0x1e18], R26 ;  /* 0x001e181a01007387 */ /* 0x000fe20000100a00 */
[----:B------:R-:W-:-:S03]  /*5fcc0*/  IMAD.MOV.U32 R3, RZ, RZ, R25 ;  /* 0x000000ffff037224 */ /* 0x000fc600078e0019 */
[----:B0-----:R-:W3:Y:S04]  /*5fcd0*/  LDL.LU.64 R24, [R1+0x5fe8] ;  /* 0x005fe80001187983 */ /* 0x001ee80000300a00 */
[----:B------:R2:W-:Y:S02]  /*5fce0*/  STL.64 [R1+0xa0], R12 ;  /* 0x0000a00c01007387 */ /* 0x0005e40000100a00 */
[----:B--2---:R-:W-:Y:S02]  /*5fcf0*/  HMMA.16816.F32 R12, R16, R12, R20 ;  /* 0x0000000c100c723c */ /* 0x004fe40000001814 */
[----:B------:R-:W2:Y:S04]  /*5fd00*/  LDL.LU.64 R20, [R1+0xf0] ;  /* 0x0000f00001147983 */ /* 0x000ea80000300a00 */
[----:B------:R-:W-:-:S15]  /*5fd10*/  STL [R1+0x98], R8 ;  /* 0x0000980801007387 */ /* 0x000fde0000100800 */
[----:B------:R-:W-:-:S02]  /*5fd20*/  NOP ;  /* 0x0000000000007918 */ /* 0x000fc40000000000 */
[----:B------:R-:W-:Y:S04]  /*5fd30*/  STL.64 [R1+0x130], R12 ;  /* 0x0001300c01007387 */ /* 0x000fe80000100a00 */
[----:B------:R-:W-:Y:S04]  /*5fd40*/  STL.64 [R1+0x138], R14 ;  /* 0x0001380e01007387 */ /* 0x000fe80000100a00 */
[----:B------:R-:W0:Y:S01]  /*5fd50*/  LDSM.16.M88.4 R12, [R7+0x2800] ;  /* 0x00280000070c783b */ /* 0x000e220000000200 */
[----:B------:R-:W-:-:S03]  /*5fd60*/  F2FP.F16.E4M3.UNPACK_B R9, R6 ;  /* 0x00000006ff09723e */ /* 0x000fc600020006ff */
[----:B------:R-:W2:Y:S04]  /*5fd70*/  LDL.LU.64 R22, [R1+0xf8] ;  /* 0x0000f80001167983 */ /* 0x000ea80000300a00 */
[----:B------:R-:W-:Y:S01]  /*5fd80*/  STL [R1+0x9c], R9 ;  /* 0x00009c0901007387 */ /* 0x000fe20000100800 */
[----:B0-----:R-:W-:-:S03]  /*5fd90*/  IMAD.MOV.U32 R27, RZ, RZ, R12 ;  /* 0x000000ffff1b7224 */ /* 0x001fc600078e000c */
[----:B------:R-:W-:Y:S04]  /*5fda0*/  STL.64 [R1+0x1e20], R12 ;  /* 0x001e200c01007387 */ /* 0x000fe80000100a00 */
[----:B------:R0:W-:Y:S02]  /*5fdb0*/  STL.64 [R1+0x1e28], R14 ;  /* 0x001e280e01007387 */ /* 0x0001e40000100a00 */
[----:B0-----:R-:W-:Y:S02]  /*5fdc0*/  IMAD.MOV.U32 R15, RZ, RZ, R13 ;  /* 0x000000ffff0f7224 */ /* 0x001fe400078e000d */
[----:B------:R-:W4:Y:S04]  /*5fdd0*/  LDL.LU.64 R12, [R1+0x5fe0] ;  /* 0x005fe000010c7983 */ /* 0x000f280000300a00 */
[----:B------:R-:W-:Y:S04]  /*5fde0*/  STL [R1+0x5fd8], R27 ;  /* 0x005fd81b01007387 */ /* 0x000fe80000100800 */
[----:B---3--:R0:W-:Y:S04]  /*5fdf0*/  STL.64 [R1+0x5fd0], R24 ;  /* 0x005fd01801007387 */ /* 0x0081e80000100a00 */
[----:B0-----:R-:W3:Y:S04]  /*5fe00*/  LDL.LU.64 R24, [R1+0xd0] ;  /* 0x0000d00001187983 */ /* 0x001ee80000300a00 */
[----:B------:R-:W3:Y:S01]  /*5fe10*/  LDL.LU.64 R26, [R1+0xd8] ;  /* 0x0000d800011a7983 */ /* 0x000ee20000300a00 */
[----:B------:R-:W-:-:S02]  /*5fe20*/  F2FP.F16.E4M3.UNPACK_B R4, R4 ;  /* 0x00000004ff04723e */ /* 0x000fc400020006ff */
[----:B------:R-:W-:-:S07]  /*5fe30*/  F2FP.F16.E4M3.UNPACK_B R5, R5 ;  /* 0x00000005ff05723e */ /* 0x000fce00020006ff */
[C---:B--2---:R-:W-:Y:S06]  /*5fe40*/  HMMA.16816.F32 R20, R16.reuse, R4, R20 ;  /* 0x000000041014723c */ /* 0x044fec0000001814 */
[----:B---3--:R-:W-:-:S15]  /*5fe50*/  HMMA.16816.F32 R24, R16, R8, R24 ;  /* 0x000000081018723c */ /* 0x008fde0000001818 */
[----:B------:R-:W-:-:S08]  /*5fe60*/  NOP ;  /* 0x0000000000007918 */ /* 0x000fd00000000000 */
[----:B------:R-:W-:Y:S04]  /*5fe70*/  STL.64 [R1+0x120], R24 ;  /* 0x0001201801007387 */ /* 0x000fe80000100a00 */
[----:B------:R-:W-:Y:S04]  /*5fe80*/  STL.64 [R1+0x128], R26 ;  /* 0x0001281a01007387 */ /* 0x000fe80000100a00 */
[----:B------:R-:W0:Y:S02]  /*5fe90*/  LDSM.16.M88.4 R24, [R7+0x2c00] ;  /* 0x002c00000718783b */ /* 0x000e240000000200 */
[----:B0-----:R-:W-:-:S02]  /*5fea0*/  IMAD.MOV.U32 R14, RZ, RZ, R24 ;  /* 0x000000ffff0e7224 */ /* 0x001fc400078e0018 */
[----:B------:R0:W-:Y:S04]  /*5feb0*/  STL.64 [R1+0x1e30], R24 ;  /* 0x001e301801007387 */ /* 0x0001e80000100a00 */
[----:B------:R1:W-:Y:S01]  /*5fec0*/  STL.64 [R1+0x1e38], R26 ;  /* 0x001e381a01007387 */ /* 0x0003e20000100a00 */
[----:B------:R-:W-:-:S03]  /*5fed0*/  IMAD.MOV.U32 R6, RZ, RZ, R25 ;  /* 0x000000ffff067224 */ /* 0x000fc600078e0019 */
[----:B------:R-:W-:Y:S04]  /*5fee0*/  STL.64 [R1+0x90], R4 ;  /* 0x0000900401007387 */ /* 0x000fe80000100a00 */
[----:B0-----:R-:W2:Y:S04]  /*5fef0*/  LDL.LU.64 R24, [R1+0x150] ;  /* 0x0001500001187983 */ /* 0x001ea80000300a00 */
[----:B-1----:R-:W2:Y:S04]  /*5ff00*/  LDL.LU.64 R26, [R1+0x158] ;  /* 0x00015800011a7983 */ /* 0x002ea80000300a00 */
[----:B------:R-:W-:Y:S04]  /*5ff10*/  STL.64 [R1+0x5fb0], R14 ;  /* 0x005fb00e01007387 */ /* 0x000fe80000100a00 */
[----:B----4-:R-:W-:Y:S04]  /*5ff20*/  STL [R1+0x5fac], R12 ;  /* 0x005fac0c01007387 */ /* 0x010fe80000100800 */
[----:B------:R-:W-:Y:S04]  /*5ff30*/  STL.64 [R1+0x110], R20 ;  /* 0x0001101401007387 */ /* 0x000fe80000100a00 */
[----:B------:R-:W-:Y:S04]  /*5ff40*/  STL.64 [R1+0x118], R22 ;  /* 0x0001181601007387 */ /* 0x000fe80000100a00 */
[----:B------:R-:W0:Y:S01]  /*5ff50*/  LDSM.16.M88.4 R20, [R7+0x3000] ;  /* 0x003000000714783b */ /* 0x000e220000000200 */
[----:B------:R-:W-:-:S02]  /*5ff60*/  F2FP.F16.E4M3.UNPACK_B R8, R10 ;  /* 0x0000000aff08723e */ /* 0x000fc400020006ff */
[----:B------:R-:W-:Y:S01]  /*5ff70*/  F2FP.F16.E4M3.UNPACK_B R9, R29 ;  /* 0x0000001dff09723e */ /* 0x000fe200020006ff */
[----:B0-----:R0:W-:Y:S04]  /*5ff80*/  STL.64 [R1+0x1e40], R20 ;  /* 0x001e401401007387 */ /* 0x0011e80000100a00 */
[----:B------:R1:W-:Y:S01]  /*5ff90*/  STL.64 [R1+0x1e48], R22 ;  /* 0x001e481601007387 */ /* 0x0003e20000100a00 */
[----:B------:R-:W-:Y:S02]  /*5ffa0*/  IMAD.MOV.U32 R5, RZ, RZ, R20 ;  /* 0x000000ffff057224 */ /* 0x000fe400078e0014 */
[----:B------:R-:W-:Y:S01]  /*5ffb0*/  IMAD.MOV.U32 R4, RZ, RZ, R21 ;  /* 0x000000ffff047224 */ /* 0x000fe200078e0015 */
[----:B------:R-:W-:Y:S04]  /*5ffc0*/  STL.64 [R1+0x88], R8 ;  /* 0x0000880801007387 */ /* 0x000fe80000100a00 */
[----:B0-----:R-:W3:Y:S04]  /*5ffd0*/  LDL.LU.64 R20, [R1+0x1b0] ;  /* 0x0001b00001147983 */ /* 0x001ee80000300a00 */
[----:B-1----:R-:W4:Y:S01]  /*5ffe0*/  LDL.LU.64 R22, [R1+0x1b8] ;  /* 0x0001b80001167983 */ /* 0x002f220000300a00 */
[----:B------:R-:W-:-:S02]  /*5fff0*/  F2FP.F16.E4M3.UNPACK_B R12, R28 ;  /* 0x0000001cff0c723e */ /* 0x000fc400020006ff */
[----:B------:R-:W-:Y:S01]  /*60000*/  F2FP.F16.E4M3.UNPACK_B R13, R13 ;  /* 0x0000000dff0d723e */ /* 0x000fe200020006ff */
[----:B----4-:R-:W-:Y:S04]  /*60010*/  STL.64 [R1+0x5fc0], R22 ;  /* 0x005fc01601007387 */ /* 0x010fe80000100a00 */
[----:B---3--:R0:W-:Y:S04]  /*60020*/  STL.64 [R1+0x5fb8], R20 ;  /* 0x005fb81401007387 */ /* 0x0081e80000100a00 */
[----:B0-----:R-:W3:Y:S04]  /*60030*/  LDL.LU.64 R20, [R1+0x190] ;  /* 0x0001900001147983 */ /* 0x001ee80000300a00 */
[----:B------:R-:W3:Y:S01]  /*60040*/  LDL.LU.64 R22, [R1+0x198] ;  /* 0x0001980001167983 */ /* 0x000ee20000300a00 */
[----:B--2---:R-:W-:Y:S03]  /*60050*/  HMMA.16816.F32 R8, R16, R8, R24 ;  /* 0x000000081008723c */ /* 0x004fe60000001818 */
[----:B------:R-:W2:Y:S04]  /*60060*/  LDL.LU R27, [R1+0x5fd8] ;  /* 0x005fd800011b7983 */ /* 0x000ea80000300800 */
[----:B------:R-:W4:-:S15]  /*60070*/  LDL.LU.64 R24, [R1+0x5fd0] ;  /* 0x005fd00001187983 */ /* 0x000f1e0000300a00 */
[----:B------:R-:W-:-:S01]  /*60080*/  NOP ;  /* 0x0000000000007918 */ /* 0x000fc20000000000 */
[----:B------:R-:W-:Y:S04]  /*60090*/  STL.64 [R1+0x150], R8 ;  /* 0x0001500801007387 */ /* 0x000fe80000100a00 */
[----:B------:R-:W-:Y:S04]  /*600a0*/  STL.64 [R1+0x158], R10 ;  /* 0x0001580a01007387 */ /* 0x000fe80000100a00 */
[----:B------:R-:W0:Y:S04]  /*600b0*/  LDSM.16.M88.4 R8, [R7+0x3400] ;  /* 0x003400000708783b */ /* 0x000e280000000200 */
[----:B0-----:R-:W-:Y:S04]  /*600c0*/  STL.64 [R1+0x1e50], R8 ;  /* 0x001e500801007387 */ /* 0x001fe80000100a00 */
[----:B------:R0:W-:Y:S04]  /*600d0*/  STL.64 [R1+0x1e58], R10 ;  /* 0x001e580a01007387 */ /* 0x0001e80000100a00 */
[----:B0-----:R-:W2:Y:S04]  /*600e0*/  LDL.LU R11, [R1+0x5fc8] ;  /* 0x005fc800010b7983 */ /* 0x001ea80000300800 */
[----:B------:R3:W-:Y:S01]  /*600f0*/  STL.64 [R1+0x80], R12 ;  /* 0x0000800c01007387 */ /* 0x0007e20000100a00 */
[----:B------:R-:W-:Y:S01]  /*60100*/  IMAD.MOV.U32 R28, RZ, RZ, R8 ;  /* 0x000000ffff1c7224 */ /* 0x000fe200078e0008 */
[----:B---3--:R-:W-:Y:S02]  /*60110*/  HMMA.16816.F32 R12, R16, R12, R20 ;  /* 0x0000000c100c723c */ /* 0x008fe40000001814 */
[----:B------:R-:W3:Y:S04]  /*60120*/  LDL.LU.64 R22, [R1+0x5fc0] ;  /* 0x005fc00001167983 */ /* 0x000ee80000300a00 */
[----:B------:R-:W3:-:S15]  /*60130*/  LDL.LU.64 R20, [R1+0x5fb8] ;  /* 0x005fb80001147983 */ /* 0x000ede0000300a00 */
[----:B------:R-:W-:-:S02]  /*60140*/  NOP ;  /* 0x0000000000007918 */ /* 0x000fc40000000000 */
[----:B------:R-:W-:Y:S04]  /*60150*/  STL.64 [R1+0x170], R12 ;  /* 0x0001700c01007387 */ /* 0x000fe80000100a00 */
[----:B------:R-:W-:Y:S04]  /*60160*/  STL.64 [R1+0x178], R14 ;  /* 0x0001780e01007387 */ /* 0x000fe80000100a00 */
[----:B------:R-:W0:Y:S01]  /*60170*/  LDSM.16.M88.4 R12, [R7+0x3800] ;  /* 0x00380000070c783b */ /* 0x000e220000000200 */
[----:B----4-:R-:W-:-:S03]  /*60180*/  F2FP.F16.E4M3.UNPACK_B R8, R25 ;  /* 0x00000019ff08723e */ /* 0x010fc600020006ff */
[----:B0-----:R-:W-:Y:S04]  /*60190*/  STL.64 [R1+0x1e60], R12 ;  /* 0x001e600c01007387 */ /* 0x001fe80000100a00 */
[----:B------:R0:W-:Y:S01]  /*601a0*/  STL.64 [R1+0x1e68], R14 ;  /* 0x001e680e01007387 */ /* 0x0001e20000100a00 */
[----:B------:R-:W-:-:S03]  /*601b0*/  IMAD.MOV.U32 R25, RZ, RZ, R12 ;  /* 0x000000ffff197224 */ /* 0x000fc600078e000c */
[----:B0-----:R-:W4:Y:S04]  /*601c0*/  LDL.LU.64 R14, [R1+0x5fb0] ;  /* 0x005fb000010e7983 */ /* 0x001f280000300a00 */
[----:B------:R-:W4:Y:S01]  /*601d0*/  LDL.LU R12, [R1+0x5fac] ;  /* 0x005fac00010c7983 */ /* 0x000f220000300800 */
[----:B------:R-:W-:Y:S01]  /*601e0*/  IMAD.MOV.U32 R26, RZ, RZ, R9 ;  /* 0x000000ffff1a7224 */ /* 0x000fe200078e0009 */
[----:B------:R-:W-:Y:S01]  /*601f0*/  F2FP.F16.E4M3.UNPACK_B R9, R24 ;  /* 0x00000018ff09723e */ /* 0x000fe200020006ff */
[----:B------:R-:W-:Y:S01]  /*60200*/  IMAD.MOV.U32 R24, RZ, RZ, R13 ;  /* 0x000000ffff187224 */ /* 0x000fe200078e000d */
[----:B--2---:R-:W-:-:S03]  /*60210*/  F2FP.F16.E4M3.UNPACK_B R13, R11 ;  /* 0x0000000bff0d723e */ /* 0x004fc600020006ff */
[----:B------:R-:W-:Y:S04]  /*60220*/  STL.64 [R1+0x78], R8 ;  /* 0x0000780801007387 */ /* 0x000fe80000100a00 */
[----:B------:R-:W-:Y:S04]  /*60230*/  STL.64 [R1+0x5f88], R26 ;  /* 0x005f881a01007387 */ /* 0x000fe80000100a00 */
[----:B------:R0:W-:Y:S04]  /*60240*/  STL.64 [R1+0x5f80], R24 ;  /* 0x005f801801007387 */ /* 0x0001e80000100a00 */
[----:B0-----:R-:W2:Y:S01]  /*60250*/  LDL.LU.64 R24, [R1+0x1f0] ;  /* 0x0001f00001187983 */ /* 0x001ea20000300a00 */
[----:B---3--:R-:W-:Y:S01]  /*60260*/  HMMA.16816.F32 R8, R16, R8, R20 ;  /* 0x000000081008723c */ /* 0x008fe20000001814 */
[----:B----4-:R-:W-:-:S05]  /*60270*/  F2FP.F16.E4M3.UNPACK_B R12, R12 ;  /* 0x0000000cff0c723e */ /* 0x010fca00020006ff */
[----:B------:R-:W-:-:S15]  /*60280*/  STL [R1+0x70], R12 ;  /* 0x0000700c01007387 */ /* 0x000fde0000100800 */
[----:B------:R-:W-:-:S02]  /*60290*/  NOP ;  /* 0x0000000000007918 */ /* 0x000fc40000000000 */
[----:B------:R-:W-:Y:S04]  /*602a0*/  STL.64 [R1+0x1a0], R8 ;  /* 0x0001a00801007387 */ /* 0x000fe80000100a00 */
[----:B------:R-:W-:Y:S04]  /*602b0*/  STL.64 [R1+0x1a8], R10 ;  /* 0x0001a80a01007387 */ /* 0x000fe80000100a00 */
[----:B------:R-:W3:Y:S04]  /*602c0*/  LDL.LU.64 R26, [R1+0x1f8] ;  /* 0x0001f800011a7983 */ /* 0x000ee80000300a00 */
[----:B------:R-:W0:Y:S04]  /*602d0*/  LDSM.16.M88.4 R8, [R7+0x3c00] ;  /* 0x003c00000708783b */ /* 0x000e280000000200 */
[----:B------:R-:W-:Y:S01]  /*602e0*/  STL [R1+0x74], R13 ;  /* 0x0000740d01007387 */ /* 0x000fe20000100800 */
[----:B0-----:R-:W-:-:S02]  /*602f0*/  IMAD.MOV.U32 R21, RZ, RZ, R8 ;  /* 0x000000ffff157224 */ /* 0x001fc400078e0008 */
[----:B------:R-:W-:Y:S01]  /*60300*/  IMAD.MOV.U32 R20, RZ, RZ, R9 ;  /* 0x000000ffff147224 */ /* 0x000fe200078e0009 */
[----:B---3--:R-:W-:Y:S04]  /*60310*/  STL.64 [R1+0x5f98], R26 ;  /* 0x005f981a01007387 */ /* 0x008fe80000100a00 */
[----:B--2---:R0:W-:Y:S04]  /*60320*/  STL.64 [R1+0x5f90], R24 ;  /* 0x005f901801007387 */ /* 0x0041e80000100a00 */
[----:B0-----:R-:W2:Y:S04]  /*60330*/  LDL.LU.64 R24, [R1+0x1d0] ;  /* 0x0001d00001187983 */ /* 0x001ea80000300a00 */
[----:B------:R-:W2:Y:S04]  /*60340*/  LDL.LU.64 R26, [R1+0x1d8] ;  /* 0x0001d800011a7983 */ /* 0x000ea80000300a00 */
[----:B------:R-:W-:Y:S04]  /*60350*/  STL.64 [R1+0x1e70], R8 ;  /* 0x001e700801007387 */ /* 0x000fe80000100a00 */
[----:B------:R0:W-:Y:S04]  /*60360*/  STL.64 [R1+0x1e78], R10 ;  /* 0x001e780a01007387 */ /* 0x0001e80000100a00 */
[----:B0-----:R-:W3:Y:S04]  /*60370*/  LDL.LU R10, [R1+0x5fa8] ;  /* 0x005fa800010a7983 */ /* 0x001ee80000300800 */
[----:B------:R-:W4:Y:S04]  /*60380*/  LDL.LU.64 R8, [R1+0x5fa0] ;  /* 0x005fa00001087983 */ /* 0x000f280000300a00 */
[----:B------:R0:W-:Y:S04]  /*60390*/  STL.64 [R1+0x5f68], R20 ;  /* 0x005f681401007387 */ /* 0x0001e80000100a00 */
[----:B0-----:R-:W4:Y:S01]  /*603a0*/  LDL.LU.64 R20, [R1+0x210] ;  /* 0x0002100001147983 */ /* 0x001f220000300a00 */
[----:B--2---:R-:W-:Y:S01]  /*603b0*/  HMMA.16816.F32 R24, R16, R12, R24 ;  /* 0x0000000c1018723c */ /* 0x004fe20000001818 */
[----:B---3--:R-:W-:-:S05]  /*603c0*/  F2FP.F16.E4M3.UNPACK_B R10, R10 ;  /* 0x0000000aff0a723e */ /* 0x008fca00020006ff */
[----:B------:R-:W-:-:S15]  /*603d0*/  STL [R1+0x68], R10 ;  /* 0x0000680a01007387 */ /* 0x000fde0000100800 */
[----:B------:R-:W-:-:S02]  /*603e0*/  NOP ;  /* 0x0000000000007918 */ /* 0x000fc40000000000 */
[----:B------:R-:W-:Y:S04]  /*603f0*/  STL.64 [R1+0x1d0], R24 ;  /* 0x0001d01801007387 */ /* 0x000fe80000100a00 */
[----:B------:R-:W-:Y:S04]  /*60400*/  STL.64 [R1+0x1d8], R26 ;  /* 0x0001d81a01007387 */ /* 0x000fe80000100a00 */
[----:B------:R-:W0:Y:S01]  /*60410*/  LDSM.16.M88.4 R24, [R7+0x4000] ;  /* 0x004000000718783b */ /* 0x000e220000000200 */
[----:B----4-:R-:W-:-:S03]  /*60420*/  F2FP.F16.E4M3.UNPACK_B R11, R9 ;  /* 0x00000009ff0b723e */ /* 0x010fc600020006ff */
[----:B------:R-:W2:Y:S04]  /*60430*/  LDL.LU.64 R22, [R1+0x218] ;  /* 0x0002180001167983 */ /* 0x000ea80000300a00 */
[----:B------:R-:W-:Y:S04]  /*60440*/  STL [R1+0x6c], R11 ;  /* 0x00006c0b01007387 */ /* 0x000fe80000100800 */
[----:B0-----:R-:W-:Y:S04]  /*60450*/  STL.64 [R1+0x1e80], R24 ;  /* 0x001e801801007387 */ /* 0x001fe80000100a00 */
[----:B------:R0:W-:Y:S01]  /*60460*/  STL.64 [R1+0x1e88], R26 ;  /* 0x001e881a01007387 */ /* 0x0001e20000100a00 */
[----:B------:R-:W-:-:S02]  /*60470*/  IMAD.MOV.U32 R12, RZ, RZ, R24 ;  /* 0x000000ffff0c7224 */ /* 0x000fc400078e0018 */
[----:B------:R-:W-:Y:S01]  /*60480*/  IMAD.MOV.U32 R13, RZ, RZ, R25 ;  /* 0x000000ffff0d7224 */ /* 0x000fe200078e0019 */
[----:B0-----:R-:W3:Y:S04]  /*60490*/  LDL.LU.64 R26, [R1+0x5f98] ;  /* 0x005f9800011a7983 */ /* 0x001ee80000300a00 */
[----:B------:R-:W3:Y:S01]  /*604a0*/  LDL.LU.64 R24, [R1+0x5f90] ;  /* 0x005f900001187983 */ /* 0x000ee20000300a00 */
[----:B------:R-:W-:-:S03]  /*604b0*/  F2FP.F16.E4M3.UNPACK_B R8, R8 ;  /* 0x00000008ff08723e */ /* 0x000fc600020006ff */
[----:B------:R-:W-:Y:S04]  /*604c0*/  STL.64 [R1+0x5f60], R12 ;  /* 0x005f600c01007387 */ /* 0x000fe80000100a00 */
[----:B------:R-:W-:Y:S01]  /*604d0*/  STL [R1+0x60], R8 ;  /* 0x0000600801007387 */ /* 0x000fe20000100800 */
[----:B------:R-:W-:Y:S01]  /*604e0*/  F2FP.F16.E4M3.UNPACK_B R9, R0 ;  /* 0x00000000ff09723e */ /* 0x000fe200020006ff */
[----:B------:R-:W-:Y:S01]  /*604f0*/  IMAD.MOV.U32 R0, RZ, RZ, R11 ;  /* 0x000000ffff007224 */ /* 0x000fe200078e000b */
[----:B------:R-:W-:Y:S02]  /*60500*/  F2FP.F16.E4M3.UNPACK_B R2, R2 ;  /* 0x00000002ff02723e */ /* 0x000fe400020006ff */
[----:B------:R-:W-:Y:S01]  /*60510*/  F2FP.F16.E4M3.UNPACK_B R3, R3 ;  /* 0x00000003ff03723e */ /* 0x000fe200020006ff */
[----:B---3--:R-:W-:-:S15]  /*60520*/  HMMA.16816.F32 R24, R16, R10, R24 ;  /* 0x0000000a1018723c */ /* 0x008fde0000001818 */
[----:B------:R-:W-:-:S08]  /*60530*/  NOP ;  /* 0x0000000000007918 */ /* 0x000fd00000000000 */
[----:B------:R-:W-:Y:S04]  /*60540*/  STL.64 [R1+0x1f0], R24 ;  /* 0x0001f01801007387 */ /* 0x000fe80000100a00 */
[----:B------:R-:W-:Y:S04]  /*60550*/  STL.64 [R1+0x1f8], R26 ;  /* 0x0001f81a01007387 */ /* 0x000fe80000100a00 */
[----:B------:R-:W0:Y:S04]  /*60560*/  LDSM.16.M88.4 R24, [R7+0x4400] ;  /* 0x004400000718783b */ /* 0x000e280000000200 */
[----:B------:R1:W-:Y:S04]  /*60570*/  STL [R1+0x5ed0], R0 ;  /* 0x005ed00001007387 */ /* 0x0003e80000100800 */
[----:B------:R-:W-:Y:S01]  /*60580*/  STL [R1+0x64], R9 ;  /* 0x0000640901007387 */ /* 0x000fe20000100800 */
[----:B--2---:R-:W-:Y:S03]  /*60590*/  HMMA.16816.F32 R20, R16, R8, R20 ;  /* 0x000000081014723c */ /* 0x004fe60000001814 */
[----:B0-----:R-:W-:Y:S01]  /*605a0*/  STL.64 [R1+0x1e90], R24 ;  /* 0x001e901801007387 */ /* 0x001fe20000100a00 */
[----:B------:R-:W-:-:S03]  /*605b0*/  IMAD.MOV.U32 R10, RZ, RZ, R24 ;  /* 0x000000ffff0a7224 */ /* 0x000fc600078e0018 */
[----:B------:R-:W-:Y:S01]  /*605c0*/  STL.64 [R1+0x1e98], R26 ;  /* 0x001e981a01007387 */ /* 0x000fe20000100a00 */
[----:B------:R-:W-:-:S03]  /*605d0*/  IMAD.MOV.U32 R11, RZ, RZ, R25 ;  /* 0x000000ffff0b7224 */ /* 0x000fc600078e0019 */
[----:B------:R-:W0:Y:S04]  /*605e0*/  LDSM.16.M88.4 R24, [R7+0x4800] ;  /* 0x004800000718783b */ /* 0x000e280000000200 */
[----:B------:R-:W-:Y:S01]  /*605f0*/  STL [R1+0x58], R2 ;  /* 0x0000580201007387 */ /* 0x000fe20000100800 */
[----:B-1----:R-:W-:-:S07]  /*60600*/  IMAD.MOV.U32 R0, RZ, RZ, R9 ;  /* 0x000000ffff007224 */ /* 0x002fce00078e0009 */
[----:B------:R1:W-:Y:S04]  /*60610*/  STL.64 [R1+0x210], R20 ;  /* 0x0002101401007387 */ /* 0x0003e80000100a00 */
[----:B------:R2:W-:Y:S04]  /*60620*/  STL.64 [R1+0x218], R22 ;  /* 0x0002181601007387 */ /* 0x0005e80000100a00 */
[----:B-1----:R-:W3:Y:S04]  /*60630*/  LDL.LU.64 R20, [R1+0x240] ;  /* 0x0002400001147983 */ /* 0x002ee80000300a00 */
[----:B------:R-:W-:Y:S04]  /*60640*/  STL [R1+0x5c], R3 ;  /* 0x00005c0301007387 */ /* 0x000fe80000100800 */
[----:B--2---:R-:W3:Y:S04]  /*60650*/  LDL.LU.64 R22, [R1+0x248] ;  /* 0x0002480001167983 */ /* 0x004ee80000300a00 */
[----:B------:R-:W-:Y:S01]  /*60660*/  STL [R1+0x5ed4], R0 ;  /* 0x005ed40001007387 */ /* 0x000fe20000100800 */
[----:B0-----:R-:W-:-:S03]  /*60670*/  IMAD.MOV.U32 R8, RZ, RZ, R24 ;  /* 0x000000ffff087224 */ /* 0x001fc600078e0018 */
[----:B------:R-:W-:Y:S01]  /*60680*/  STL.64 [R1+0x1ea0], R24 ;  /* 0x001ea01801007387 */ /* 0x000fe20000100a00 */
[----:B------:R-:W-:-:S03]  /*60690*/  IMAD.MOV.U32 R9, RZ, RZ, R25 ;  /* 0x000000ffff097224 */ /* 0x000fc600078e0019 */
[----:B------:R0:W-:Y:S04]  /*606a0*/  STL.64 [R1+0x1ea8], R26 ;  /* 0x001ea81a01007387 */ /* 0x0001e80000100a00 */
[----:B0-----:R-:W2:Y:S04]  /*606b0*/  LDL.LU.64 R26, [R1+0x5f88] ;  /* 0x005f8800011a7983 */ /* 0x001ea80000300a00 */
[----:B------:R-:W4:Y:S04]  /*606c0*/  LDL.LU.64 R24, [R1+0x5f80] ;  /* 0x005f800001187983 */ /* 0x000f280000300a00 */
[----:B------:R-:W-:Y:S04]  /*606d0*/  STL.64 [R1+0x5f58], R10 ;  /* 0x005f580a01007387 */ /* 0x000fe80000100a00 */
[----:B------:R0:W-:Y:S04]  /*606e0*/  STL.64 [R1+0x5f50], R8 ;  /* 0x005f500801007387 */ /* 0x0001e80000100a00 */
[----:B0-----:R-:W3:Y:S04]  /*606f0*/  LDL.LU.64 R8, [R1+0x230] ;  /* 0x0002300001087983 */ /* 0x001ee80000300a00 */
[----:B------:R-:W3:Y:S01]  /*60700*/  LDL.LU.64 R10, [R1+0x238] ;  /* 0x00023800010a7983 */ /* 0x000ee20000300a00 */
[----:B------:R-:W-:Y:S01]  /*60710*/  F2FP.F16.E4M3.UNPACK_B R13, R15 ;  /* 0x0000000fff0d723e */ /* 0x000fe200020006ff */
[----:B---3--:R-:W-:Y:S01]  /*60720*/  HMMA.16816.F32 R8, R16, R2, R8 ;  /* 0x000000021008723c */ /* 0x008fe20000001808 */
[----:B--2---:R-:W-:-:S15]  /*60730*/  F2FP.F16.E4M3.UNPACK_B R12, R27 ;  /* 0x0000001bff0c723e */ /* 0x004fde00020006ff */
[----:B------:R-:W-:-:S07]  /*60740*/  NOP ;  /* 0x0000000000007918 */ /* 0x000fce0000000000 */
[----:B------:R-:W-:Y:S04]  /*60750*/  STL.64 [R1+0x230], R8 ;  /* 0x0002300801007387 */ /* 0x000fe80000100a00 */
[----:B------:R-:W-:Y:S04]  /*60760*/  STL.64 [R1+0x238], R10 ;  /* 0x0002380a01007387 */ /* 0x000fe80000100a00 */
[----:B------:R-:W0:Y:S01]  /*60770*/  LDSM.16.M88.4 R8, [R7+0x4c00] ;  /* 0x004c00000708783b */ /* 0x000e220000000200 */
[----:B------:R-:W-:Y:S01]  /*60780*/  HMMA.16816.F32 R20, R16, R12, R20 ;  /* 0x0000000c1014723c */ /* 0x000fe20000001814 */
[----:B0-----:R-:W-:-:S02]  /*60790*/  IMAD.MOV.U32 R2, RZ, RZ, R8 ;  /* 0x000000ffff027224 */ /* 0x001fc400078e0008 */
[----:B------:R0:W-:Y:S04]  /*607a0*/  STL.64 [R1+0x1eb0], R8 ;  /* 0x001eb00801007387 */ /* 0x0001e80000100a00 */
[----:B------:R1:W-:Y:S04]  /*607b0*/  STL.64 [R1+0x1eb8], R10 ;  /* 0x001eb80a01007387 */ /* 0x0003e80000100a00 */
[----:B------:R2:W-:Y:S01]  /*607c0*/  STL.64 [R1+0x50], R12 ;  /* 0x0000500c01007387 */ /* 0x0005e20000100a00 */
[----:B0-----:R-:W-:-:S05]  /*607d0*/  F2FP.F16.E4M3.UNPACK_B R8, R14 ;  /* 0x0000000eff08723e */ /* 0x001fca00020006ff */
[----:B------:R-:W-:Y:S06]  /*607e0*/  STL [R1+0x48], R8 ;  /* 0x0000480801007387 */ /* 0x000fec0000100800 */
[----:B------:R-:W-:Y:S04]  /*607f0*/  STL.64 [R1+0x250], R20 ;  /* 0x0002501401007387 */ /* 0x000fe80000100a00 */
[----:B------:R-:W-:Y:S04]  /*60800*/  STL.64 [R1+0x258], R22 ;  /* 0x0002581601007387 */ /* 0x000fe80000100a00 */
[----:B------:R-:W0:Y:S01]  /*60810*/  LDSM.16.M88.4 R20, [R7+0x5000] ;  /* 0x005000000714783b */ /* 0x000e220000000200 */
[----:B------:R-:W-:Y:S01]  /*60820*/  IMAD.MOV.U32 R3, RZ, RZ, R9 ;  /* 0x000000ffff037224 */ /* 0x000fe200078e0009 */
[----:B------:R-:W-:Y:S01]  /*60830*/  F2FP.F16.E4M3.UNPACK_B R9, R6 ;  /* 0x00000006ff09723e */ /* 0x000fe200020006ff */
[----:B------:R-:W-:Y:S01]  /*60840*/  IMAD.MOV.U32 R0, RZ, RZ, R12 ;  /* 0x000000ffff007224 */ /* 0x000fe200078e000c */
[----:B-1----:R-:W-:Y:S01]  /*60850*/  F2FP.F16.E4M3.UNPACK_B R10, R5 ;  /* 0x00000005ff0a723e */ /* 0x002fe200020006ff */
[----:B--2---:R-:W2:Y:S04]  /*60860*/  LDL.LU.64 R12, [R1+0x280] ;  /* 0x00028000010c7983 */ /* 0x004ea80000300a00 */
[----:B------:R-:W-:Y:S01]  /*60870*/  STL [R1+0x4c], R9 ;  /* 0x00004c0901007387 */ /* 0x000fe20000100800 */
[----:B------:R-:W-:-:S03]  /*60880*/  F2FP.F16.E4M3.UNPACK_B R11, R4 ;  /* 0x00000004ff0b723e */ /* 0x000fc600020006ff */
[----:B------:R-:W2:Y:S04]  /*60890*/  LDL.LU.64 R14, [R1+0x288] ;  /* 0x00028800010e7983 */ /* 0x000ea80000300a00 */
[----:B------:R-:W-:Y:S04]  /*608a0*/  STL [R1+0x5ee8], R0 ;  /* 0x005ee80001007387 */ /* 0x000fe80000100800 */
[----:B0-----:R0:W-:Y:S04]  /*608b0*/  STL.64 [R1+0x1ec0], R20 ;  /* 0x001ec01401007387 */ /* 0x0011e80000100a00 */
[----:B------:R1:W-:Y:S01]  /*608c0*/  STL.64 [R1+0x1ec8], R22 ;  /* 0x001ec81601007387 */ /* 0x0003e20000100a00 */
[----:B------:R-:W-:-:S02]  /*608d0*/  IMAD.MOV.U32 R4, RZ, RZ, R20 ;  /* 0x000000ffff047224 */ /* 0x000fc400078e0014 */
[----:B------:R-:W-:Y:S01]  /*608e0*/  IMAD.MOV.U32 R5, RZ, RZ, R21 ;  /* 0x000000ffff057224 */ /* 0x000fe200078e0015 */
[----:B------:R-:W-:Y:S04]  /*608f0*/  STL.64 [R1+0x40], R10 ;  /* 0x0000400a01007387 */ /* 0x000fe80000100a00 */
[----:B0-----:R-:W3:Y:S04]  /*60900*/  LDL.LU.64 R20, [R1+0x2c0] ;  /* 0x0002c00001147983 */ /* 0x001ee80000300a00 */
[----:B-1----:R-:W4:Y:S04]  /*60910*/  LDL.LU.64 R22, [R1+0x2c8] ;  /* 0x0002c80001167983 */ /* 0x002f280000300a00 */
[----:B----4-:R-:W-:Y:S04]  /*60920*/  STL.64 [R1+0x5f78], R22 ;  /* 0x005f781601007387 */ /* 0x010fe80000100a00 */
[----:B---3--:R0:W-:Y:S04]  /*60930*/  STL.64 [R1+0x5f70], R20 ;  /* 0x005f701401007387 */ /* 0x0081e80000100a00 */
[----:B0-----:R-:W3:Y:S04]  /*60940*/  LDL.LU.64 R20, [R1+0x260] ;  /* 0x0002600001147983 */ /* 0x001ee80000300a00 */
[----:B------:R-:W3:Y:S02]  /*60950*/  LDL.LU.64 R22, [R1+0x268] ;  /* 0x0002680001167983 */ /* 0x000ee40000300a00 */
[----:B---3--:R-:W-:-:S15]  /*60960*/  HMMA.16816.F32 R20, R16, R8, R20 ;  /* 0x000000081014723c */ /* 0x008fde0000001814 */
[----:B------:R-:W-:-:S08]  /*60970*/  NOP ;  /* 0x0000000000007918 */ /* 0x000fd00000000000 */
[----:B------:R-:W-:Y:S04]  /*60980*/  STL.64 [R1+0x270], R20 ;  /* 0x0002701401007387 */ /* 0x000fe80000100a00 */
[----:B------:R-:W-:Y:S04]  /*60990*/  STL.64 [R1+0x278], R22 ;  /* 0x0002781601007387 */ /* 0x000fe80000100a00 */
[----:B------:R-:W0:Y:S01]  /*609a0*/  LDSM.16.M88.4 R20, [R7+0x5400] ;  /* 0x005400000714783b */ /* 0x000e220000000200 */
[----:B------:R-:W-:-:S03]  /*609b0*/  F2FP.F16.E4M3.UNPACK_B R8, R28 ;  /* 0x0000001cff08723e */ /* 0x000fc600020006ff */
[----:B0-----:R-:W-:Y:S01]  /*609c0*/  STL.64 [R1+0x1ed0], R20 ;  /* 0x001ed01401007387 */ /* 0x001fe20000100a00 */
[----:B------:R-:W-:-:S03]  /*609d0*/  IMAD.MOV.U32 R27, RZ, RZ, R20 ;  /* 0x000000ffff1b7224 */ /* 0x000fc600078e0014 */
[----:B------:R2:W-:Y:S01]  /*609e0*/  STL.64 [R1+0x1ed8], R22 ;  /* 0x001ed81601007387 */ /* 0x0005e20000100a00 */
[----:B------:R-:W-:Y:S02]  /*609f0*/  IMAD.MOV.U32 R6, RZ, RZ, R21 ;  /* 0x000000ffff067224 */ /* 0x000fe400078e0015 */
[----:B--2---:R-:W-:Y:S01]  /*60a00*/  HMMA.16816.F32 R20, R16, R10, R12 ;  /* 0x0000000a1014723c */ /* 0x004fe2000000180c */
[----:B------:R-:W2:Y:S04]  /*60a10*/  LDL.LU.64 R12, [R1+0x2e0] ;  /* 0x0002e000010c7983 */ /* 0x000ea80000300a00 */
[----:B------:R-:W-:-:S15]  /*60a20*/  STL [R1+0x38], R8 ;  /* 0x0000380801007387 */ /* 0x000fde0000100800 */
[----:B------:R-:W-:-:S03]  /*60a30*/  NOP ;  /* 0x0000000000007918 */ /* 0x000fc60000000000 */
[----:B------:R-:W-:Y:S04]  /*60a40*/  STL.64 [R1+0x290], R20 ;  /* 0x0002901401007387 */ /* 0x000fe80000100a00 */
[----:B------:R-:W-:Y:S04]  /*60a50*/  STL.64 [R1+0x298], R22 ;  /* 0x0002981601007387 */ /* 0x000fe80000100a00 */
[----:B------:R-:W0:Y:S01]  /*60a60*/  LDSM.16.M88.4 R20, [R7+0x5800] ;  /* 0x005800000714783b */ /* 0x000e220000000200 */
[----:B------:R-:W-:-:S03]  /*60a70*/  F2FP.F16.E4M3.UNPACK_B R9, R26 ;  /* 0x0000001aff09723e */ /* 0x000fc600020006ff */
        /* <DEDUP_REMOVED lines=8> */
[----:B------:R-:W-:Y:S02]  /*60b00*/  F2FP.F16.E4M3.UNPACK_B R10, R25 ;  /* 0x00000019ff0a723e */ /* 0x000fe400020006ff */
[----:B------:R-:W-:Y:S01]  /*60b10*/  F2FP.F16.E4M3.UNPACK_B R11, R24 ;  /* 0x00000018ff0b723e */ /* 0x000fe200020006ff */
[----:B---3--:R-:W-:-:S15]  /*60b20*/  HMMA.16816.F32 R20, R16, R8, R20 ;  /* 0x000000081014723c */ /* 0x008fde0000001814 */
[----:B------:R-:W-:-:S08]  /*60b30*/  NOP ;  /* 0x0000000000007918 */ /* 0x000fd00000000000 */
[----:B------:R-:W-:Y:S04]  /*60b40*/  STL.64 [R1+0x2c0], R20 ;  /* 0x0002c01401007387 */ /* 0x000fe80000100a00 */
[----:B------:R-:W-:Y:S04]  /*60b50*/  STL.64 [R1+0x2c8], R22 ;  /* 0x0002c81601007387 */ /* 0x000fe80000100a00 */
[----:B------:R-:W0:Y:S04]  /*60b60*/  LDSM.16.M88.4 R20, [R7+0x5c00] ;  /* 0x005c00000714783b */ /* 0x000e280000000200 */
[----:B0-----:R0:W-:Y:S01]  /*60b70*/  STL.64 [R1+0x1ef0], R20 ;  /* 0x001ef01401007387 */ /* 0x0011e20000100a00 */
[----:B------:R-:W-:-:S03]  /*60b80*/  IMAD.MOV.U32 R24, RZ, RZ, R20 ;  /* 0x000000ffff187224 */ /* 0x000fc600078e0014 */
[----:B------:R-:W-:Y:S01]  /*60b90*/  STL.64 [R1+0x1ef8], R22 ;  /* 0x001ef81601007387 */ /* 0x000fe20000100a00 */
[----:B------:R-:W-:-:S03]  /*60ba0*/  IMAD.MOV.U32 R25, RZ, RZ, R21 ;  /* 0x000000ffff197224 */ /* 0x000fc600078e0015 */
[----:B0-----:R-:W3:Y:S04]  /*60bb0*/  LDL.LU.64 R20, [R1+0x5f68] ;  /* 0x005f680001147983 */ /* 0x001ee80000300a00 */
[----:B------:R-:W-:Y:S04]  /*60bc0*/  STL.64 [R1+0x30], R10 ;  /* 0x0000300a01007387 */ /* 0x000fe80000100a00 */
[----:B------:R-:W-:Y:S04]  /*60bd0*/  STL.64 [R1+0x5f38], R26 ;  /* 0x005f381a01007387 */ /* 0x000fe80000100a00 */
[----:B------:R0:W-:Y:S04]  /*60be0*/  STL.64 [R1+0x5f30], R24 ;  /* 0x005f301801007387 */ /* 0x0001e80000100a00 */
[----:B0-----:R-:W4:Y:S04]  /*60bf0*/  LDL.LU.64 R24, [R1+0x300] ;  /* 0x0003000001187983 */ /* 0x001f280000300a00 */
[----:B------:R-:W4:Y:S01]  /*60c00*/  LDL.LU.64 R26, [R1+0x308] ;  /* 0x00030800011a7983 */ /* 0x000f220000300a00 */
[----:B---3--:R-:W-:-:S02]  /*60c10*/  F2FP.F16.E4M3.UNPACK_B R8, R21 ;  /* 0x00000015ff08723e */ /* 0x008fc400020006ff */
[----:B------:R-:W-:Y:S02]  /*60c20*/  F2FP.F16.E4M3.UNPACK_B R9, R20 ;  /* 0x00000014ff09723e */ /* 0x000fe400020006ff */
[----:B--2---:R-:W-:Y:S01]  /*60c30*/  HMMA.16816.F32 R20, R16, R10, R12 ;  /* 0x0000000a1014723c */ /* 0x004fe2000000180c */
[----:B------:R-:W0:-:S15]  /*60c40*/  LDSM.16.M88.4 R12, [R7+0x6000] ;  /* 0x00600000070c783b */ /* 0x000e1e0000000200 */
[----:B------:R-:W-:-:S07]  /*60c50*/  NOP ;  /* 0x0000000000007918 */ /* 0x000fce0000000000 */
[----:B------:R-:W-:Y:S04]  /*60c60*/  STL.64 [R1+0x2e0], R20 ;  /* 0x0002e01401007387 */ /* 0x000fe80000100a00 */
[----:B------:R1:W-:Y:S04]  /*60c70*/  STL.64 [R1+0x2e8], R22 ;  /* 0x0002e81601007387 */ /* 0x0003e80000100a00 */
[----:B0-----:R0:W-:Y:S01]  /*60c80*/  STL.64 [R1+0x1f00], R12 ;  /* 0x001f000c01007387 */ /* 0x0011e20000100a00 */
[----:B-1----:R-:W-:-:S03]  /*60c90*/  IMAD.MOV.U32 R22, RZ, RZ, R12 ;  /* 0x000000ffff167224 */ /* 0x002fc600078e000c */
[----:B------:R-:W-:Y:S01]  /*60ca0*/  STL.64 [R1+0x1f08], R14 ;  /* 0x001f080e01007387 */ /* 0x000fe20000100a00 */
[----:B------:R-:W-:-:S03]  /*60cb0*/  IMAD.MOV.U32 R23, RZ, RZ, R13 ;  /* 0x000000ffff177224 */ /* 0x000fc600078e000d */
[----:B0-----:R-:W2:Y:S04]  /*60cc0*/  LDL.LU.64 R12, [R1+0x5f60] ;  /* 0x005f6000010c7983 */ /* 0x001ea80000300a00 */
[----:B------:R4:W-:Y:S02]  /*60cd0*/  STL.64 [R1+0x28], R8 ;  /* 0x0000280801007387 */ /* 0x0009e40000100a00 */
[----:B----4-:R-:W-:Y:S02]  /*60ce0*/  HMMA.16816.F32 R8, R16, R8, R24 ;  /* 0x000000081008723c */ /* 0x010fe40000001818 */
[----:B------:R-:W3:Y:S01]  /*60cf0*/  LDL.LU.64 R24, [R1+0x340] ;  /* 0x0003400001187983 */ /* 0x000ee20000300a00 */
[----:B--2---:R-:W-:-:S05]  /*60d00*/  F2FP.F16.E4M3.UNPACK_B R12, R12 ;  /* 0x0000000cff0c723e */ /* 0x004fca00020006ff */
[----:B------:R-:W-:-:S15]  /*60d10*/  STL [R1+0x20], R12 ;  /* 0x0000200c01007387 */ /* 0x000fde0000100800 */
[----:B------:R-:W-:Y:S04]  /*60d20*/  STL.64 [R1+0x300], R8 ;  /* 0x0003000801007387 */ /* 0x000fe80000100a00 */
[----:B------:R-:W-:Y:S04]  /*60d30*/  STL.64 [R1+0x308], R10 ;  /* 0x0003080a01007387 */ /* 0x000fe80000100a00 */
[----:B------:R-:W2:Y:S04]  /*60d40*/  LDL.LU.64 R26, [R1+0x348] ;  /* 0x00034800011a7983 */ /* 0x000ea80000300a00 */
[----:B------:R-:W0:Y:S01]  /*60d50*/  LDSM.16.M88.4 R8, [R7+0x6400] ;  /* 0x006400000708783b */ /* 0x000e220000000200 */
[----:B------:R-:W-:-:S05]  /*60d60*/  F2FP.F16.E4M3.UNPACK_B R13, R13 ;  /* 0x0000000dff0d723e */ /* 0x000fca00020006ff */
[----:B------:R-:W-:Y:S04]  /*60d70*/  STL [R1+0x24], R13 ;  /* 0x0000240d01007387 */ /* 0x000fe80000100800 */
[----:B--2---:R-:W-:Y:S04]  /*60d80*/  STL.64 [R1+0x5f48], R26 ;  /* 0x005f481a01007387 */ /* 0x004fe80000100a00 */
[----:B---3--:R1:W-:Y:S04]  /*60d90*/  STL.64 [R1+0x5f40], R24 ;  /* 0x005f401801007387 */ /* 0x0083e80000100a00 */
[----:B-1----:R-:W2:Y:S04]  /*60da0*/  LDL.LU.64 R24, [R1+0x320] ;  /* 0x0003200001187983 */ /* 0x002ea80000300a00 */
[----:B------:R-:W2:Y:S04]  /*60db0*/  LDL.LU.64 R26, [R1+0x328] ;  /* 0x00032800011a7983 */ /* 0x000ea80000300a00 */
[----:B0-----:R-:W-:Y:S04]  /*60dc0*/  STL.64 [R1+0x1f10], R8 ;  /* 0x001f100801007387 */ /* 0x001fe80000100a00 */
[----:B------:R0:W-:Y:S04]  /*60dd0*/  STL.64 [R1+0x1f18], R10 ;  /* 0x001f180a01007387 */ /* 0x0001e80000100a00 */
[----:B0-----:R-:W3:Y:S01]  /*60de0*/  LDL.LU.64 R10, [R1+0x5f58] ;  /* 0x005f5800010a7983 */ /* 0x001ee20000300a00 */
[----:B------:R-:W-:-:S02]  /*60df0*/  IMAD.MOV.U32 R20, RZ, RZ, R8 ;  /* 0x000000ffff147224 */ /* 0x000fc400078e0008 */
[----:B------:R-:W-:Y:S02]  /*60e00*/  IMAD.MOV.U32 R21, RZ, RZ, R9 ;  /* 0x000000ffff157224 */ /* 0x000fe400078e0009 */
[----:B------:R-:W4:Y:S04]  /*60e10*/  LDL.LU.64 R8, [R1+0x5f50] ;  /* 0x005f500001087983 */ /* 0x000f280000300a00 */
[----:B------:R-:W-:Y:S04]  /*60e20*/  STL.64 [R1+0x5f28], R22 ;  /* 0x005f281601007387 */ /* 0x000fe80000100a00 */
[----:B------:R0:W-:Y:S04]  /*60e30*/  STL.64 [R1+0x5f20], R20 ;  /* 0x005f201401007387 */ /* 0x0001e80000100a00 */
[----:B0-----:R-:W4:Y:S01]  /*60e40*/  LDL.LU.64 R20, [R1+0x3c0] ;  /* 0x0003c00001147983 */ /* 0x001f220000300a00 */
[----:B--2---:R-:W-:Y:S03]  /*60e50*/  HMMA.16816.F32 R12, R16, R12, R24 ;  /* 0x0000000c100c723c */ /* 0x004fe60000001818 */
[----:B------:R-:W0:Y:S01]  /*60e60*/  LDSM.16.M88.4 R24, [R7+0x6800] ;  /* 0x006800000718783b */ /* 0x000e220000000200 */
[----:B---3--:R-:W-:-:S02]  /*60e70*/  F2FP.F16.E4M3.UNPACK_B R10, R10 ;  /* 0x0000000aff0a723e */ /* 0x008fc400020006ff */
[----:B------:R-:W-:-:S03]  /*60e80*/  F2FP.F16.E4M3.UNPACK_B R11, R11 ;  /* 0x0000000bff0b723e */ /* 0x000fc600020006ff */
[----:B------:R-:W-:-:S14]  /*60e90*/  STL [R1+0x18], R10 ;  /* 0x0000180a01007387 */ /* 0x000fdc0000100800 */
[----:B------:R-:W-:Y:S04]  /*60ea0*/  STL.64 [R1+0x330], R12 ;  /* 0x0003300c01007387 */ /* 0x000fe80000100a00 */
[----:B------:R1:W-:Y:S04]  /*60eb0*/  STL.64 [R1+0x338], R14 ;  /* 0x0003380e01007387 */ /* 0x0003e80000100a00 */
[----:B------:R-:W2:Y:S04]  /*60ec0*/  LDL.LU.64 R22, [R1+0x3c8] ;  /* 0x0003c80001167983 */ /* 0x000ea80000300a00 */
[----:B------:R-:W-:Y:S04]  /*60ed0*/  STL [R1+0x1c], R11 ;  /* 0x00001c0b01007387 */ /* 0x000fe80000100800 */
[----:B0-----:R-:W-:Y:S04]  /*60ee0*/  STL.64 [R1+0x1f20], R24 ;  /* 0x001f201801007387 */ /* 0x001fe80000100a00 */
[----:B------:R0:W-:Y:S01]  /*60ef0*/  STL.64 [R1+0x1f28], R26 ;  /* 0x001f281a01007387 */ /* 0x0001e20000100a00 */
[----:B-1----:R-:W-:-:S02]  /*60f00*/  IMAD.MOV.U32 R14, RZ, RZ, R24 ;  /* 0x000000ffff0e7224 */ /* 0x002fc400078e0018 */
[----:B------:R-:W-:Y:S01]  /*60f10*/  IMAD.MOV.U32 R15, RZ, RZ, R25 ;  /* 0x000000ffff0f7224 */ /* 0x000fe200078e0019 */
[----:B0-----:R-:W3:Y:S04]  /*60f20*/  LDL.LU.64 R26, [R1+0x5f48] ;  /* 0x005f4800011a7983 */ /* 0x001ee80000300a00 */
[----:B------:R-:W3:Y:S01]  /*60f30*/  LDL.LU.64 R24, [R1+0x5f40] ;  /* 0x005f400001187983 */ /* 0x000ee20000300a00 */
[----:B----4-:R-:W-:Y:S02]  /*60f40*/  F2FP.F16.E4M3.UNPACK_B R8, R8 ;  /* 0x00000008ff08723e */ /* 0x010fe400020006ff */
[----:B------:R-:W-:Y:S02]  /*60f50*/  F2FP.F16.E4M3.UNPACK_B R9, R9 ;  /* 0x00000009ff09723e */ /* 0x000fe400020006ff */
[----:B------:R-:W-:-:S02]  /*60f60*/  F2FP.F16.E4M3.UNPACK_B R2, R2 ;  /* 0x00000002ff02723e */ /* 0x000fc400020006ff */
[----:B------:R-:W-:Y:S01]  /*60f70*/  F2FP.F16.E4M3.UNPACK_B R3, R3 ;  /* 0x00000003ff03723e */ /* 0x000fe200020006ff */
[----:B---3--:R-:W-:-:S15]  /*60f80*/  HMMA.16816.F32 R24, R16, R10, R24 ;  /* 0x0000000a1018723c */ /* 0x008fde0000001818 */
[----:B------:R-:W-:-:S08]  /*60f90*/  NOP ;  /* 0x0000000000007918 */ /* 0x000fd00000000000 */
[----:B------:R-:W-:Y:S04]  /*60fa0*/  STL.64 [R1+0x350], R24 ;  /* 0x0003501801007387 */ /* 0x000fe80000100a00 */
[----:B------:R-:W-:Y:S04]  /*60fb0*/  STL.64 [R1+0x358], R26 ;  /* 0x0003581a01007387 */ /* 0x000fe80000100a00 */
[----:B------:R-:W0:Y:S04]  /*60fc0*/  LDSM.16.M88.4 R24, [R7+0x6c00] ;  /* 0x006c00000718783b */ /* 0x000e280000000200 */
[----:B0-----:R-:W-:Y:S01]  /*60fd0*/  STL.64 [R1+0x1f30], R24 ;  /* 0x001f301801007387 */ /* 0x001fe20000100a00 */
[----:B------:R-:W-:-:S03]  /*60fe0*/  IMAD.MOV.U32 R12, RZ, RZ, R24 ;  /* 0x000000ffff0c7224 */ /* 0x000fc600078e0018 */
[----:B------:R0:W-:Y:S01]  /*60ff0*/  STL.64 [R1+0x1f38], R26 ;  /* 0x001f381a01007387 */ /* 0x0001e20000100a00 */
[----:B------:R-:W-:-:S03]  /*61000*/  IMAD.MOV.U32 R13, RZ, RZ, R25 ;  /* 0x000000ffff0d7224 */ /* 0x000fc600078e0019 */
[----:B0-----:R-:W3:Y:S04]  /*61010*/  LDL.LU.64 R26, [R1+0x5f38] ;  /* 0x005f3800011a7983 */ /* 0x001ee80000300a00 */
[----:B------:R-:W4:Y:S04]  /*61020*/  LDL.LU.64 R24, [R1+0x5f30] ;  /* 0x005f300001187983 */ /* 0x000f280000300a00 */
[----:B------:R-:W-:Y:S04]  /*61030*/  STL.64 [R1+0x10], R8 ;  /* 0x0000100801007387 */ /* 0x000fe80000100a00 */
[----:B------:R-:W-:Y:S04]  /*61040*/  STL.64 [R1+0x5f18], R14 ;  /* 0x005f180e01007387 */ /* 0x000fe80000100a00 */
[----:B------:R0:W-:Y:S04]  /*61050*/  STL.64 [R1+0x5f10], R12 ;  /* 0x005f100c01007387 */ /* 0x0001e80000100a00 */
[----:B0-----:R-:W3:Y:S04]  /*61060*/  LDL.LU.64 R12, [R1+0x1100] ;  /* 0x00110000010c7983 */ /* 0x001ee80000300a00 */
[----:B------:R-:W3:Y:S01]  /*61070*/  LDL.LU.64 R14, [R1+0x1108] ;  /* 0x00110800010e7983 */ /* 0x000ee20000300a00 */
[----:B--2---:R-:W-:Y:S03]  /*61080*/  HMMA.16816.F32 R8, R16, R8, R20 ;  /* 0x000000081008723c */ /* 0x004fe60000001814 */
[----:B------:R-:W0:-:S15]  /*61090*/  LDSM.16.M88.4 R20, [R7+0x7000] ;  /* 0x007000000714783b */ /* 0x000e1e0000000200 */
[----:B------:R-:W-:-:S05]  /*610a0*/  NOP ;  /* 0x0000000000007918 */ /* 0x000fca0000000000 */
[----:B------:R-:W-:Y:S04]  /*610b0*/  STL.64 [R1+0x380], R8 ;  /* 0x0003800801007387 */ /* 0x000fe80000100a00 */
[----:B------:R1:W-:Y:S04]  /*610c0*/  STL.64 [R1+0x388], R10 ;  /* 0x0003880a01007387 */ /* 0x0003e80000100a00 */
[----:B0-----:R0:W-:Y:S04]  /*610d0*/  STL.64 [R1+0x1f40], R20 ;  /* 0x001f401401007387 */ /* 0x0011e80000100a00 */
[----:B------:R2:W-:Y:S01]  /*610e0*/  STL.64 [R1+0x1f48], R22 ;  /* 0x001f481601007387 */ /* 0x0005e20000100a00 */
[----:B-1----:R-:W-:-:S02]  /*610f0*/  IMAD.MOV.U32 R10, RZ, RZ, R20 ;  /* 0x000000ffff0a7224 */ /* 0x002fc400078e0014 */
[----:B------:R-:W-:Y:S01]  /*61100*/  IMAD.MOV.U32 R11, RZ, RZ, R21 ;  /* 0x000000ffff0b7224 */ /* 0x000fe200078e0015 */
[----:B------:R-:W-:Y:S04]  /*61110*/  STL.64 [R1+0x8], R2 ;  /* 0x0000080201007387 */ /* 0x000fe80000100a00 */
[----:B0-----:R-:W4:Y:S04]  /*61120*/  LDL.LU.64 R20, [R1+0x1110] ;  /* 0x0011100001147983 */ /* 0x001f280000300a00 */
[----:B--2---:R-:W4:Y:S01]  /*61130*/  LDL.LU.64 R22, [R1+0x1118] ;  /* 0x0011180001167983 */ /* 0x004f220000300a00 */
[----:B------:R-:W-:-:S02]  /*61140*/  F2FP.F16.E4M3.UNPACK_B R4, R4 ;  /* 0x00000004ff04723e */ /* 0x000fc400020006ff */
        /* <DEDUP_REMOVED lines=9> */
[----:B------:R1:W-:Y:S01]  /*611e0*/  STL.64 [R1+0x1f58], R14 ;  /* 0x001f580e01007387 */ /* 0x0003e20000100a00 */
[----:B------:R-:W-:-:S03]  /*611f0*/  IMAD.MOV.U32 R9, RZ, RZ, R13 ;  /* 0x000000ffff097224 */ /* 0x000fc600078e000d */
[----:B------:R-:W-:Y:S04]  /*61200*/  STL.64 [R1], R4 ;  /* 0x0000000401007387 */ /* 0x000fe80000100a00 */
[----:B0-----:R-:W2:Y:S04]  /*61210*/  LDL.LU.64 R12, [R1+0x1120] ;  /* 0x00112000010c7983 */ /* 0x001ea80000300a00 */
[----:B-1----:R-:W2:Y:S04]  /*61220*/  LDL.LU.64 R14, [R1+0x1128] ;  /* 0x00112800010e7983 */ /* 0x002ea80000300a00 */
[----:B------:R-:W-:Y:S04]  /*61230*/  STL.64 [R1+0x5ef8], R10 ;  /* 0x005ef80a01007387 */ /* 0x000fe80000100a00 */
[----:B------:R-:W-:Y:S04]  /*61240*/  STL.64 [R1+0x5ef0], R8 ;  /* 0x005ef00801007387 */ /* 0x000fe80000100a00 */
[----:B------:R-:W0:Y:S01]  /*61250*/  LDSM.16.M88.4 R8, [R7+0x7800] ;  /* 0x007800000708783b */ /* 0x000e220000000200 */
[----:B----4-:R-:W-:Y:S03]  /*61260*/  HMMA.16816.F32 R20, R16, R4, R20 ;  /* 0x000000041014723c */ /* 0x010fe60000001814 */
[----:B0-----:R0:W-:Y:S01]  /*61270*/  STL.64 [R1+0x1f60], R8 ;  /* 0x001f600801007387 */ /* 0x0011e20000100a00 */
[----:B------:R-:W-:-:S03]  /*61280*/  IMAD.MOV.U32 R2, RZ, RZ, R8 ;  /* 0x000000ffff027224 */ /* 0x000fc600078e0008 */
[----:B------:R1:W-:Y:S01]  /*61290*/  STL.64 [R1+0x1f68], R10 ;  /* 0x001f680a01007387 */ /* 0x0003e20000100a00 */
[----:B------:R-:W-:-:S03]  /*612a0*/  IMAD.MOV.U32 R3, RZ, RZ, R9 ;  /* 0x000000ffff037224 */ /* 0x000fc600078e0009 */
[----:B0-----:R-:W3:Y:S04]  /*612b0*/  LDL.LU.64 R8, [R1+0x410] ;  /* 0x0004100001087983 */ /* 0x001ee80000300a00 */
[----:B-1----:R-:W3:Y:S08]  /*612c0*/  LDL.LU.64 R10, [R1+0x418] ;  /* 0x00041800010a7983 */ /* 0x002ef00000300a00 */
[----:B------:R-:W-:Y:S04]  /*612d0*/  STL.64 [R1+0x3d0], R20 ;  /* 0x0003d01401007387 */ /* 0x000fe80000100a00 */
[----:B------:R-:W-:Y:S04]  /*612e0*/  STL.64 [R1+0x3d8], R22 ;  /* 0x0003d81601007387 */ /* 0x000fe80000100a00 */
[----:B------:R-:W0:Y:S04]  /*612f0*/  LDSM.16.M88.4 R20, [R7+0x7c00] ;  /* 0x007c00000714783b */ /* 0x000e280000000200 */
[----:B------:R-:W4:Y:S04]  /*61300*/  LDL.LU R4, [R1+0x17c8] ;  /* 0x0017c80001047983 */ /* 0x000f280000300800 */
[----:B------:R-:W4:Y:S04]  /*61310*/  LDL.LU R5, [R1+0x17d0] ;  /* 0x0017d00001057983 */ /* 0x000f280000300800 */
[----:B------:R-:W3:Y:S01]  /*61320*/  LDL.LU R6, [R1+0x17d8] ;  /* 0x0017d80001067983 */ /* 0x000ee20000300800 */
[----:B------:R-:W-:-:S02]  /*61330*/  F2FP.F16.E4M3.UNPACK_B R28, R27 ;  /* 0x0000001bff1c723e */ /* 0x000fc400020006ff */
[----:B------:R-:W-:Y:S01]  /*61340*/  F2FP.F16.E4M3.UNPACK_B R27, R0 ;  /* 0x00000000ff1b723e */ /* 0x000fe200020006ff */
[----:B0-----:R-:W-:Y:S04]  /*61350*/  STL.64 [R1+0x1f70], R20 ;  /* 0x001f701401007387 */ /* 0x001fe80000100a00 */
[----:B------:R0:W-:Y:S01]  /*61360*/  STL.64 [R1+0x1f78], R22 ;  /* 0x001f781601007387 */ /* 0x0001e20000100a00 */
[----:B------:R-:W-:-:S03]  /*61370*/  IMAD.MOV.U32 R0, RZ, RZ, R21 ;  /* 0x000000ffff007224 */ /* 0x000fc600078e0015 */
[----:B0-----:R-:W4:Y:S04]  /*61380*/  LDL.LU.64 R22, [R1+0x5f28] ;  /* 0x005f280001167983 */ /* 0x001f280000300a00 */
[----:B------:R-:W4:Y:S04]  /*61390*/  LDL.LU.64 R20, [R1+0x5f20] ;  /* 0x005f200001147983 */ /* 0x000f280000300a00 */
[----:B------:R-:W3:Y:S01]  /*613a0*/  LDL.LU R7, [R1+0x17e0] ;  /* 0x0017e00001077983 */ /* 0x000ee20000300800 */
[----:B--2---:R-:W-:Y:S03]  /*613b0*/  HMMA.16816.F32 R12, R16, R28, R12 ;  /* 0x0000001c100c723c */ /* 0x004fe6000000180c */
[----:B---3--:R-:W-:-:S15]  /*613c0*/  STL.64 [R1+0x5f08], R6 ;  /* 0x005f080601007387 */ /* 0x008fde0000100a00 */
[----:B------:R-:W-:-:S05]  /*613d0*/  NOP ;  /* 0x0000000000007918 */ /* 0x000fca0000000000 */
[----:B------:R-:W-:Y:S04]  /*613e0*/  STL.64 [R1+0x3f0], R12 ;  /* 0x0003f00c01007387 */ /* 0x000fe80000100a00 */
[----:B------:R-:W-:Y:S04]  /*613f0*/  STL.64 [R1+0x3f8], R14 ;  /* 0x0003f80e01007387 */ /* 0x000fe80000100a00 */
[----:B----4-:R0:W-:Y:S04]  /*61400*/  STL.64 [R1+0x5f00], R4 ;  /* 0x005f000401007387 */ /* 0x0101e80000100a00 */
[----:B0-----:R-:W2:Y:S04]  /*61410*/  LDL.LU.64 R4, [R1+0x1130] ;  /* 0x0011300001047983 */ /* 0x001ea80000300a00 */
[----:B------:R-:W2:Y:S04]  /*61420*/  LDL.LU.64 R6, [R1+0x1138] ;  /* 0x0011380001067983 */ /* 0x000ea80000300a00 */
[----:B------:R-:W3:Y:S04]  /*61430*/  LDL.LU.64 R12, [R1+0x430] ;  /* 0x00043000010c7983 */ /* 0x000ee80000300a00 */
[----:B------:R-:W3:Y:S01]  /*61440*/  LDL.LU.64 R14, [R1+0x438] ;  /* 0x00043800010e7983 */ /* 0x000ee20000300a00 */
[----:B------:R-:W-:-:S02]  /*61450*/  F2FP.F16.E4M3.UNPACK_B R26, R26 ;  /* 0x0000001aff1a723e */ /* 0x000fc400020006ff */
[----:B------:R-:W-:Y:S02]  /*61460*/  F2FP.F16.E4M3.UNPACK_B R24, R24 ;  /* 0x00000018ff18723e */ /* 0x000fe400020006ff */
[----:B------:R-:W-:Y:S02]  /*61470*/  F2FP.F16.E4M3.UNPACK_B R25, R25 ;  /* 0x00000019ff19723e */ /* 0x000fe400020006ff */
[----:B------:R-:W-:Y:S02]  /*61480*/  F2FP.F16.E4M3.UNPACK_B R22, R22 ;  /* 0x00000016ff16723e */ /* 0x000fe400020006ff */
[----:B------:R-:W-:-:S03]  /*61490*/  F2FP.F16.E4M3.UNPACK_B R23, R23 ;  /* 0x00000017ff17723e */ /* 0x000fc600020006ff */
[C---:B------:R-:W-:Y:S06]  /*614a0*/  HMMA.16816.F32 R8, R16.reuse, R24, R8 ;  /* 0x000000181008723c */ /* 0x040fec0000001808 */
[C---:B--2---:R-:W-:Y:S06]  /*614b0*/  HMMA.16816.F32 R4, R16.reuse, R26, R4 ;  /* 0x0000001a1004723c */ /* 0x044fec0000001804 */
[----:B---3--:R-:W-:-:S15]  /*614c0*/  HMMA.16816.F32 R12, R16, R22, R12 ;  /* 0x00000016100c723c */ /* 0x008fde000000180c */
[----:B------:R-:W-:-:S02]  /*614d0*/  NOP ;  /* 0x0000000000007918 */ /* 0x000fc40000000000 */
[----:B------:R0:W-:Y:S04]  /*614e0*/  STL.64 [R1+0x420], R4 ;  /* 0x0004200401007387 */ /* 0x0001e80000100a00 */
[----:B------:R1:W-:Y:S04]  /*614f0*/  STL.64 [R1+0x428], R6 ;  /* 0x0004280601007387 */ /* 0x0003e80000100a00 */
[----:B0-----:R-:W2:Y:S04]  /*61500*/  LDL.LU.64 R4, [R1+0x1140] ;  /* 0x0011400001047983 */ /* 0x001ea80000300a00 */
[----:B-1----:R-:W2:Y:S04]  /*61510*/  LDL.LU.64 R6, [R1+0x1148] ;  /* 0x0011480001067983 */ /* 0x002ea80000300a00 */
[----:B------:R0:W-:Y:S04]  /*61520*/  STL.64 [R1+0x440], R8 ;  /* 0x0004400801007387 */ /* 0x0001e80000100a00 */
[----:B------:R1:W-:Y:S04]  /*61530*/  STL.64 [R1+0x448], R10 ;  /* 0x0004480a01007387 */ /* 0x0003e80000100a00 */
[----:B0-----:R-:W3:Y:S04]  /*61540*/  LDL.LU.64 R8, [R1+0x1150] ;  /* 0x0011500001087983 */ /* 0x001ee80000300a00 */
[----:B-1----:R-:W3:Y:S04]  /*61550*/  LDL.LU.64 R10, [R1+0x1158] ;  /* 0x00115800010a7983 */ /* 0x002ee80000300a00 */
[----:B------:R0:W-:Y:S04]  /*61560*/  STL.64 [R1+0x5dd8], R26 ;  /* 0x005dd81a01007387 */ /* 0x0001e80000100a00 */
[----:B0-----:R-:W4:Y:S04]  /*61570*/  LDL.LU R26, [R1+0x17dc] ;  /* 0x0017dc00011a7983 */ /* 0x001f280000300800 */
[----:B------:R-:W4:Y:S04]  /*61580*/  LDL.LU R27, [R1+0x17e4] ;  /* 0x0017e400011b7983 */ /* 0x000f280000300800 */
[----:B------:R0:W-:Y:S04]  /*61590*/  STL.64 [R1+0x5dd0], R24 ;  /* 0x005dd01801007387 */ /* 0x0001e80000100a00 */
[----:B0-----:R-:W4:Y:S04]  /*615a0*/  LDL.LU R24, [R1+0x17cc] ;  /* 0x0017cc0001187983 */ /* 0x001f280000300800 */
[----:B------:R-:W4:Y:S04]  /*615b0*/  LDL.LU R25, [R1+0x17d4] ;  /* 0x0017d40001197983 */ /* 0x000f280000300800 */
[----:B------:R-:W-:Y:S04]  /*615c0*/  STL.64 [R1+0x470], R12 ;  /* 0x0004700c01007387 */ /* 0x000fe80000100a00 */
[----:B------:R0:W-:Y:S04]  /*615d0*/  STL.64 [R1+0x478], R14 ;  /* 0x0004780e01007387 */ /* 0x0001e80000100a00 */
[----:B0-----:R-:W3:Y:S01]  /*615e0*/  LDL.LU.64 R14, [R1+0x5f18] ;  /* 0x005f1800010e7983 */ /* 0x001ee20000300a00 */
[----:B------:R-:W-:-:S02]  /*615f0*/  F2FP.F16.E4M3.UNPACK_B R20, R20 ;  /* 0x00000014ff14723e */ /* 0x000fc400020006ff */
[----:B------:R-:W-:Y:S01]  /*61600*/  F2FP.F16.E4M3.UNPACK_B R21, R21 ;  /* 0x00000015ff15723e */ /* 0x000fe200020006ff */
[----:B------:R-:W4:Y:S06]  /*61610*/  LDL.LU.64 R12, [R1+0x5f10] ;  /* 0x005f1000010c7983 */ /* 0x000f2c0000300a00 */
[----:B--2---:R-:W-:-:S15]  /*61620*/  HMMA.16816.F32 R4, R16, R20, R4 ;  /* 0x000000141004723c */ /* 0x004fde0000001804 */
[----:B------:R-:W-:-:S08]  /*61630*/  NOP ;  /* 0x0000000000007918 */ /* 0x000fd00000000000 */
[----:B------:R-:W-:Y:S04]  /*61640*/  STL.64 [R1+0x490], R4 ;  /* 0x0004900401007387 */ /* 0x000fe80000100a00 */
[----:B------:R0:W-:Y:S04]  /*61650*/  STL.64 [R1+0x498], R6 ;  /* 0x0004980601007387 */ /* 0x0001e80000100a00 */
[----:B0-----:R-:W2:Y:S04]  /*61660*/  LDL.LU.64 R6, [R1+0x5f08] ;  /* 0x005f080001067983 */ /* 0x001ea80000300a00 */
[----:B------:R-:W2:Y:S04]  /*61670*/  LDL.LU.64 R4, [R1+0x5f00] ;  /* 0x005f000001047983 */ /* 0x000ea80000300a00 */
[----:B------:R-:W-:Y:S04]  /*61680*/  STL.64 [R1+0x5db8], R22 ;  /* 0x005db81601007387 */ /* 0x000fe80000100a00 */
[----:B------:R0:W-:Y:S04]  /*61690*/  STL.64 [R1+0x5db0], R20 ;  /* 0x005db01401007387 */ /* 0x0001e80000100a00 */
[----:B0-----:R-:W2:Y:S04]  /*616a0*/  LDL.LU.64 R20, [R1+0x1160] ;  /* 0x0011600001147983 */ /* 0x001ea80000300a00 */
[----:B------:R-:W2:Y:S01]  /*616b0*/  LDL.LU.64 R22, [R1+0x1168] ;  /* 0x0011680001167983 */ /* 0x000ea20000300a00 */
[----:B---3--:R-:W-:-:S02]  /*616c0*/  F2FP.F16.E4M3.UNPACK_B R14, R14 ;  /* 0x0000000eff0e723e */ /* 0x008fc400020006ff */
[----:B------:R-:W-:-:S07]  /*616d0*/  F2FP.F16.E4M3.UNPACK_B R15, R15 ;  /* 0x0000000fff0f723e */ /* 0x000fce00020006ff */
[----:B------:R-:W-:-:S15]  /*616e0*/  HMMA.16816.F32 R8, R16, R14, R8 ;  /* 0x0000000e1008723c */ /* 0x000fde0000001808 */
[----:B------:R-:W-:-:S08]  /*616f0*/  NOP ;  /* 0x0000000000007918 */ /* 0x000fd00000000000 */
[----:B------:R-:W-:Y:S04]  /*61700*/  STL.64 [R1+0x4c0], R8 ;  /* 0x0004c00801007387 */ /* 0x000fe80000100a00 */
[----:B------:R0:W-:Y:S04]  /*61710*/  STL.64 [R1+0x4c8], R10 ;  /* 0x0004c80a01007387 */ /* 0x0001e80000100a00 */
[----:B0-----:R-:W3:Y:S04]  /*61720*/  LDL.LU.64 R10, [R1+0x5ef8] ;  /* 0x005ef800010a7983 */ /* 0x001ee80000300a00 */
[----:B------:R-:W3:Y:S04]  /*61730*/  LDL.LU.64 R8, [R1+0x5ef0] ;  /* 0x005ef00001087983 */ /* 0x000ee80000300a00 */
[----:B------:R0:W-:Y:S04]  /*61740*/  STL.64 [R1+0x5d98], R14 ;  /* 0x005d980e01007387 */ /* 0x0001e80000100a00 */
[----:B0-----:R-:W3:Y:S01]  /*61750*/  LDL R15, [R1+0x1f70] ;  /* 0x001f7000010f7983 */ /* 0x001ee20000100800 */
[----:B----4-:R-:W-:-:S02]  /*61760*/  F2FP.F16.E4M3.UNPACK_B R12, R12 ;  /* 0x0000000cff0c723e */ /* 0x010fc400020006ff */
[----:B------:R-:W-:-:S07]  /*61770*/  F2FP.F16.E4M3.UNPACK_B R13, R13 ;  /* 0x0000000dff0d723e */ /* 0x000fce00020006ff */
[----:B--2---:R-:W-:Y:S01]  /*61780*/  HMMA.16816.F32 R20, R16, R12, R20 ;  /* 0x0000000c1014723c */ /* 0x004fe20000001814 */
[----:B------:R-:W-:Y:S02]  /*61790*/  IMAD R4, R4, 0x100, R24 ;  /* 0x0000010004047824 */ /* 0x000fe400078e0218 */
[----:B------:R-:W-:Y:S02]  /*617a0*/  IMAD R5, R5, 0x100, R25 ;  /* 0x0000010005057824 */ /* 0x000fe400078e0219 */
[----:B------:R-:W-:Y:S02]  /*617b0*/  IMAD R6, R6, 0x100, R26 ;  /* 0x0000010006067824 */ /* 0x000fe400078e021a */
[----:B------:R-:W-:-:S15]  /*617c0*/  IMAD R7, R7, 0x100, R27 ;  /* 0x0000010007077824 */ /* 0x000fde00078e021b */
[----:B------:R-:W-:-:S01]  /*617d0*/  NOP ;  /* 0x0000000000007918 */ /* 0x000fc20000000000 */
[----:B------:R-:W-:Y:S04]  /*617e0*/  STL.64 [R1+0x4e0], R20 ;  /* 0x0004e01401007387 */ /* 0x000fe80000100a00 */
[----:B------:R-:W-:Y:S04]  /*617f0*/  STL.64 [R1+0x4e8], R22 ;  /* 0x0004e81601007387 */ /* 0x000fe80000100a00 */
[----:B------:R0:W-:Y:S04]  /*61800*/  STL.64 [R1+0x5d90], R12 ;  /* 0x005d900c01007387 */ /* 0x0001e80000100a00 */
[----:B---3--:R1:W-:Y:S04]  /*61810*/  STL [R1+0x5eec], R15 ;  /* 0x005eec0f01007387 */ /* 0x0083e80000100800 */
[----:B0-----:R-:W2:Y:S04]  /*61820*/  LDL.LU.64 R12, [R1+0x1170] ;  /* 0x00117000010c7983 */ /* 0x001ea80000300a00 */
[----:B-1----:R-:W2:Y:S04]  /*61830*/  LDL.LU.64 R14, [R1+0x1178] ;  /* 0x00117800010e7983 */ /* 0x002ea80000300a00 */
[----:B------:R-:W3:Y:S04]  /*61840*/  LDL.LU.64 R24, [R1+0x10f0] ;  /* 0x0010f00001187983 */ /* 0x000ee80000300a00 */
[----:B------:R-:W4:Y:S01]  /*61850*/  LDL.LU.64 R26, [R1+0x10f8] ;  /* 0x0010f800011a7983 */ /* 0x000f220000300a00 */
[----:B------:R-:W-:-:S02]  /*61860*/  F2FP.F16.E4M3.UNPACK_B R10, R10 ;  /* 0x0000000aff0a723e */ /* 0x000fc400020006ff */
[----:B------:R-:W-:Y:S02]  /*61870*/  F2FP.F16.E4M3.UNPACK_B R11, R11 ;  /* 0x0000000bff0b723e */ /* 0x000fe400020006ff */
[----:B------:R-:W-:Y:S02]  /*61880*/  F2FP.F16.E4M3.UNPACK_B R8, R8 ;  /* 0x00000008ff08723e */ /* 0x000fe400020006ff */
[----:B------:R-:W-:Y:S01]  /*61890*/  F2FP.F16.E4M3.UNPACK_B R9, R9 ;  /* 0x00000009ff09723e */ /* 0x000fe200020006ff */
[----:B----4-:R-:W-:Y:S04]  /*618a0*/  STL.64 [R1+0x5ee0], R26 ;  /* 0x005ee01a01007387 */ /* 0x010fe80000100a00 */
[----:B---3--:R0:W-:Y:S04]  /*618b0*/  STL.64 [R1+0x5ed8], R24 ;  /* 0x005ed81801007387 */ /* 0x0081e80000100a00 */
[----:B0-----:R-:W3:Y:S04]  /*618c0*/  LDL.LU.64 R24, [R1+0x1180] ;  /* 0x0011800001187983 */ /* 0x001ee80000300a00 */
[----:B------:R-:W3:Y:S01]  /*618d0*/  LDL.LU.64 R26, [R1+0x1188] ;  /* 0x00118800011a7983 */ /* 0x000ee20000300a00 */
[----:B--2---:R-:W-:Y:S03]  /*618e0*/  HMMA.16816.F32 R12, R16, R10, R12 ;  /* 0x0000000a100c723c */ /* 0x004fe6000000180c */
[----:B------:R-:W2:Y:S04]  /*618f0*/  LDL.LU.64 R20, [R1+0x1010] ;  /* 0x0010100001147983 */ /* 0x000ea80000300a00 */
[----:B------:R-:W2:-:S15]  /*61900*/  LDL.LU.64 R22, [R1+0x1018] ;  /* 0x0010180001167983 */ /* 0x000e9e0000300a00 */
[----:B------:R-:W-:-:S01]  /*61910*/  NOP ;  /* 0x0000000000007918 */ /* 0x000fc20000000000 */
[----:B------:R-:W-:Y:S04]  /*61920*/  STL.64 [R1+0x530], R12 ;  /* 0x0005300c01007387 */ /* 0x000fe80000100a00 */
[----:B------:R0:W-:Y:S04]  /*61930*/  STL.64 [R1+0x538], R14 ;  /* 0x0005380e01007387 */ /* 0x0001e80000100a00 */
[----:B0-----:R-:W4:Y:S01]  /*61940*/  LDL.LU R15, [R1+0x5eec] ;  /* 0x005eec00010f7983 */ /* 0x001f220000300800 */
[----:B------:R-:W-:-:S03]  /*61950*/  F2FP.F16.E4M3.UNPACK_B R13, R0 ;  /* 0x00000000ff0d723e */ /* 0x000fc600020006ff */
[----:B------:R-:W2:Y:S01]  /*61960*/  LDL.LU R0, [R1+0x5ee8] ;  /* 0x005ee80001007983 */ /* 0x000ea20000300800 */
[----:B---3--:R-:W-:-:S15]  /*61970*/  HMMA.16816.F32 R24, R16, R8, R24 ;  /* 0x000000081018723c */ /* 0x008fde0000001818 */
[----:B------:R-:W-:-:S08]  /*61980*/  NOP ;  /* 0x0000000000007918 */ /* 0x000fd00000000000 */
[----:B------:R-:W-:Y:S04]  /*61990*/  STL.64 [R1+0x1180], R24 ;  /* 0x0011801801007387 */ /* 0x000fe80000100a00 */
[----:B------:R0:W-:Y:S04]  /*619a0*/  STL.64 [R1+0x1188], R26 ;  /* 0x0011881a01007387 */ /* 0x0001e80000100a00 */
[----:B0-----:R-:W3:Y:S04]  /*619b0*/  LDL.LU.64 R26, [R1+0x5ee0] ;  /* 0x005ee000011a7983 */ /* 0x001ee80000300a00 */
[----:B------:R-:W3:Y:S01]  /*619c0*/  LDL.LU.64 R24, [R1+0x5ed8] ;  /* 0x005ed80001187983 */ /* 0x000ee20000300a00 */
[----:B------:R-:W-:-:S02]  /*619d0*/  F2FP.F16.E4M3.UNPACK_B R2, R2 ;  /* 0x00000002ff02723e */ /* 0x000fc400020006ff */
[----:B------:R-:W-:Y:S02]  /*619e0*/  F2FP.F16.E4M3.UNPACK_B R3, R3 ;  /* 0x00000003ff03723e */ /* 0x000fe400020006ff */
[----:B----4-:R-:W-:Y:S01]  /*619f0*/  F2FP.F16.E4M3.UNPACK_B R12, R15 ;  /* 0x0000000fff0c723e */ /* 0x010fe200020006ff */
[----:B------:R-:W-:Y:S04]  /*61a00*/  STL.64 [R1+0x5d78], R10 ;  /* 0x005d780a01007387 */ /* 0x000fe80000100a00 */
[----:B------:R-:W-:Y:S04]  /*61a10*/  STL [R1+0xa8], R12 ;  /* 0x0000a80c01007387 */ /* 0x000fe80000100800 */
[----:B------:R-:W-:Y:S04]  /*61a20*/  STL.64 [R1+0x5d70], R8 ;  /* 0x005d700801007387 */ /* 0x000fe80000100a00 */
[----:B------:R2:W-:Y:S02]  /*61a30*/  STL [R1+0xac], R13 ;  /* 0x0000ac0d01007387 */ /* 0x0005e40000100800 */
[C---:B--2---:R-:W-:Y:S02]  /*61a40*/  HMMA.16816.F32 R12, R16.reuse, R12, R20 ;  /* 0x0000000c100c723c */ /* 0x044fe40000001814 */
[----:B------:R-:W-:Y:S04]  /*61a50*/  STL [R1+0x5d4c], R2 ;  /* 0x005d4c0201007387 */ /* 0x000fe80000100800 */
[----:B------:R-:W-:Y:S01]  /*61a60*/  STL [R1+0x5d48], R3 ;  /* 0x005d480301007387 */ /* 0x000fe20000100800 */
[----:B---3--:R-:W-:-:S15]  /*61a70*/  HMMA.16816.F32 R8, R16, R2, R24 ;  /* 0x000000021008723c */ /* 0x008fde0000001818 */
[----:B------:R-:W-:-:S08]  /*61a80*/  NOP ;  /* 0x0000000000007918 */ /* 0x000fd00000000000 */
[----:B------:R0:W-:Y:S04]  /*61a90*/  STL.64 [R1+0x1170], R8 ;  /* 0x0011700801007387 */ /* 0x0001e80000100a00 */
[----:B------:R1:W-:Y:S04]  /*61aa0*/  STL.64 [R1+0x1178], R10 ;  /* 0x0011780a01007387 */ /* 0x0003e80000100a00 */
[----:B0-----:R-:W2:Y:S04]  /*61ab0*/  LDL R8, [R1+0x80] ;  /* 0x0000800001087983 */ /* 0x001ea80000100800 */
[----:B------:R-:W-:Y:S04]  /*61ac0*/  STL.64 [R1+0x1090], R12 ;  /* 0x0010900c01007387 */ /* 0x000fe80000100a00 */
[----:B------:R-:W-:Y:S04]  /*61ad0*/  STL.64 [R1+0x1098], R14 ;  /* 0x0010980e01007387 */ /* 0x000fe80000100a00 */
[----:B------:R-:W2:Y:S01]  /*61ae0*/  LDL R9, [R1+0x84] ;  /* 0x0000840001097983 */ /* 0x000ea20000100800 */
[----:B------:R-:W-:-:S03]  /*61af0*/  IMAD.MOV.U32 R24, RZ, RZ, R0 ;  /* 0x000000ffff187224 */ /* 0x000fc600078e0000 */
[----:B--2---:R-:W-:Y:S04]  /*61b00*/  STL.64 [R1+0x5eb8], R8 ;  /* 0x005eb80801007387 */ /* 0x004fe80000100a00 */
[----:B------:R-:W2:Y:S04]  /*61b10*/  LDL R26, [R1+0x48] ;  /* 0x00004800011a7983 */ /* 0x000ea80000100800 */
[----:B------:R-:W2:Y:S04]  /*61b20*/  LDL R27, [R1+0x4c] ;  /* 0x00004c00011b7983 */ /* 0x000ea80000100800 */
[----:B------:R-:W3:Y:S04]  /*61b30*/  LDL R16, [R1+0x88] ;  /* 0x0000880001107983 */ /* 0x000ee80000100800 */
[----:B------:R-:W3:Y:S04]  /*61b40*/  LDL R17, [R1+0x8c] ;  /* 0x00008c0001117983 */ /* 0x000ee80000100800 */
[----:B------:R-:W4:Y:S04]  /*61b50*/  LDL.LU R0, [R1+0x5ed4] ;  /* 0x005ed40001007983 */ /* 0x000f280000300800 */
[----:B------:R-:W3:Y:S04]  /*61b60*/  LDL R25, [R1+0x54] ;  /* 0x0000540001197983 */ /* 0x000ee80000100800 */
[----:B-1----:R-:W3:Y:S04]  /*61b70*/  LDL R10, [R1+0xa0] ;  /* 0x0000a000010a7983 */ /* 0x002ee80000100800 */
[----:B------:R-:W3:Y:S04]  /*61b80*/  LDL R11, [R1+0xa4] ;  /* 0x0000a400010b7983 */ /* 0x000ee80000100800 */
[----:B--2---:R0:W-:Y:S04]  /*61b90*/  STL.64 [R1+0x5e30], R26 ;  /* 0x005e301a01007387 */ /* 0x0041e80000100a00 */
[----:B0-----:R-:W2:Y:S04]  /*61ba0*/  LDL.64 R26, [R1+0x58] ;  /* 0x00005800011a7983 */ /* 0x001ea80000100a00 */
[----:B--2---:R0:W-:Y:S04]  /*61bb0*/  STL.64 [R1+0x5e60], R26 ;  /* 0x005e601a01007387 */ /* 0x0041e80000100a00 */
[----:B0-----:R-:W2:Y:S01]  /*61bc0*/  LDL R26, [R1+0x60] ;  /* 0x00006000011a7983 */ /* 0x001ea20000100800 */
[----:B----4-:R-:W-:-:S03]  /*61bd0*/  IMAD.MOV.U32 R27, RZ, RZ, R0 ;  /* 0x000000ffff1b7224 */ /* 0x010fc600078e0000 */
[----:B------:R-:W4:Y:S04]  /*61be0*/  LDL.LU R0, [R1+0x5ed0] ;  /* 0x005ed00001007983 */ /* 0x000f280000300800 */
[----:B------:R-:W3:Y:S04]  /*61bf0*/  LDL.64 R14, [R1+0x70] ;  /* 0x00007000010e7983 */ /* 0x000ee80000100a00 */
[----:B------:R-:W2:Y:S04]  /*61c00*/  LDL R12, [R1+0x78] ;  /* 0x00007800010c7983 */ /* 0x000ea80000100800 */
[----:B------:R-:W2:Y:S04]  /*61c10*/  LDL R13, [R1+0x7c] ;  /* 0x00007c00010d7983 */ /* 0x000ea80000100800 */
[----:B---3--:R0:W-:Y:S04]  /*61c20*/  STL.64 [R1+0x5e90], R14 ;  /* 0x005e900e01007387 */ /* 0x0081e80000100a00 */
[----:B0-----:R-:W3:Y:S04]  /*61c30*/  LDL R14, [R1+0x90] ;  /* 0x00009000010e7983 */ /* 0x001ee80000100800 */
[----:B------:R-:W3:Y:S04]  /*61c40*/  LDL R15, [R1+0x94] ;  /* 0x00009400010f7983 */ /* 0x000ee80000100800 */
[----:B--2---:R0:W-:Y:S04]  /*61c50*/  STL.64 [R1+0x5e88], R12 ;  /* 0x005e880c01007387 */ /* 0x0041e80000100a00 */
[----:B0-----:R-:W2:Y:S04]  /*61c60*/  LDL.64 R12, [R1+0x98] ;  /* 0x00009800010c7983 */ /* 0x001ea80000100a00 */
[----:B---3--:R-:W-:Y:S04]  /*61c70*/  STL.64 [R1+0x5ec8], R14 ;  /* 0x005ec80e01007387 */ /* 0x008fe80000100a00 */
[----:B--2---:R0:W-:Y:S04]  /*61c80*/  STL.64 [R1+0x5ec0], R12 ;  /* 0x005ec00c01007387 */ /* 0x0041e80000100a00 */
[----:B0-----:R-:W2:Y:S04]  /*61c90*/  LDL.LU.64 R12, [R1+0x1000] ;  /* 0x00100000010c7983 */ /* 0x001ea80000300a00 */
[----:B------:R-:W2:Y:S04]  /*61ca0*/  LDL.LU.64 R14, [R1+0x1008] ;  /* 0x00100800010e7983 */ /* 0x000ea80000300a00 */
[----:B------:R0:W-:Y:S04]  /*61cb0*/  STL.64 [R1+0x5e58], R24 ;  /* 0x005e581801007387 */ /* 0x0001e80000100a00 */
[----:B------:R1:W-:Y:S04]  /*61cc0*/  STL.64 [R1+0x5e78], R26 ;  /* 0x005e781a01007387 */ /* 0x0003e80000100a00 */
[----:B0-----:R-:W3:Y:S04]  /*61cd0*/  LDL.LU.64 R24, [R1+0xfc0] ;  /* 0x000fc00001187983 */ /* 0x001ee80000300a00 */
[----:B-1----:R-:W4:Y:S04]  /*61ce0*/  LDL.LU.64 R26, [R1+0xfc8] ;  /* 0x000fc800011a7983 */ /* 0x002f280000300a00 */
[----:B----4-:R-:W-:Y:S04]  /*61cf0*/  STL.64 [R1+0x5ea0], R26 ;  /* 0x005ea01a01007387 */ /* 0x010fe80000100a00 */
[----:B---3--:R0:W-:Y:S04]  /*61d00*/  STL.64 [R1+0x5e98], R24 ;  /* 0x005e981801007387 */ /* 0x0081e80000100a00 */
[----:B0-----:R-:W3:Y:S04]  /*61d10*/  LDL.LU.64 R24, [R1+0xfe0] ;  /* 0x000fe00001187983 */ /* 0x001ee80000300a00 */
[----:B------:R-:W4:Y:S04]  /*61d20*/  LDL.LU.64 R26, [R1+0xfe8] ;  /* 0x000fe800011a7983 */ /* 0x000f280000300a00 */
[----:B----4-:R-:W-:Y:S04]  /*61d30*/  STL.64 [R1+0x5eb0], R26 ;  /* 0x005eb01a01007387 */ /* 0x010fe80000100a00 */
[----:B---3--:R0:W-:Y:S04]  /*61d40*/  STL.64 [R1+0x5ea8], R24 ;  /* 0x005ea81801007387 */ /* 0x0081e80000100a00 */
[----:B0-----:R-:W3:Y:S04]  /*61d50*/  LDL.LU.64 R24, [R1+0xff0] ;  /* 0x000ff00001187983 */ /* 0x001ee80000300a00 */
[----:B------:R-:W3:Y:S04]  /*61d60*/  LDL.LU.64 R26, [R1+0xff8] ;  /* 0x000ff800011a7983 */ /* 0x000ee80000300a00 */
[----:B------:R-:W4:Y:S01]  /*61d70*/  LDL.64 R18, [R1+0x40] ;  /* 0x0000400001127983 */ /* 0x000f220000100a00 */
[----:B------:R-:W-:-:S02]  /*61d80*/  F2FP.F16.E4M3.UNPACK_B R4, R4 ;  /* 0x00000004ff04723e */ /* 0x000fc400020006ff */
[----:B------:R-:W-:Y:S02]  /*61d90*/  F2FP.F16.E4M3.UNPACK_B R5, R5 ;  /* 0x00000005ff05723e */ /* 0x000fe400020006ff */
[----:B------:R-:W-:Y:S02]  /*61da0*/  F2FP.F16.E4M3.UNPACK_B R6, R6 ;  /* 0x00000006ff06723e */ /* 0x000fe400020006ff */
[----:B------:R-:W-:Y:S01]  /*61db0*/  F2FP.F16.E4M3.UNPACK_B R7, R7 ;  /* 0x00000007ff07723e */ /* 0x000fe200020006ff */
[----:B----4-:R-:W-:Y:S04]  /*61dc0*/  STL.64 [R1+0x5e28], R18 ;  /* 0x005e281201007387 */ /* 0x010fe80000100a00 */
[----:B------:R-:W4:Y:S04]  /*61dd0*/  LDL.64 R22, [R1+0x30] ;  /* 0x0000300001167983 */ /* 0x000f280000100a00 */
[----:B------:R-:W3:Y:S01]  /*61de0*/  LDL.64 R20, [R1+0x38] ;  /* 0x0000380001147983 */ /* 0x000ee20000100a00 */
[C---:B--2---:R-:W-:Y:S03]  /*61df0*/  HMMA.16816.F32 R8, R4.reuse, R10, R12 ;  /* 0x0000000a0408723c */ /* 0x044fe6000000180c */
[----:B----4-:R-:W-:Y:S04]  /*61e00*/  STL.64 [R1+0x5e20], R22 ;  /* 0x005e201601007387 */ /* 0x010fe80000100a00 */
[----:B---3--:R0:W-:Y:S04]  /*61e10*/  STL.64 [R1+0x5e18], R20 ;  /* 0x005e181401007387 */ /* 0x0081e80000100a00 */
[----:B0-----:R-:W2:Y:S04]  /*61e20*/  LDL.LU.64 R20, [R1+0xfd0] ;  /* 0x000fd00001147983 */ /* 0x001ea80000300a00 */
[----:B------:R-:W2:Y:S04]  /*61e30*/  LDL.LU.64 R22, [R1+0xfd8] ;  /* 0x000fd80001167983 */ /* 0x000ea80000300a00 */
[----:B------:R-:W3:Y:S04]  /*61e40*/  LDL.LU.64 R14, [R1+0x5ec8] ;  /* 0x005ec800010e7983 */ /* 0x000ee80000300a00 */
[----:B------:R-:W4:Y:S04]  /*61e50*/  LDL.LU.64 R12, [R1+0x5ec0] ;  /* 0x005ec000010c7983 */ /* 0x000f280000300a00 */
[----:B------:R0:W-:Y:S04]  /*61e60*/  STL.64 [R1+0x1080], R8 ;  /* 0x0010800801007387 */ /* 0x0001e80000100a00 */
[----:B------:R1:W-:Y:S04]  /*61e70*/  STL.64 [R1+0x1088], R10 ;  /* 0x0010880a01007387 */ /* 0x0003e80000100a00 */
[----:B0-----:R-:W2:Y:S04]  /*61e80*/  LDL.LU.64 R8, [R1+0x5eb8] ;  /* 0x005eb80001087983 */ /* 0x001ea80000300a00 */
[----:B-1----:R-:W3:Y:S01]  /*61e90*/  LDL R10, [R1+0x68] ;  /* 0x00006800010a7983 */ /* 0x002ee20000100800 */
[----:B------:R-:W-:Y:S01]  /*61ea0*/  IMAD.MOV.U32 R11, RZ, RZ, R0 ;  /* 0x000000ffff0b7224 */ /* 0x000fe200078e0000 */
[----:B----4-:R-:W-:Y:S04]  /*61eb0*/  HMMA.16816.F32 R24, R4, R12, R24 ;  /* 0x0000000c0418723c */ /* 0x010fe80000001818 */
[----:B---3--:R-:W-:-:S15]  /*61ec0*/  STL.64 [R1+0x5e80], R10 ;  /* 0x005e800a01007387 */ /* 0x008fde0000100a00 */
[----:B------:R-:W-:-:S04]  /*61ed0*/  NOP ;  /* 0x0000000000007918 */ /* 0x000fc80000000000 */
[----:B------:R-:W-:Y:S04]  /*61ee0*/  STL.64 [R1+0x1070], R24 ;  /* 0x0010701801007387 */ /* 0x000fe80000100a00 */
[----:B------:R0:W-:Y:S04]  /*61ef0*/  STL.64 [R1+0x1078], R26 ;  /* 0x0010781a01007387 */ /* 0x0001e80000100a00 */
[----:B0-----:R-:W3:Y:S04]  /*61f00*/  LDL.LU.64 R26, [R1+0x5eb0] ;  /* 0x005eb000011a7983 */ /* 0x001ee80000300a00 */
[----:B------:R-:W3:Y:S01]  /*61f10*/  LDL.LU.64 R24, [R1+0x5ea8] ;  /* 0x005ea80001187983 */ /* 0x000ee20000300a00 */
[----:B------:R-:W-:-:S02]  /*61f20*/  IMAD.MOV.U32 R2, RZ, RZ, R12 ;  /* 0x000000ffff027224 */ /* 0x000fc400078e000c */
[----:B------:R-:W-:-:S03]  /*61f30*/  IMAD.MOV.U32 R3, RZ, RZ, R13 ;  /* 0x000000ffff037224 */ /* 0x000fc600078e000d */
[----:B------:R-:W-:Y:S04]  /*61f40*/  STL [R1+0x5d54], R2 ;  /* 0x005d540201007387 */ /* 0x000fe80000100800 */
[----:B------:R-:W-:Y:S01]  /*61f50*/  STL [R1+0x5d50], R3 ;  /* 0x005d500301007387 */ /* 0x000fe20000100800 */
[C---:B---3--:R-:W-:Y:S03]  /*61f60*/  HMMA.16816.F32 R12, R4.reuse, R14, R24 ;  /* 0x0000000e040c723c */ /* 0x048fe60000001818 */
[----:B------:R-:W3:Y:S04]  /*61f70*/  LDL.LU.64 R26, [R1+0x5ea0] ;  /* 0x005ea000011a7983 */ /* 0x000ee80000300a00 */
[----:B------:R-:W3:Y:S01]  /*61f80*/  LDL.LU.64 R24, [R1+0x5e98] ;  /* 0x005e980001187983 */ /* 0x000ee20000300a00 */
[----:B--2---:R-:W-:-:S15]  /*61f90*/  HMMA.16816.F32 R16, R4, R16, R20 ;  /* 0x000000100410723c */ /* 0x004fde0000001814 */
[----:B------:R-:W-:Y:S04]  /*61fa0*/  STL.64 [R1+0x1060], R12 ;  /* 0x0010600c01007387 */ /* 0x000fe80000100a00 */
[----:B------:R0:W-:Y:S04]  /*61fb0*/  STL.64 [R1+0x1068], R14 ;  /* 0x0010680e01007387 */ /* 0x0001e80000100a00 */
[----:B0-----:R-:W2:Y:S04]  /*61fc0*/  LDL.LU.64 R14, [R1+0x5e90] ;  /* 0x005e9000010e7983 */ /* 0x001ea80000300a00 */
[----:B------:R-:W4:Y:S04]  /*61fd0*/  LDL.LU.64 R12, [R1+0x5e88] ;  /* 0x005e8800010c7983 */ /* 0x000f280000300a00 */
[----:B------:R-:W4:Y:S04]  /*61fe0*/  LDL.LU.64 R20, [R1+0xfb0] ;  /* 0x000fb00001147983 */ /* 0x000f280000300a00 */
[----:B------:R-:W-:Y:S04]  /*61ff0*/  STL.64 [R1+0x1050], R16 ;  /* 0x0010501001007387 */ /* 0x000fe80000100a00 */
[----:B------:R-:W-:Y:S04]  /*62000*/  STL.64 [R1+0x1058], R18 ;  /* 0x0010581201007387 */ /* 0x000fe80000100a00 */
[----:B------:R-:W4:Y:S01]  /*62010*/  LDL.LU.64 R22, [R1+0xfb8] ;  /* 0x000fb80001167983 */ /* 0x000f220000300a00 */
[----:B---3--:R-:W-:-:S15]  /*62020*/  HMMA.16816.F32 R8, R4, R8, R24 ;  /* 0x000000080408723c */ /* 0x008fde0000001818 */
[----:B------:R-:W-:-:S08]  /*62030*/  NOP ;  /* 0x0000000000007918 */ /* 0x000fd00000000000 */
[----:B------:R0:W-:Y:S04]  /*62040*/  STL.64 [R1+0x1040], R8 ;  /* 0x0010400801007387 */ /* 0x0001e80000100a00 */
[----:B------:R1:W-:Y:S04]  /*62050*/  STL.64 [R1+0x1048], R10 ;  /* 0x0010480a01007387 */ /* 0x0003e80000100a00 */
[----:B0-----:R-:W2:Y:S04]  /*62060*/  LDL.LU.64 R8, [R1+0xfa0] ;  /* 0x000fa00001087983 */ /* 0x001ea80000300a00 */
[----:B-1----:R-:W2:Y:S04]  /*62070*/  LDL.LU.64 R10, [R1+0xfa8] ;  /* 0x000fa800010a7983 */ /* 0x002ea80000300a00 */
[----:B------:R-:W3:Y:S04]  /*62080*/  LDL.LU.64 R24, [R1+0xf90] ;  /* 0x000f900001187983 */ /* 0x000ee80000300a00 */
[----:B------:R-:W3:Y:S04]  /*62090*/  LDL.LU.64 R26, [R1+0xf98] ;  /* 0x000f9800011a7983 */ /* 0x000ee80000300a00 */
[----:B------:R-:W4:Y:S04]  /*620a0*/  LDL.LU.64 R16, [R1+0xf50] ;  /* 0x000f500001107983 */ /* 0x000f280000300a00 */
[----:B------:R-:W2:Y:S04]  /*620b0*/  LDL.LU.64 R18, [R1+0xf58] ;  /* 0x000f580001127983 */ /* 0x000ea80000300a00 */
[----:B--2---:R-:W-:Y:S04]  /*620c0*/  STL.64 [R1+0x5e40], R18 ;  /* 0x005e401201007387 */ /* 0x004fe80000100a00 */
[----:B----4-:R0:W-:Y:S04]  /*620d0*/  STL.64 [R1+0x5e38], R16 ;  /* 0x005e381001007387 */ /* 0x0101e80000100a00 */
[----:B0-----:R-:W2:Y:S04]  /*620e0*/  LDL.LU.64 R16, [R1+0xf60] ;  /* 0x000f600001107983 */ /* 0x001ea80000300a00 */
[----:B------:R-:W4:Y:S01]  /*620f0*/  LDL.LU.64 R18, [R1+0xf68] ;  /* 0x000f680001127983 */ /* 0x000f220000300a00 */
[C---:B------:R-:W-:Y:S06]  /*62100*/  HMMA.16816.F32 R20, R4.reuse, R12, R20 ;  /* 0x0000000c0414723c */ /* 0x040fec0000001814 */
[----:B------:R-:W-:Y:S01]  /*62110*/  HMMA.16816.F32 R8, R4, R14, R8 ;  /* 0x0000000e0408723c */ /* 0x000fe20000001808 */
[----:B----4-:R-:W-:Y:S04]  /*62120*/  STL.64 [R1+0x5e50], R18 ;  /* 0x005e501201007387 */ /* 0x010fe80000100a00 */
[----:B--2---:R0:W-:Y:S04]  /*62130*/  STL.64 [R1+0x5e48], R16 ;  /* 0x005e481001007387 */ /* 0x0041e80000100a00 */
[----:B0-----:R-:W2:Y:S04]  /*62140*/  LDL.LU.64 R16, [R1+0xf70] ;  /* 0x000f700001107983 */ /* 0x001ea80000300a00 */
[----:B------:R-:W4:Y:S04]  /*62150*/  LDL.LU.64 R18, [R1+0xf78] ;  /* 0x000f780001127983 */ /* 0x000f280000300a00 */
[----:B----4-:R-:W-:Y:S04]  /*62160*/  STL.64 [R1+0x5e70], R18 ;  /* 0x005e701201007387 */ /* 0x010fe80000100a00 */
[----:B--2---:R0:W-:Y:S04]  /*62170*/  STL.64 [R1+0x5e68], R16 ;  /* 0x005e681001007387 */ /* 0x0041e80000100a00 */
[----:B0-----:R-:W2:Y:S04]  /*62180*/  LDL.LU.64 R16, [R1+0xf80] ;  /* 0x000f800001107983 */ /* 0x001ea80000300a00 */
[----:B------:R-:W2:Y:S04]  /*62190*/  LDL.LU.64 R18, [R1+0xf88] ;  /* 0x000f880001127983 */ /* 0x000ea80000300a00 */
[----:B------:R0:W-:Y:S04]  /*621a0*/  STL.64 [R1+0x1030], R20 ;  /* 0x0010301401007387 */ /* 0x0001e80000100a00 */
[----:B------:R1:W-:Y:S04]  /*621b0*/  STL.64 [R1+0x1038], R22 ;  /* 0x0010381601007387 */ /* 0x0003e80000100a00 */
[----:B0-----:R-:W4:Y:S04]  /*621c0*/  LDL.LU.64 R20, [R1+0xf40] ;  /* 0x000f400001147983 */ /* 0x001f280000300a00 */
[----:B-1----:R-:W4:Y:S04]  /*621d0*/  LDL.LU.64 R22, [R1+0xf48] ;  /* 0x000f480001167983 */ /* 0x002f280000300a00 */
[----:B------:R-:W-:Y:S04]  /*621e0*/  STL.64 [R1+0x1020], R8 ;  /* 0x0010200801007387 */ /* 0x000fe80000100a00 */
[----:B------:R0:W-:Y:S04]  /*621f0*/  STL.64 [R1+0x1028], R10 ;  /* 0x0010280a01007387 */ /* 0x0001e80000100a00 */
[----:B0-----:R-:W3:Y:S01]  /*62200*/  LDL.LU.64 R10, [R1+0x5e80] ;  /* 0x005e8000010a7983 */ /* 0x001ee20000300a00 */
[----:B------:R-:W-:-:S03]  /*62210*/  IMAD.MOV.U32 R0, RZ, RZ, R15 ;  /* 0x000000ffff007224 */ /* 0x000fc600078e000f */
[----:B------:R-:W4:Y:S04]  /*62220*/  LDL.LU.64 R12, [R1+0xf30] ;  /* 0x000f3000010c7983 */ /* 0x000f280000300a00 */
[----:B------:R-:W4:Y:S04]  /*62230*/  LDL.LU.64 R14, [R1+0xf38] ;  /* 0x000f3800010e7983 */ /* 0x000f280000300a00 */
[----:B------:R-:W-:Y:S01]  /*62240*/  STL [R1+0x5cf8], R0 ;  /* 0x005cf80001007387 */ /* 0x000fe20000100800 */
[----:B---3--:R-:W-:Y:S03]  /*62250*/  HMMA.16816.F32 R8, R4, R10, R24 ;  /* 0x0000000a0408723c */ /* 0x008fe60000001818 */
[----:B------:R-:W2:-:S15]  /*62260*/  LDL.LU.64 R26, [R1+0x5e78] ;  /* 0x005e7800011a7983 */ /* 0x000e9e0000300a00 */
[----:B------:R-:W-:-:S05]  /*62270*/  NOP ;  /* 0x0000000000007918 */ /* 0x000fca0000000000 */
[----:B------:R0:W-:Y:S04]  /*62280*/  STL.64 [R1+0x1010], R8 ;  /* 0x0010100801007387 */ /* 0x0001e80000100a00 */
[----:B------:R1:W-:Y:S04]  /*62290*/  STL.64 [R1+0x1018], R10 ;  /* 0x0010180a01007387 */ /* 0x0003e80000100a00 */
[----:B0-----:R-:W3:Y:S04]  /*622a0*/  LDL.LU.64 R8, [R1+0xf20] ;  /* 0x000f200001087983 */ /* 0x001ee80000300a00 */
[----:B-1----:R-:W3:Y:S01]  /*622b0*/  LDL.LU.64 R10, [R1+0xf28] ;  /* 0x000f2800010a7983 */ /* 0x002ee20000300a00 */
[----:B--2---:R-:W-:Y:S03]  /*622c0*/  HMMA.16816.F32 R24, R4, R26, R16 ;  /* 0x0000001a0418723c */ /* 0x004fe60000001810 */
[----:B------:R-:W2:Y:S04]  /*622d0*/  LDL.LU.64 R18, [R1+0x5e70] ;  /* 0x005e700001127983 */ /* 0x000ea80000300a00 */
[----:B------:R-:W2:-:S15]  /*622e0*/  LDL.LU.64 R16, [R1+0x5e68] ;  /* 0x005e680001107983 */ /* 0x000e9e0000300a00 */
[----:B------:R-:W-:-:S01]  /*622f0*/  NOP ;  /* 0x0000000000007918 */ /* 0x000fc20000000000 */
[----:B------:R-:W-:Y:S04]  /*62300*/  STL.64 [R1+0x1000], R24 ;  /* 0x0010001801007387 */ /* 0x000fe80000100a00 */
[----:B------:R0:W-:Y:S04]  /*62310*/  STL.64 [R1+0x1008], R26 ;  /* 0x0010081a01007387 */ /* 0x0001e80000100a00 */
[----:B0-----:R-:W2:Y:S04]  /*62320*/  LDL.LU.64 R26, [R1+0x5e60] ;  /* 0x005e6000011a7983 */ /* 0x001ea80000300a00 */
[----:B------:R-:W4:Y:S01]  /*62330*/  LDL.LU.64 R24, [R1+0x5e58] ;  /* 0x005e580001187983 */ /* 0x000f220000300a00 */
[----:B--2---:R-:W-:-:S15]  /*62340*/  HMMA.16816.F32 R16, R4, R26, R16 ;  /* 0x0000001a0410723c */ /* 0x004fde0000001810 */
[----:B------:R-:W-:-:S08]  /*62350*/  NOP ;  /* 0x0000000000007918 */ /* 0x000fd00000000000 */
[----:B------:R-:W-:Y:S04]  /*62360*/  STL.64 [R1+0xff0], R16 ;  /* 0x000ff01001007387 */ /* 0x000fe80000100a00 */
[----:B------:R0:W-:Y:S04]  /*62370*/  STL.64 [R1+0xff8], R18 ;  /* 0x000ff81201007387 */ /* 0x0001e80000100a00 */
[----:B0-----:R-:W4:Y:S04]  /*62380*/  LDL.LU.64 R18, [R1+0x5e50] ;  /* 0x005e500001127983 */ /* 0x001f280000300a00 */
[----:B------:R-:W4:Y:S01]  /*62390*/  LDL.LU.64 R16, [R1+0x5e48] ;  /* 0x005e480001107983 */ /* 0x000f220000300a00 */
[----:B------:R-:W-:-:S05]  /*623a0*/  IMAD.MOV.U32 R0, RZ, RZ, R27 ;  /* 0x000000ffff007224 */ /* 0x000fca00078e001b */
[----:B------:R-:W-:Y:S01]  /*623b0*/  STL [R1+0x5d58], R0 ;  /* 0x005d580001007387 */ /* 0x000fe20000100800 */
[----:B----4-:R-:W-:Y:S03]  /*623c0*/  HMMA.16816.F32 R24, R4, R24, R16 ;  /* 0x000000180418723c */ /* 0x010fe60000001810 */
[----:B------:R-:W2:Y:S04]  /*623d0*/  LDL.LU.64 R18, [R1+0x5e40] ;  /* 0x005e400001127983 */ /* 0x000ea80000300a00 */
[----:B------:R-:W2:-:S15]  /*623e0*/  LDL.LU.64 R16, [R1+0x5e38] ;  /* 0x005e380001107983 */ /* 0x000e9e0000300a00 */
[----:B------:R-:W-:-:S01]  /*623f0*/  NOP ;  /* 0x0000000000007918 */ /* 0x000fc20000000000 */
[----:B------:R-:W-:Y:S04]  /*62400*/  STL.64 [R1+0xfe0], R24 ;  /* 0x000fe01801007387 */ /* 0x000fe80000100a00 */
[----:B------:R0:W-:Y:S04]  /*62410*/  STL.64 [R1+0xfe8], R26 ;  /* 0x000fe81a01007387 */ /* 0x0001e80000100a00 */
[----:B0-----:R-:W2:Y:S02]  /*62420*/  LDL.LU.64 R26, [R1+0x5e30] ;  /* 0x005e3000011a7983 */ /* 0x001ea40000300a00 */
[----:B--2---:R-:W-:Y:S02]  /*62430*/  HMMA.16816.F32 R24, R4, R26, R16 ;  /* 0x0000001a0418723c */ /* 0x004fe40000001810 */
[----:B------:R-:W2:-:S15]  /*62440*/  LDL.LU.64 R18, [R1+0x5e28] ;  /* 0x005e280001127983 */ /* 0x000e9e0000300a00 */
[----:B------:R-:W-:-:S06]  /*62450*/  NOP ;  /* 0x0000000000007918 */ /* 0x000fcc0000000000 */
[----:B------:R0:W-:Y:S04]  /*62460*/  STL.64 [R1+0xfd0], R24 ;  /* 0x000fd01801007387 */ /* 0x0001e80000100a00 */
[----:B------:R1:W-:Y:S04]  /*62470*/  STL.64 [R1+0xfd8], R26 ;  /* 0x000fd81a01007387 */ /* 0x0003e80000100a00 */
[----:B0-----:R-:W4:Y:S04]  /*62480*/  LDL.64 R24, [R1+0x28] ;  /* 0x0000280001187983 */ /* 0x001f280000100a00 */
[----:B-1----:R-:W4:Y:S01]  /*62490*/  LDL.64 R26, [R1+0x20] ;  /* 0x00002000011a7983 */ /* 0x002f220000100a00 */
[----:B--2---:R-:W-:-:S15]  /*624a0*/  HMMA.16816.F32 R20, R4, R18, R20 ;  /* 0x000000120414723c */ /* 0x004fde0000001814 */
[----:B------:R-:W-:-:S08]  /*624b0*/  NOP ;  /* 0x0000000000007918 */ /* 0x000fd00000000000 */
[----:B------:R-:W-:Y:S04]  /*624c0*/  STL.64 [R1+0xfc0], R20 ;  /* 0x000fc01401007387 */ /* 0x000fe80000100a00 */
[----:B------:R0:W-:Y:S04]  /*624d0*/  STL.64 [R1+0xfc8], R22 ;  /* 0x000fc81601007387 */ /* 0x0001e80000100a00 */
[----:B0-----:R-:W3:Y:S04]  /*624e0*/  LDL.LU.64 R22, [R1+0x5e20] ;  /* 0x005e200001167983 */ /* 0x001ee80000300a00 */
[----:B------:R-:W2:Y:S01]  /*624f0*/  LDL.LU.64 R20, [R1+0x5e18] ;  /* 0x005e180001147983 */ /* 0x000ea20000300a00 */
[----:B------:R-:W-:-:S02]  /*62500*/  IMAD.MOV.U32 R2, RZ, RZ, R18 ;  /* 0x000000ffff027224 */ /* 0x000fc400078e0012 */
[----:B------:R-:W-:-:S03]  /*62510*/  IMAD.MOV.U32 R3, RZ, RZ, R19 ;  /* 0x000000ffff037224 */ /* 0x000fc600078e0013 */
[----:B------:R-:W-:Y:S04]  /*62520*/  STL [R1+0x5d60], R2 ;  /* 0x005d600201007387 */ /* 0x000fe80000100800 */
[----:B------:R0:W-:Y:S01]  /*62530*/  STL [R1+0x5d5c], R3 ;  /* 0x005d5c0301007387 */ /* 0x0001e20000100800 */
[C---:B--2---:R-:W-:Y:S06]  /*62540*/  HMMA.16816.F32 R12, R4.reuse, R20, R12 ;  /* 0x00000014040c723c */ /* 0x044fec000000180c */
[----:B---3--:R-:W-:Y:S01]  /*62550*/  HMMA.16816.F32 R8, R4, R22, R8 ;  /* 0x000000160408723c */ /* 0x008fe20000001808 */
[----:B------:R-:W-:-:S05]  /*62560*/  IMAD.MOV.U32 R0, RZ, RZ, R21 ;  /* 0x000000ffff007224 */ /* 0x000fca00078e0015 */
[----:B------:R-:W-:Y:S01]  /*62570*/  STL [R1+0x5d64], R0 ;  /* 0x005d640001007387 */ /* 0x000fe20000100800 */
[----:B0-----:R-:W-:-:S10]  /*62580*/  IMAD.MOV.U32 R3, RZ, RZ, R22 ;  /* 0x000000ffff037224 */ /* 0x001fd400078e0016 */
[----:B------:R0:W-:Y:S04]  /*62590*/  STL.64 [R1+0xfb0], R12 ;  /* 0x000fb00c01007387 */ /* 0x0001e80000100a00 */
[----:B------:R1:W-:Y:S04]  /*625a0*/  STL.64 [R1+0xfb8], R14 ;  /* 0x000fb80e01007387 */ /* 0x0003e80000100a00 */
[----:B------:R-:W2:Y:S04]  /*625b0*/  LDL.LU.64 R20, [R1+0xf10] ;  /* 0x000f100001147983 */ /* 0x000ea80000300a00 */
[----:B------:R3:W-:Y:S04]  /*625c0*/  STL.64 [R1+0xfa0], R8 ;  /* 0x000fa00801007387 */ /* 0x0007e80000100a00 */
[----:B------:R4:W-:Y:S04]  /*625d0*/  STL.64 [R1+0xfa8], R10 ;  /* 0x000fa80a01007387 */ /* 0x0009e80000100a00 */
[----:B------:R-:W2:Y:S04]  /*625e0*/  LDL.LU.64 R22, [R1+0xf18] ;  /* 0x000f180001167983 */ /* 0x000ea80000300a00 */
[----:B0-----:R-:W2:Y:S04]  /*625f0*/  LDL R12, [R1+0x18] ;  /* 0x00001800010c7983 */ /* 0x001ea80000100800 */
[----:B-1----:R-:W2:Y:S04]  /*62600*/  LDL R14, [R1+0x10] ;  /* 0x00001000010e7983 */ /* 0x002ea80000100800 */
[----:B------:R-:W2:Y:S04]  /*62610*/  LDL R15, [R1+0x14] ;  /* 0x00001400010f7983 */ /* 0x000ea80000100800 */
[----:B------:R-:W2:Y:S04]  /*62620*/  LDL R13, [R1+0x1c] ;  /* 0x00001c00010d7983 */ /* 0x000ea80000100800 */
[----:B---3--:R-:W3:Y:S04]  /*62630*/  LDL.LU.64 R8, [R1+0xf00] ;  /* 0x000f000001087983 */ /* 0x008ee80000300a00 */
[----:B----4-:R-:W3:Y:S04]  /*62640*/  LDL.LU.64 R10, [R1+0xf08] ;  /* 0x000f0800010a7983 */ /* 0x010ee80000300a00 */
[----:B--2---:R-:W-:Y:S04]  /*62650*/  STL.64 [R1+0x5e00], R14 ;  /* 0x005e000e01007387 */ /* 0x004fe80000100a00 */
[----:B------:R-:W2:Y:S04]  /*62660*/  LDL.LU R16, [R1+0x17e8] ;  /* 0x0017e80001107983 */ /* 0x000ea80000300800 */
[----:B------:R-:W2:Y:S04]  /*62670*/  LDL.LU R17, [R1+0x17f0] ;  /* 0x0017f00001117983 */ /* 0x000ea80000300800 */
[----:B------:R-:W4:Y:S04]  /*62680*/  LDL.LU R18, [R1+0x17f8] ;  /* 0x0017f80001127983 */ /* 0x000f280000300800 */
[----:B------:R-:W4:Y:S04]  /*62690*/  LDL.LU R19, [R1+0x1800] ;  /* 0x0018000001137983 */ /* 0x000f280000300800 */
[----:B----4-:R0:W-:Y:S04]  /*626a0*/  STL.64 [R1+0x5d88], R18 ;  /* 0x005d881201007387 */ /* 0x0101e80000100a00 */
[----:B0-----:R-:W4:Y:S04]  /*626b0*/  LDL R18, [R1] ;  /* 0x0000000001127983 */ /* 0x001f280000100800 */
[----:B------:R-:W4:Y:S04]  /*626c0*/  LDL R19, [R1+0x4] ;  /* 0x0000040001137983 */ /* 0x000f280000100800 */
[----:B--2---:R0:W-:Y:S04]  /*626d0*/  STL.64 [R1+0x5d80], R16 ;  /* 0x005d801001007387 */ /* 0x0041e80000100a00 */
[----:B0-----:R-:W2:Y:S04]  /*626e0*/  LDL R16, [R1+0x8] ;  /* 0x0000080001107983 */ /* 0x001ea80000100800 */
[----:B------:R-:W2:Y:S01]  /*626f0*/  LDL R17, [R1+0xc] ;  /* 0x00000c0001117983 */ /* 0x000ea20000100800 */
[C---:B---3--:R-:W-:Y:S03]  /*62700*/  HMMA.16816.F32 R8, R4.reuse, R26, R8 ;  /* 0x0000001a0408723c */ /* 0x048fe60000001808 */
[----:B----4-:R-:W-:Y:S04]  /*62710*/  STL.64 [R1+0x5de0], R18 ;  /* 0x005de01201007387 */ /* 0x010fe80000100a00 */
[----:B--2---:R0:W-:Y:S02]  /*62720*/  STL.64 [R1+0x5df8], R16 ;  /* 0x005df81001007387 */ /* 0x0041e40000100a00 */
[----:B0-----:R-:W-:Y:S02]  /*62730*/  HMMA.16816.F32 R16, R4, R24, R20 ;  /* 0x000000180410723c */ /* 0x001fe40000001814 */
[----:B------:R-:W-:-:S15]  /*62740*/  STL [R1+0x5d68], R3 ;  /* 0x005d680301007387 */ /* 0x000fde0000100800 */
[----:B------:R-:W-:-:S06]  /*62750*/  NOP ;  /* 0x0000000000007918 */ /* 0x000fcc0000000000 */
[----:B------:R0:W-:Y:S04]  /*62760*/  STL.64 [R1+0xf90], R16 ;  /* 0x000f901001007387 */ /* 0x0001e80000100a00 */
[----:B------:R1:W-:Y:S04]  /*62770*/  STL.64 [R1+0xf98], R18 ;  /* 0x000f981201007387 */ /* 0x0003e80000100a00 */
[----:B0-----:R-:W2:Y:S04]  /*62780*/  LDL.LU.64 R16, [R1+0xee0] ;  /* 0x000ee00001107983 */ /* 0x001ea80000300a00 */
[----:B------:R-:W-:Y:S04]  /*62790*/  STL.64 [R1+0xf80], R8 ;  /* 0x000f800801007387 */ /* 0x000fe80000100a00 */
[----:B------:R-:W-:Y:S04]  /*627a0*/  STL.64 [R1+0xf88], R10 ;  /* 0x000f880a01007387 */ /* 0x000fe80000100a00 */
[----:B-1----:R-:W3:Y:S01]  /*627b0*/  LDL.LU.64 R18, [R1+0xee8] ;  /* 0x000ee80001127983 */ /* 0x002ee20000300a00 */
[----:B------:R-:W-:-:S02]  /*627c0*/  IMAD.MOV.U32 R0, RZ, RZ, R24 ;  /* 0x000000ffff007224 */ /* 0x000fc400078e0018 */
[----:B------:R-:W-:Y:S02]  /*627d0*/  IMAD.MOV.U32 R2, RZ, RZ, R25 ;  /* 0x000000ffff027224 */ /* 0x000fe400078e0019 */
[----:B------:R-:W-:Y:S01]  /*627e0*/  IMAD.MOV.U32 R3, RZ, RZ, R27 ;  /* 0x000000ffff037224 */ /* 0x000fe200078e001b */
[----:B---3--:R-:W-:Y:S04]  /*627f0*/  STL.64 [R1+0x5e10], R18 ;  /* 0x005e101201007387 */ /* 0x008fe80000100a00 */
[----:B--2---:R0:W-:Y:S04]  /*62800*/  STL.64 [R1+0x5e08], R16 ;  /* 0x005e081001007387 */ /* 0x0041e80000100a00 */
[----:B0-----:R-:W2:Y:S04]  /*62810*/  LDL.LU.64 R16, [R1+0xef0] ;  /* 0x000ef00001107983 */ /* 0x001ea80000300a00 */
[----:B------:R-:W2:Y:S04]  /*62820*/  LDL.LU.64 R18, [R1+0xef8] ;  /* 0x000ef80001127983 */ /* 0x000ea80000300a00 */
[----:B------:R-:W3:Y:S04]  /*62830*/  LDL.LU.64 R24, [R1+0xec0] ;  /* 0x000ec00001187983 */ /* 0x000ee80000300a00 */
[----:B------:R-:W4:Y:S04]  /*62840*/  LDL.LU.64 R26, [R1+0xec8] ;  /* 0x000ec800011a7983 */ /* 0x000f280000300a00 */
[----:B----4-:R-:W-:Y:S04]  /*62850*/  STL.64 [R1+0x5df0], R26 ;  /* 0x005df01a01007387 */ /* 0x010fe80000100a00 */
[----:B---3--:R0:W-:Y:S04]  /*62860*/  STL.64 [R1+0x5de8], R24 ;  /* 0x005de81801007387 */ /* 0x0081e80000100a00 */
[----:B0-----:R-:W3:Y:S04]  /*62870*/  LDL.LU.64 R24, [R1+0xed0] ;  /* 0x000ed00001187983 */ /* 0x001ee80000300a00 */
[----:B------:R-:W3:Y:S04]  /*62880*/  LDL.LU.64 R26, [R1+0xed8] ;  /* 0x000ed800011a7983 */ /* 0x000ee80000300a00 */
[----:B------:R-:W4:Y:S04]  /*62890*/  LDL.LU.64 R8, [R1+0xeb0] ;  /* 0x000eb00001087983 */ /* 0x000f280000300a00 */
[----:B------:R-:W4:Y:S04]  /*628a0*/  LDL.LU.64 R10, [R1+0xeb8] ;  /* 0x000eb800010a7983 */ /* 0x000f280000300a00 */
[----:B------:R-:W3:Y:S04]  /*628b0*/  LDL.LU.64 R20, [R1+0xe90] ;  /* 0x000e900001147983 */ /* 0x000ee80000300a00 */
[----:B------:R-:W4:Y:S01]  /*628c0*/  LDL.LU.64 R22, [R1+0xe98] ;  /* 0x000e980001167983 */ /* 0x000f220000300a00 */
[C---:B--2---:R-:W-:Y:S03]  /*628d0*/  HMMA.16816.F32 R12, R4.reuse, R12, R16 ;  /* 0x0000000c040c723c */ /* 0x044fe60000001810 */
[----:B----4-:R-:W-:Y:S04]  /*628e0*/  STL.64 [R1+0x5dc8], R22 ;  /* 0x005dc81601007387 */ /* 0x010fe80000100a00 */
[----:B---3--:R0:W-:Y:S04]  /*628f0*/  STL.64 [R1+0x5dc0], R20 ;  /* 0x005dc01401007387 */ /* 0x0081e80000100a00 */
[----:B0-----:R-:W2:Y:S04]  /*62900*/  LDL.LU.64 R20, [R1+0xea0] ;  /* 0x000ea00001147983 */ /* 0x001ea80000300a00 */
[----:B------:R-:W2:Y:S04]  /*62910*/  LDL.LU.64 R22, [R1+0xea8] ;  /* 0x000ea80001167983 */ /* 0x000ea80000300a00 */
[----:B------:R-:W3:Y:S04]  /*62920*/  LDL.LU.64 R18, [R1+0x5e10] ;  /* 0x005e100001127983 */ /* 0x000ee80000300a00 */
[----:B------:R-:W3:Y:S04]  /*62930*/  LDL.LU.64 R16, [R1+0x5e08] ;  /* 0x005e080001107983 */ /* 0x000ee80000300a00 */
[----:B------:R-:W-:Y:S04]  /*62940*/  STL.64 [R1+0xf70], R12 ;  /* 0x000f700c01007387 */ /* 0x000fe80000100a00 */
[----:B------:R0:W-:Y:S04]  /*62950*/  STL.64 [R1+0xf78], R14 ;  /* 0x000f780e01007387 */ /* 0x0001e80000100a00 */
[----:B0-----:R-:W3:Y:S02]  /*62960*/  LDL.LU.64 R14, [R1+0x5e00] ;  /* 0x005e0000010e7983 */ /* 0x001ee40000300a00 */
[----:B---3--:R-:W-:Y:S02]  /*62970*/  HMMA.16816.F32 R12, R4, R14, R16 ;  /* 0x0000000e040c723c */ /* 0x008fe40000001810 */
[----:B------:R-:W3:-:S15]  /*62980*/  LDL.LU.64 R16, [R1+0x5df8] ;  /* 0x005df80001107983 */ /* 0x000ede0000300a00 */
[----:B------:R-:W-:-:S06]  /*62990*/  NOP ;  /* 0x0000000000007918 */ /* 0x000fcc0000000000 */
[----:B------:R0:W-:Y:S04]  /*629a0*/  STL.64 [R1+0xf60], R12 ;  /* 0x000f600c01007387 */ /* 0x0001e80000100a00 */
[----:B------:R1:W-:Y:S04]  /*629b0*/  STL.64 [R1+0xf68], R14 ;  /* 0x000f680e01007387 */ /* 0x0003e80000100a00 */
[----:B0-----:R-:W4:Y:S04]  /*629c0*/  LDL.LU.64 R12, [R1+0xe70] ;  /* 0x000e7000010c7983 */ /* 0x001f280000300a00 */
[----:B-1----:R-:W2:Y:S01]  /*629d0*/  LDL.LU.64 R14, [R1+0xe78] ;  /* 0x000e7800010e7983 */ /* 0x002ea20000300a00 */
[C---:B---3--:R-:W-:Y:S03]  /*629e0*/  HMMA.16816.F32 R16, R4.reuse, R16, R24 ;  /* 0x000000100410723c */ /* 0x048fe60000001818 */
[----:B--2---:R-:W-:Y:S04]  /*629f0*/  STL.64 [R1+0x5da8], R14 ;  /* 0x005da80e01007387 */ /* 0x004fe80000100a00 */
[----:B----4-:R0:W-:Y:S04]  /*62a00*/  STL.64 [R1+0x5da0], R12 ;  /* 0x005da00c01007387 */ /* 0x0101e80000100a00 */
[----:B0-----:R-:W2:Y:S04]  /*62a10*/  LDL.LU.64 R12, [R1+0xe80] ;  /* 0x000e8000010c7983 */ /* 0x001ea80000300a00 */
[----:B------:R-:W2:Y:S04]  /*62a20*/  LDL.LU.64 R14, [R1+0xe88] ;  /* 0x000e8800010e7983 */ /* 0x000ea80000300a00 */
[----:B------:R-:W3:Y:S04]  /*62a30*/  LDL.LU.64 R26, [R1+0x5df0] ;  /* 0x005df000011a7983 */ /* 0x000ee80000300a00 */
[----:B------:R-:W3:Y:S04]  /*62a40*/  LDL.LU.64 R24, [R1+0x5de8] ;  /* 0x005de80001187983 */ /* 0x000ee80000300a00 */
[----:B------:R-:W-:Y:S04]  /*62a50*/  STL.64 [R1+0xf50], R16 ;  /* 0x000f501001007387 */ /* 0x000fe80000100a00 */
[----:B------:R0:W-:Y:S04]  /*62a60*/  STL.64 [R1+0xf58], R18 ;  /* 0x000f581201007387 */ /* 0x0001e80000100a00 */
[----:B0-----:R-:W3:Y:S01]  /*62a70*/  LDL.LU.64 R18, [R1+0x5de0] ;  /* 0x005de00001127983 */ /* 0x001ee20000300a00 */
[C---:B------:R-:W-:Y:S06]  /*62a80*/  HMMA.16816.F32 R8, R4.reuse, R28, R8 ;  /* 0x0000001c0408723c */ /* 0x040fec0000001808 */
[----:B---3--:R-:W-:Y:S01]  /*62a90*/  HMMA.16816.F32 R16, R4, R18, R24 ;  /* 0x000000120410723c */ /* 0x008fe20000001818 */
[----:B------:R-:W3:Y:S04]  /*62aa0*/  LDL.LU.64 R26, [R1+0x5dd8] ;  /* 0x005dd800011a7983 */ /* 0x000ee80000300a00 */
[----:B------:R-:W4:-:S15]  /*62ab0*/  LDL.LU.64 R24, [R1+0x5dd0] ;  /* 0x005dd00001187983 */ /* 0x000f1e0000300a00 */
[----:B------:R-:W-:-:S03]  /*62ac0*/  NOP ;  /* 0x0000000000007918 */ /* 0x000fc60000000000 */
[----:B------:R0:W-:Y:S04]  /*62ad0*/  STL.64 [R1+0xf40], R16 ;  /* 0x000f401001007387 */ /* 0x0001e80000100a00 */
[----:B------:R1:W-:Y:S04]  /*62ae0*/  STL.64 [R1+0xf48], R18 ;  /* 0x000f481201007387 */ /* 0x0003e80000100a00 */
[----:B0-----:R-:W2:Y:S04]  /*62af0*/  LDL.LU.64 R16, [R1+0xe60] ;  /* 0x000e600001107983 */ /* 0x001ea80000300a00 */
[----:B-1----:R-:W2:Y:S04]  /*62b00*/  LDL.LU.64 R18, [R1+0xe68] ;  /* 0x000e680001127983 */ /* 0x002ea80000300a00 */
[----:B------:R0:W-:Y:S04]  /*62b10*/  STL.64 [R1+0xf30], R8 ;  /* 0x000f300801007387 */ /* 0x0001e80000100a00 */
[----:B------:R1:W-:Y:S04]  /*62b20*/  STL.64 [R1+0xf38], R10 ;  /* 0x000f380a01007387 */ /* 0x0003e80000100a00 */
[----:B0-----:R-:W2:Y:S04]  /*62b30*/  LDL.LU.64 R8, [R1+0xe50] ;  /* 0x000e500001087983 */ /* 0x001ea80000300a00 */
[----:B-1----:R-:W2:Y:S01]  /*62b40*/  LDL.LU.64 R10, [R1+0xe58] ;  /* 0x000e5800010a7983 */ /* 0x002ea20000300a00 */
[----:B---3--:R-:W-:-:S15]  /*62b50*/  HMMA.16816.F32 R20, R4, R26, R20 ;  /* 0x0000001a0414723c */ /* 0x008fde0000001814 */
[----:B------:R-:W-:-:S08]  /*62b60*/  NOP ;  /* 0x0000000000007918 */ /* 0x000fd00000000000 */
[----:B------:R-:W-:Y:S04]  /*62b70*/  STL.64 [R1+0xf20], R20 ;  /* 0x000f201401007387 */ /* 0x000fe80000100a00 */
[----:B------:R0:W-:Y:S04]  /*62b80*/  STL.64 [R1+0xf28], R22 ;  /* 0x000f281601007387 */ /* 0x0001e80000100a00 */
[----:B0-----:R-:W4:Y:S04]  /*62b90*/  LDL.LU.64 R22, [R1+0x5dc8] ;  /* 0x005dc80001167983 */ /* 0x001f280000300a00 */
[----:B------:R-:W4:Y:S02]  /*62ba0*/  LDL.LU.64 R20, [R1+0x5dc0] ;  /* 0x005dc00001147983 */ /* 0x000f240000300a00 */
[----:B----4-:R-:W-:-:S15]  /*62bb0*/  HMMA.16816.F32 R20, R4, R24, R20 ;  /* 0x000000180414723c */ /* 0x010fde0000001814 */
[----:B------:R-:W-:-:S08]  /*62bc0*/  NOP ;  /* 0x0000000000007918 */ /* 0x000fd00000000000 */
[----:B------:R-:W-:Y:S04]  /*62bd0*/  STL.64 [R1+0xf10], R20 ;  /* 0x000f101401007387 */ /* 0x000fe80000100a00 */
[----:B------:R0:W-:Y:S04]  /*62be0*/  STL.64 [R1+0xf18], R22 ;  /* 0x000f181601007387 */ /* 0x0001e80000100a00 */
[----:B0-----:R-:W2:Y:S04]  /*62bf0*/  LDL.LU.64 R22, [R1+0x5db8] ;  /* 0x005db80001167983 */ /* 0x001ea80000300a00 */
[----:B------:R-:W3:Y:S04]  /*62c00*/  LDL.LU.64 R20, [R1+0x5db0] ;  /* 0x005db00001147983 */ /* 0x000ee80000300a00 */
[----:B------:R0:W-:Y:S04]  /*62c10*/  STL.64 [R1+0x5bc8], R26 ;  /* 0x005bc81a01007387 */ /* 0x0001e80000100a00 */
[----:B0-----:R-:W4:Y:S04]  /*62c20*/  LDL.LU R26, [R1+0x17fc] ;  /* 0x0017fc00011a7983 */ /* 0x001f280000300800 */
[----:B------:R-:W4:Y:S04]  /*62c30*/  LDL.LU R27, [R1+0x1804] ;  /* 0x00180400011b7983 */ /* 0x000f280000300800 */
[----:B------:R0:W-:Y:S04]  /*62c40*/  STL.64 [R1+0x5bc0], R24 ;  /* 0x005bc01801007387 */ /* 0x0001e80000100a00 */
[----:B0-----:R-:W4:Y:S04]  /*62c50*/  LDL.LU R24, [R1+0x17ec] ;  /* 0x0017ec0001187983 */ /* 0x001f280000300800 */
[----:B------:R-:W4:Y:S01]  /*62c60*/  LDL.LU R25, [R1+0x17f4] ;  /* 0x0017f40001197983 */ /* 0x000f220000300800 */
[----:B--2---:R-:W-:-:S15]  /*62c70*/  HMMA.16816.F32 R12, R4, R22, R12 ;  /* 0x00000016040c723c */ /* 0x004fde000000180c */
[----:B------:R-:W-:-:S08]  /*62c80*/  NOP ;  /* 0x0000000000007918 */ /* 0x000fd00000000000 */
[----:B------:R-:W-:Y:S04]  /*62c90*/  STL.64 [R1+0xf00], R12 ;  /* 0x000f000c01007387 */ /* 0x000fe80000100a00 */
[----:B------:R0:W-:Y:S04]  /*62ca0*/  STL.64 [R1+0xf08], R14 ;  /* 0x000f080e01007387 */ /* 0x0001e80000100a00 */
[----:B0-----:R-:W3:Y:S04]  /*62cb0*/  LDL.LU.64 R14, [R1+0x5da8] ;  /* 0x005da800010e7983 */ /* 0x001ee80000300a00 */
[----:B------:R-:W3:Y:S02]  /*62cc0*/  LDL.LU.64 R12, [R1+0x5da0] ;  /* 0x005da000010c7983 */ /* 0x000ee40000300a00 */
[----:B---3--:R-:W-:-:S15]  /*62cd0*/  HMMA.16816.F32 R12, R4, R20, R12 ;  /* 0x00000014040c723c */ /* 0x008fde000000180c */
[----:B------:R-:W-:-:S08]  /*62ce0*/  NOP ;  /* 0x0000000000007918 */ /* 0x000fd00000000000 */
[----:B------:R-:W-:Y:S04]  /*62cf0*/  STL.64 [R1+0xef0], R12 ;  /* 0x000ef00c01007387 */ /* 0x000fe80000100a00 */
[----:B------:R0:W-:Y:S04]  /*62d00*/  STL.64 [R1+0xef8], R14 ;  /* 0x000ef80e01007387 */ /* 0x0001e80000100a00 */
[----:B0-----:R-:W2:Y:S04]  /*62d10*/  LDL.LU.64 R14, [R1+0x5d98] ;  /* 0x005d9800010e7983 */ /* 0x001ea80000300a00 */
[----:B------:R-:W3:Y:S04]  /*62d20*/  LDL.LU.64 R12, [R1+0x5d90] ;  /* 0x005d9000010c7983 */ /* 0x000ee80000300a00 */
[----:B------:R-:W-:Y:S04]  /*62d30*/  STL [R1+0x5ba8], R21 ;  /* 0x005ba81501007387 */ /* 0x000fe80000100800 */
[----:B------:R-:W-:Y:S04]  /*62d40*/  STL.64 [R1+0x5d40], R22 ;  /* 0x005d401601007387 */ /* 0x000fe80000100a00 */
[----:B------:R0:W-:Y:S04]  /*62d50*/  STL [R1+0x5d38], R20 ;  /* 0x005d381401007387 */ /* 0x0001e80000100800 */
[----:B0-----:R-:W4:Y:S04]  /*62d60*/  LDL.LU.64 R20, [R1+0x10e0] ;  /* 0x0010e00001147983 */ /* 0x001f280000300a00 */
[----:B------:R-:W4:Y:S01]  /*62d70*/  LDL.LU.64 R22, [R1+0x10e8] ;  /* 0x0010e80001167983 */ /* 0x000f220000300a00 */
[C---:B--2---:R-:W-:Y:S06]  /*62d80*/  HMMA.16816.F32 R16, R4.reuse, R14, R16 ;  /* 0x0000000e0410723c */ /* 0x044fec0000001810 */
[----:B---3--:R-:W-:-:S15]  /*62d90*/  HMMA.16816.F32 R8, R4, R12, R8 ;  /* 0x0000000c0408723c */ /* 0x008fde0000001808 */
[----:B------:R-:W-:-:S02]  /*62da0*/  NOP ;  /* 0x0000000000007918 */ /* 0x000fc40000000000 */
[----:B------:R-:W-:Y:S04]  /*62db0*/  STL.64 [R1+0xee0], R16 ;  /* 0x000ee01001007387 */ /* 0x000fe80000100a00 */
[----:B------:R0:W-:Y:S04]  /*62dc0*/  STL.64 [R1+0xee8], R18 ;  /* 0x000ee81201007387 */ /* 0x0001e80000100a00 */
[----:B0-----:R-:W4:Y:S04]  /*62dd0*/  LDL.LU.64 R18, [R1+0x5d88] ;  /* 0x005d880001127983 */ /* 0x001f280000300a00 */
[----:B------:R-:W2:Y:S04]  /*62de0*/  LDL.LU.64 R16, [R1+0x5d80] ;  /* 0x005d800001107983 */ /* 0x000ea80000300a00 */
[----:B------:R-:W-:Y:S04]  /*62df0*/  STL.64 [R1+0xed0], R8 ;  /* 0x000ed00801007387 */ /* 0x000fe80000100a00 */
[----:B------:R0:W-:Y:S04]  /*62e00*/  STL.64 [R1+0xed8], R10 ;  /* 0x000ed80a01007387 */ /* 0x0001e80000100a00 */
[----:B0-----:R-:W3:Y:S04]  /*62e10*/  LDL.LU.64 R10, [R1+0x5d78] ;  /* 0x005d7800010a7983 */ /* 0x001ee80000300a00 */
[----:B------:R-:W2:Y:S04]  /*62e20*/  LDL.LU.64 R8, [R1+0x5d70] ;  /* 0x005d700001087983 */ /* 0x000ea80000300a00 */
[----:B------:R-:W-:Y:S04]  /*62e30*/  STL.64 [R1+0x5ba0], R14 ;  /* 0x005ba00e01007387 */ /* 0x000fe80000100a00 */
[----:B------:R0:W-:Y:S04]  /*62e40*/  STL.64 [R1+0x5b98], R12 ;  /* 0x005b980c01007387 */ /* 0x0001e80000100a00 */
[----:B0-----:R-:W3:Y:S04]  /*62e50*/  LDL.LU.64 R12, [R1+0xe40] ;  /* 0x000e4000010c7983 */ /* 0x001ee80000300a00 */
[----:B------:R-:W3:Y:S01]  /*62e60*/  LDL.LU.64 R14, [R1+0xe48] ;  /* 0x000e4800010e7983 */ /* 0x000ee20000300a00 */
[----:B----4-:R-:W-:-:S02]  /*62e70*/  IMAD R18, R18, 0x100, R26 ;  /* 0x0000010012127824 */ /* 0x010fc400078e021a */
[----:B------:R-:W-:Y:S02]  /*62e80*/  IMAD R19, R19, 0x100, R27 ;  /* 0x0000010013137824 */ /* 0x000fe400078e021b */
[----:B------:R-:W-:Y:S01]  /*62e90*/  IMAD.MOV.U32 R27, RZ, RZ, R3 ;  /* 0x000000ffff1b7224 */ /* 0x000fe200078e0003 */
[----:B---3--:R-:W-:Y:S06]  /*62ea0*/  HMMA.16816.F32 R12, R4, R10, R12 ;  /* 0x0000000a040c723c */ /* 0x008fec000000180c */
[----:B------:R-:W-:Y:S04]  /*62eb0*/  STL [R1+0x5b84], R10 ;  /* 0x005b840a01007387 */ /* 0x000fe80000100800 */
[----:B------:R-:W-:-:S13]  /*62ec0*/  STL [R1+0x5b80], R11 ;  /* 0x005b800b01007387 */ /* 0x000fda0000100800 */
[----:B------:R-:W-:Y:S04]  /*62ed0*/  STL.64 [R1+0xec0], R12 ;  /* 0x000ec00c01007387 */ /* 0x000fe80000100a00 */
[----:B------:R2:W-:Y:S04]  /*62ee0*/  STL.64 [R1+0xec8], R14 ;  /* 0x000ec80e01007387 */ /* 0x0005e80000100a00 */
[----:B------:R-:W3:Y:S04]  /*62ef0*/  LDL R26, [R1+0x20] ;  /* 0x00002000011a7983 */ /* 0x000ee80000100800 */
[----:B------:R-:W4:Y:S01]  /*62f00*/  LDL.LU R3, [R1+0x5d68] ;  /* 0x005d680001037983 */ /* 0x000f220000300800 */
[----:B--2---:R-:W-:Y:S01]  /*62f10*/  HMMA.16816.F32 R12, R4, R8, R20 ;  /* 0x00000008040c723c */ /* 0x004fe20000001814 */
[----:B------:R-:W-:-:S02]  /*62f20*/  IMAD R16, R16, 0x100, R24 ;  /* 0x0000010010107824 */ /* 0x000fc400078e0218 */
[----:B------:R-:W-:Y:S02]  /*62f30*/  IMAD.MOV.U32 R24, RZ, RZ, R0 ;  /* 0x000000ffff187224 */ /* 0x000fe400078e0000 */
[----:B------:R-:W-:Y:S01]  /*62f40*/  IMAD R17, R17, 0x100, R25 ;  /* 0x0000010011117824 */ /* 0x000fe200078e0219 */
[----:B------:R-:W2:Y:S01]  /*62f50*/  LDL.LU R0, [R1+0x5d64] ;  /* 0x005d640001007983 */ /* 0x000ea20000300800 */
[----:B------:R-:W-:-:S15]  /*62f60*/  IMAD.MOV.U32 R25, RZ, RZ, R2 ;  /* 0x000000ffff197224 */ /* 0x000fde00078e0002 */
[----:B------:R-:W-:-:S01]  /*62f70*/  NOP ;  /* 0x0000000000007918 */ /* 0x000fc20000000000 */
[----:B------:R-:W-:Y:S04]  /*62f80*/  STL.64 [R1+0x1160], R12 ;  /* 0x0011600c01007387 */ /* 0x000fe80000100a00 */
[----:B------:R4:W-:Y:S04]  /*62f90*/  STL.64 [R1+0x1168], R14 ;  /* 0x0011680e01007387 */ /* 0x0009e80000100a00 */
[----:B------:R-:W2:Y:S04]  /*62fa0*/  LDL.LU R2, [R1+0x5d60] ;  /* 0x005d600001027983 */ /* 0x000ea80000300800 */
[----:B------:R-:W2:Y:S04]  /*62fb0*/  LDL R10, [R1+0x80] ;  /* 0x00008000010a7983 */ /* 0x000ea80000100800 */
[----:B------:R-:W2:Y:S04]  /*62fc0*/  LDL R11, [R1+0x84] ;  /* 0x00008400010b7983 */ /* 0x000ea80000100800 */
[----:B---3--:R-:W-:Y:S04]  /*62fd0*/  STL.64 [R1+0x5c30], R26 ;  /* 0x005c301a01007387 */ /* 0x008fe80000100a00 */
[----:B------:R0:W-:Y:S01]  /*62fe0*/  STL.64 [R1+0x5c28], R24 ;  /* 0x005c281801007387 */ /* 0x0001e20000100a00 */
[----:B----4-:R-:W-:-:S03]  /*62ff0*/  IMAD.MOV.U32 R14, RZ, RZ, R3 ;  /* 0x000000ffff0e7224 */ /* 0x010fc600078e0003 */
[----:B------:R-:W3:Y:S04]  /*63000*/  LDL.LU R3, [R1+0x5d5c] ;  /* 0x005d5c0001037983 */ /* 0x000ee80000300800 */
[----:B------:R-:W4:Y:S04]  /*63010*/  LDL R15, [R1+0x34] ;  /* 0x00003400010f7983 */ /* 0x000f280000100800 */
[----:B------:R-:W3:Y:S01]  /*63020*/  LDL R12, [R1+0x38] ;  /* 0x00003800010c7983 */ /* 0x000ee20000100800 */
[----:B--2---:R-:W-:-:S03]  /*63030*/  IMAD.MOV.U32 R13, RZ, RZ, R0 ;  /* 0x000000ffff0d7224 */ /* 0x004fc600078e0000 */
[----:B------:R-:W2:Y:S04]  /*63040*/  LDL.LU R0, [R1+0x5d58] ;  /* 0x005d580001007983 */ /* 0x000ea80000300800 */
[----:B0-----:R-:W2:Y:S04]  /*63050*/  LDL.LU.64 R24, [R1+0x10d0] ;  /* 0x0010d00001187983 */ /* 0x001ea80000300a00 */
[----:B------:R-:W2:Y:S04]  /*63060*/  LDL.LU.64 R26, [R1+0x10d8] ;  /* 0x0010d800011a7983 */ /* 0x000ea80000300a00 */
[----:B----4-:R0:W-:Y:S02]  /*63070*/  STL.64 [R1+0x5c40], R14 ;  /* 0x005c400e01007387 */ /* 0x0101e40000100a00 */
[----:B0-----:R-:W-:-:S02]  /*63080*/  IMAD.MOV.U32 R14, RZ, RZ, R2 ;  /* 0x000000ffff0e7224 */ /* 0x001fc400078e0002 */
[----:B---3--:R-:W-:Y:S01]  /*63090*/  IMAD.MOV.U32 R15, RZ, RZ, R3 ;  /* 0x000000ffff0f7224 */ /* 0x008fe200078e0003 */
[----:B------:R-:W3:Y:S04]  /*630a0*/  LDL.LU R2, [R1+0x5d54] ;  /* 0x005d540001027983 */ /* 0x000ee80000300800 */
[----:B------:R-:W4:Y:S04]  /*630b0*/  LDL.LU R3, [R1+0x5d50] ;  /* 0x005d500001037983 */ /* 0x000f280000300800 */
[----:B------:R-:W-:Y:S04]  /*630c0*/  STL.64 [R1+0x5c38], R12 ;  /* 0x005c380c01007387 */ /* 0x000fe80000100a00 */
[----:B------:R0:W-:Y:S04]  /*630d0*/  STL [R1+0x5b6c], R8 ;  /* 0x005b6c0801007387 */ /* 0x0001e80000100800 */
[----:B------:R1:W-:Y:S04]  /*630e0*/  STL [R1+0x5b68], R9 ;  /* 0x005b680901007387 */ /* 0x0003e80000100800 */
[----:B0-----:R-:W2:Y:S04]  /*630f0*/  LDL R8, [R1+0x88] ;  /* 0x0000880001087983 */ /* 0x001ea80000100800 */
[----:B-1----:R-:W2:Y:S04]  /*63100*/  LDL R9, [R1+0x8c] ;  /* 0x00008c0001097983 */ /* 0x002ea80000100800 */
[----:B------:R3:W-:Y:S02]  /*63110*/  STL.64 [R1+0x5d08], R10 ;  /* 0x005d080a01007387 */ /* 0x0007e40000100a00 */
[----:B---3--:R-:W-:-:S02]  /*63120*/  IMAD.MOV.U32 R10, RZ, RZ, R2 ;  /* 0x000000ffff0a7224 */ /* 0x008fc400078e0002 */
[----:B----4-:R-:W-:Y:S01]  /*63130*/  IMAD.MOV.U32 R11, RZ, RZ, R3 ;  /* 0x000000ffff0b7224 */ /* 0x010fe200078e0003 */
[----:B------:R-:W3:Y:S04]  /*63140*/  LDL.LU R2, [R1+0x5d4c] ;  /* 0x005d4c0001027983 */ /* 0x000ee80000300800 */
[----:B------:R-:W3:Y:S04]  /*63150*/  LDL.LU R3, [R1+0x5d48] ;  /* 0x005d480001037983 */ /* 0x000ee80000300800 */
[----:B--2---:R0:W-:Y:S04]  /*63160*/  STL.64 [R1+0x5d00], R8 ;  /* 0x005d000801007387 */ /* 0x0041e80000100a00 */
[----:B0-----:R-:W2:Y:S04]  /*63170*/  LDL R8, [R1+0xa0] ;  /* 0x0000a00001087983 */ /* 0x001ea80000100800 */
[----:B------:R-:W2:Y:S04]  /*63180*/  LDL R9, [R1+0xa4] ;  /* 0x0000a40001097983 */ /* 0x000ea80000100800 */
[----:B------:R-:W4:Y:S04]  /*63190*/  LDL.LU.64 R20, [R1+0xe30] ;  /* 0x000e300001147983 */ /* 0x000f280000300a00 */
[----:B------:R-:W4:Y:S04]  /*631a0*/  LDL.LU.64 R22, [R1+0xe38] ;  /* 0x000e380001167983 */ /* 0x000f280000300a00 */
[----:B------:R0:W-:Y:S04]  /*631b0*/  STL.64 [R1+0x5d20], R10 ;  /* 0x005d200a01007387 */ /* 0x0001e80000100a00 */
[----:B0-----:R-:W4:Y:S01]  /*631c0*/  LDL.64 R10, [R1+0xa8] ;  /* 0x0000a800010a7983 */ /* 0x001f220000100a00 */
[----:B---3--:R-:W-:-:S15]  /*631d0*/  HMMA.16816.F32 R24, R4, R2, R24 ;  /* 0x000000020418723c */ /* 0x008fde0000001818 */
[----:B------:R-:W-:-:S08]  /*631e0*/  NOP ;  /* 0x0000000000007918 */ /* 0x000fd00000000000 */
[----:B------:R0:W-:Y:S04]  /*631f0*/  STL.64 [R1+0x1150], R24 ;  /* 0x0011501801007387 */ /* 0x0001e80000100a00 */
[----:B------:R1:W-:Y:S04]  /*63200*/  STL.64 [R1+0x1158], R26 ;  /* 0x0011581a01007387 */ /* 0x0003e80000100a00 */
[----:B0-----:R-:W3:Y:S04]  /*63210*/  LDL.LU.64 R24, [R1+0xde0] ;  /* 0x000de00001187983 */ /* 0x001ee80000300a00 */
[----:B-1----:R-:W2:Y:S04]  /*63220*/  LDL.LU.64 R26, [R1+0xde8] ;  /* 0x000de800011a7983 */ /* 0x002ea80000300a00 */
[----:B--2---:R-:W-:Y:S04]  /*63230*/  STL.64 [R1+0x5d18], R26 ;  /* 0x005d181a01007387 */ /* 0x004fe80000100a00 */
[----:B---3--:R0:W-:Y:S04]  /*63240*/  STL.64 [R1+0x5d10], R24 ;  /* 0x005d101801007387 */ /* 0x0081e80000100a00 */
[----:B0-----:R-:W2:Y:S04]  /*63250*/  LDL.LU.64 R24, [R1+0xe10] ;  /* 0x000e100001187983 */ /* 0x001ea80000300a00 */
[----:B------:R-:W3:Y:S01]  /*63260*/  LDL.LU.64 R26, [R1+0xe18] ;  /* 0x000e1800011a7983 */ /* 0x000ee20000300a00 */
[----:B----4-:R-:W-:Y:S03]  /*63270*/  HMMA.16816.F32 R4, R4, R10, R20 ;  /* 0x0000000a0404723c */ /* 0x010fe60000001814 */
[----:B---3--:R-:W-:Y:S04]  /*63280*/  STL.64 [R1+0x5d30], R26 ;  /* 0x005d301a01007387 */ /* 0x008fe80000100a00 */
[----:B--2---:R0:W-:Y:S04]  /*63290*/  STL.64 [R1+0x5d28], R24 ;  /* 0x005d281801007387 */ /* 0x0041e80000100a00 */
[----:B0-----:R-:W2:Y:S04]  /*632a0*/  LDL.LU.64 R24, [R1+0xe20] ;  /* 0x000e200001187983 */ /* 0x001ea80000300a00 */
[----:B------:R-:W2:Y:S04]  /*632b0*/  LDL.LU.64 R26, [R1+0xe28] ;  /* 0x000e2800011a7983 */ /* 0x000ea80000300a00 */
[----:B------:R-:W3:Y:S04]  /*632c0*/  LDL.64 R12, [R1+0x48] ;  /* 0x00004800010c7983 */ /* 0x000ee80000100a00 */
[----:B------:R-:W-:Y:S01]  /*632d0*/  STL.64 [R1+0x5c70], R14 ;  /* 0x005c700e01007387 */ /* 0x000fe20000100a00 */
[----:B------:R-:W-:-:S02]  /*632e0*/  F2FP.F16.E4M3.UNPACK_B R16, R16 ;  /* 0x00000010ff10723e */ /* 0x000fc400020006ff */
[----:B------:R-:W-:Y:S02]  /*632f0*/  F2FP.F16.E4M3.UNPACK_B R17, R17 ;  /* 0x00000011ff11723e */ /* 0x000fe400020006ff */
[----:B------:R-:W-:Y:S02]  /*63300*/  F2FP.F16.E4M3.UNPACK_B R18, R18 ;  /* 0x00000012ff12723e */ /* 0x000fe400020006ff */
[----:B------:R-:W-:Y:S01]  /*63310*/  F2FP.F16.E4M3.UNPACK_B R19, R19 ;  /* 0x00000013ff13723e */ /* 0x000fe200020006ff */
[----:B------:R-:W-:Y:S01]  /*63320*/  IMAD.MOV.U32 R21, RZ, RZ, R10 ;  /* 0x000000ffff157224 */ /* 0x000fe200078e000a */
[----:B---3--:R0:W-:Y:S04]  /*63330*/  STL.64 [R1+0x5c68], R12 ;  /* 0x005c680c01007387 */ /* 0x0081e80000100a00 */
[----:B0-----:R-:W3:Y:S04]  /*63340*/  LDL R12, [R1+0x90] ;  /* 0x00009000010c7983 */ /* 0x001ee80000100800 */
[----:B------:R-:W3:Y:S04]  /*63350*/  LDL R13, [R1+0x94] ;  /* 0x00009400010d7983 */ /* 0x000ee80000100800 */
[----:B------:R-:W4:Y:S04]  /*63360*/  LDL.LU.64 R22, [R1+0x5d40] ;  /* 0x005d400001167983 */ /* 0x000f280000300a00 */
[----:B------:R-:W3:Y:S04]  /*63370*/  LDL.LU R20, [R1+0x5d38] ;  /* 0x005d380001147983 */ /* 0x000ee80000300800 */
[----:B------:R0:W-:Y:S04]  /*63380*/  STL.64 [R1+0xeb0], R4 ;  /* 0x000eb00401007387 */ /* 0x0001e80000100a00 */
[----:B------:R1:W-:Y:S04]  /*63390*/  STL.64 [R1+0xeb8], R6 ;  /* 0x000eb80601007387 */ /* 0x0003e80000100a00 */
[----:B0-----:R-:W3:Y:S04]  /*633a0*/  LDL.LU.64 R4, [R1+0xdf0] ;  /* 0x000df00001047983 */ /* 0x001ee80000300a00 */
[----:B-1----:R-:W3:Y:S04]  /*633b0*/  LDL.LU.64 R6, [R1+0xdf8] ;  /* 0x000df80001067983 */ /* 0x002ee80000300a00 */
[----:B------:R-:W4:Y:S04]  /*633c0*/  LDL R14, [R1+0x50] ;  /* 0x00005000010e7983 */ /* 0x000f280000100800 */
[----:B------:R-:W4:Y:S01]  /*633d0*/  LDL R15, [R1+0x54] ;  /* 0x00005400010f7983 */ /* 0x000f220000100800 */
[C---:B--2---:R-:W-:Y:S03]  /*633e0*/  HMMA.16816.F32 R8, R16.reuse, R8, R24 ;  /* 0x000000081008723c */ /* 0x044fe60000001818 */
[----:B----4-:R-:W-:Y:S04]  /*633f0*/  STL.64 [R1+0x5c88], R14 ;  /* 0x005c880e01007387 */ /* 0x010fe80000100a00 */
[----:B------:R-:W-:Y:S04]  /*63400*/  STL.64 [R1+0x5bb8], R22 ;  /* 0x005bb81601007387 */ /* 0x000fe80000100a00 */
        /* <DEDUP_REMOVED lines=8> */
[C---:B---3--:R-:W-:Y:S02]  /*63490*/  HMMA.16816.F32 R8, R16.reuse, R10, R24 ;  /* 0x0000000a1008723c */ /* 0x048fe40000001818 */
[----:B------:R-:W3:Y:S04]  /*634a0*/  LDL.LU.64 R26, [R1+0x5d18] ;  /* 0x005d1800011a7983 */ /* 0x000ee80000300a00 */
[----:B------:R-:W3:Y:S01]  /*634b0*/  LDL.LU.64 R24, [R1+0x5d10] ;  /* 0x005d100001187983 */ /* 0x000ee20000300a00 */
[----:B--2---:R-:W-:-:S15]  /*634c0*/  HMMA.16816.F32 R20, R16, R12, R20 ;  /* 0x0000000c1014723c */ /* 0x004fde0000001814 */
[----:B------:R-:W-:-:S01]  /*634d0*/  NOP ;  /* 0x0000000000007918 */ /* 0x000fc20000000000 */
[----:B------:R-:W-:Y:S04]  /*634e0*/  STL.64 [R1+0xe90], R8 ;  /* 0x000e900801007387 */ /* 0x000fe80000100a00 */
[----:B------:R0:W-:Y:S04]  /*634f0*/  STL.64 [R1+0xe98], R10 ;  /* 0x000e980a01007387 */ /* 0x0001e80000100a00 */
[----:B0-----:R-:W3:Y:S04]  /*63500*/  LDL.LU.64 R10, [R1+0x5d08] ;  /* 0x005d0800010a7983 */ /* 0x001ee80000300a00 */
[----:B------:R-:W2:Y:S04]  /*63510*/  LDL.LU.64 R8, [R1+0x5d00] ;  /* 0x005d000001087983 */ /* 0x000ea80000300a00 */
[----:B------:R-:W4:Y:S04]  /*63520*/  LDL R12, [R1+0x58] ;  /* 0x00005800010c7983 */ /* 0x000f280000100800 */
[----:B------:R-:W-:Y:S04]  /*63530*/  STL.64 [R1+0xe80], R20 ;  /* 0x000e801401007387 */ /* 0x000fe80000100a00 */
[----:B------:R-:W-:Y:S01]  /*63540*/  STL.64 [R1+0xe88], R22 ;  /* 0x000e881601007387 */ /* 0x000fe20000100a00 */
[----:B------:R-:W-:-:S03]  /*63550*/  IMAD.MOV.U32 R13, RZ, RZ, R0 ;  /* 0x000000ffff0d7224 */ /* 0x000fc600078e0000 */
[----:B------:R-:W4:Y:S04]  /*63560*/  LDL.LU R0, [R1+0x5cf8] ;  /* 0x005cf80001007983 */ /* 0x000f280000300800 */
[----:B------:R-:W3:Y:S01]  /*63570*/  LDL.64 R14, [R1+0x60] ;  /* 0x00006000010e7983 */ /* 0x000ee20000100a00 */
[----:B--2---:R-:W-:Y:S03]  /*63580*/  HMMA.16816.F32 R4, R16, R8, R4 ;  /* 0x000000081004723c */ /* 0x004fe60000001804 */
[----:B---3--:R-:W-:-:S15]  /*63590*/  STL.64 [R1+0x5cb8], R14 ;  /* 0x005cb80e01007387 */ /* 0x008fde0000100a00 */
[----:B------:R-:W-:-:S05]  /*635a0*/  NOP ;  /* 0x0000000000007918 */ /* 0x000fca0000000000 */
[----:B------:R-:W-:Y:S04]  /*635b0*/  STL.64 [R1+0xe70], R4 ;  /* 0x000e700401007387 */ /* 0x000fe80000100a00 */
[----:B------:R0:W-:Y:S02]  /*635c0*/  STL.64 [R1+0xe78], R6 ;  /* 0x000e780601007387 */ /* 0x0001e40000100a00 */
[----:B0-----:R-:W-:Y:S02]  /*635d0*/  HMMA.16816.F32 R4, R16, R10, R24 ;  /* 0x0000000a1004723c */ /* 0x001fe40000001818 */
[----:B----4-:R0:W-:Y:S04]  /*635e0*/  STL.64 [R1+0x5cb0], R12 ;  /* 0x005cb00c01007387 */ /* 0x0101e80000100a00 */
[----:B------:R-:W2:-:S15]  /*635f0*/  LDL R14, [R1+0x68] ;  /* 0x00006800010e7983 */ /* 0x000e9e0000100800 */
[----:B------:R-:W-:-:S02]  /*63600*/  NOP ;  /* 0x0000000000007918 */ /* 0x000fc40000000000 */
[----:B------:R-:W-:Y:S04]  /*63610*/  STL.64 [R1+0xe60], R4 ;  /* 0x000e600401007387 */ /* 0x000fe80000100a00 */
[----:B------:R-:W-:Y:S04]  /*63620*/  STL.64 [R1+0xe68], R6 ;  /* 0x000e680601007387 */ /* 0x000fe80000100a00 */
[----:B------:R-:W2:Y:S04]  /*63630*/  LDL R15, [R1+0x6c] ;  /* 0x00006c00010f7983 */ /* 0x000ea80000100800 */
[----:B0-----:R-:W3:Y:S04]  /*63640*/  LDL R12, [R1+0x70] ;  /* 0x00007000010c7983 */ /* 0x001ee80000100800 */
[----:B--2---:R0:W-:Y:S04]  /*63650*/  STL.64 [R1+0x5cd0], R14 ;  /* 0x005cd00e01007387 */ /* 0x0041e80000100a00 */
[----:B0-----:R-:W2:Y:S04]  /*63660*/  LDL.64 R14, [R1+0x78] ;  /* 0x00007800010e7983 */ /* 0x001ea80000100a00 */
[----:B------:R-:W4:Y:S04]  /*63670*/  LDL.LU.64 R24, [R1+0xd50] ;  /* 0x000d500001187983 */ /* 0x000f280000300a00 */
[----:B------:R-:W3:Y:S04]  /*63680*/  LDL.LU.64 R26, [R1+0xd58] ;  /* 0x000d5800011a7983 */ /* 0x000ee80000300a00 */
[----:B---3--:R-:W-:Y:S04]  /*63690*/  STL.64 [R1+0x5c50], R26 ;  /* 0x005c501a01007387 */ /* 0x008fe80000100a00 */
[----:B----4-:R0:W-:Y:S04]  /*636a0*/  STL.64 [R1+0x5c48], R24 ;  /* 0x005c481801007387 */ /* 0x0101e80000100a00 */
[----:B0-----:R-:W3:Y:S04]  /*636b0*/  LDL.LU.64 R24, [R1+0xd60] ;  /* 0x000d600001187983 */ /* 0x001ee80000300a00 */
[----:B------:R-:W4:Y:S04]  /*636c0*/  LDL.LU.64 R26, [R1+0xd68] ;  /* 0x000d6800011a7983 */ /* 0x000f280000300a00 */
[----:B----4-:R-:W-:Y:S04]  /*636d0*/  STL.64 [R1+0x5c60], R26 ;  /* 0x005c601a01007387 */ /* 0x010fe80000100a00 */
[----:B---3--:R0:W-:Y:S04]  /*636e0*/  STL.64 [R1+0x5c58], R24 ;  /* 0x005c581801007387 */ /* 0x0081e80000100a00 */
        /* <DEDUP_REMOVED lines=24> */
[----:B0-----:R-:W2:Y:S04]  /*63870*/  LDL.LU.64 R24, [R1+0xdd0] ;  /* 0x000dd00001187983 */ /* 0x001ea80000300a00 */
[----:B------:R-:W2:Y:S04]  /*63880*/  LDL.LU.64 R26, [R1+0xdd8] ;  /* 0x000dd800011a7983 */ /* 0x000ea80000300a00 */
[----:B------:R-:W3:Y:S04]  /*63890*/  LDL.LU.64 R20, [R1+0xd40] ;  /* 0x000d400001147983 */ /* 0x000ee80000300a00 */
[----:B------:R-:W3:Y:S04]  /*638a0*/  LDL.LU.64 R22, [R1+0xd48] ;  /* 0x000d480001167983 */ /* 0x000ee80000300a00 */
[----:B------:R-:W4:Y:S04]  /*638b0*/  LDL.LU.64 R8, [R1+0xd30] ;  /* 0x000d300001087983 */ /* 0x000f280000300a00 */
[----:B------:R-:W4:Y:S04]  /*638c0*/  LDL.LU.64 R10, [R1+0xd38] ;  /* 0x000d3800010a7983 */ /* 0x000f280000300a00 */
[----:B------:R-:W4:Y:S04]  /*638d0*/  LDL.LU.64 R4, [R1+0xd20] ;  /* 0x000d200001047983 */ /* 0x000f280000300a00 */
[----:B------:R-:W4:Y:S01]  /*638e0*/  LDL.LU.64 R6, [R1+0xd28] ;  /* 0x000d280001067983 */ /* 0x000f220000300a00 */
[----:B--2---:R-:W-:-:S15]  /*638f0*/  HMMA.16816.F32 R24, R16, R14, R24 ;  /* 0x0000000e1018723c */ /* 0x004fde0000001818 */
[----:B------:R-:W-:-:S08]  /*63900*/  NOP ;  /* 0x0000000000007918 */ /* 0x000fd00000000000 */
[----:B------:R-:W-:Y:S04]  /*63910*/  STL.64 [R1+0xe50], R24 ;  /* 0x000e501801007387 */ /* 0x000fe80000100a00 */
[----:B------:R0:W-:Y:S04]  /*63920*/  STL.64 [R1+0xe58], R26 ;  /* 0x000e581a01007387 */ /* 0x0001e80000100a00 */
[----:B0-----:R-:W2:Y:S04]  /*63930*/  LDL.LU.64 R26, [R1+0x5cf0] ;  /* 0x005cf000011a7983 */ /* 0x001ea80000300a00 */
[----:B------:R-:W2:Y:S01]  /*63940*/  LDL.LU.64 R24, [R1+0x5ce8] ;  /* 0x005ce80001187983 */ /* 0x000ea20000300a00 */
[----:B------:R-:W-:-:S02]  /*63950*/  IMAD.MOV.U32 R13, RZ, RZ, R0 ;  /* 0x000000ffff0d7224 */ /* 0x000fc400078e0000 */
[----:B------:R-:W-:-:S05]  /*63960*/  IMAD.MOV.U32 R0, RZ, RZ, R15 ;  /* 0x000000ffff007224 */ /* 0x000fca00078e000f */
[----:B------:R-:W-:Y:S01]  /*63970*/  STL [R1+0x5b58], R0 ;  /* 0x005b580001007387 */ /* 0x000fe20000100800 */
[----:B--2---:R-:W-:Y:S03]  /*63980*/  HMMA.16816.F32 R12, R16, R12, R24 ;  /* 0x0000000c100c723c */ /* 0x004fe60000001818 */
[----:B------:R-:W2:Y:S04]  /*63990*/  LDL.LU.64 R26, [R1+0x5ce0] ;  /* 0x005ce000011a7983 */ /* 0x000ea80000300a00 */
[----:B------:R-:W2:-:S15]  /*639a0*/  LDL.LU.64 R24, [R1+0x5cd8] ;  /* 0x005cd80001187983 */ /* 0x000e9e0000300a00 */
[----:B------:R-:W-:-:S01]  /*639b0*/  NOP ;  /* 0x0000000000007918 */ /* 0x000fc20000000000 */
[----:B------:R-:W-:Y:S04]  /*639c0*/  STL.64 [R1+0xe40], R12 ;  /* 0x000e400c01007387 */ /* 0x000fe80000100a00 */
[----:B------:R0:W-:Y:S04]  /*639d0*/  STL.64 [R1+0xe48], R14 ;  /* 0x000e480e01007387 */ /* 0x0001e80000100a00 */
[----:B0-----:R-:W2:Y:S02]  /*639e0*/  LDL.LU.64 R14, [R1+0x5cd0] ;  /* 0x005cd000010e7983 */ /* 0x001ea40000300a00 */
[----:B--2---:R-:W-:Y:S02]  /*639f0*/  HMMA.16816.F32 R12, R16, R14, R24 ;  /* 0x0000000e100c723c */ /* 0x004fe40000001818 */
[----:B------:R-:W2:Y:S04]  /*63a00*/  LDL.LU.64 R26, [R1+0x5cc8] ;  /* 0x005cc800011a7983 */ /* 0x000ea80000300a00 */
[----:B------:R-:W2:-:S15]  /*63a10*/  LDL.LU.64 R24, [R1+0x5cc0] ;  /* 0x005cc00001187983 */ /* 0x000e9e0000300a00 */
[----:B------:R-:W-:-:S02]  /*63a20*/  NOP ;  /* 0x0000000000007918 */ /* 0x000fc40000000000 */
[----:B------:R-:W-:Y:S04]  /*63a30*/  STL.64 [R1+0xe30], R12 ;  /* 0x000e300c01007387 */ /* 0x000fe80000100a00 */
[----:B------:R0:W-:Y:S04]  /*63a40*/  STL.64 [R1+0xe38], R14 ;  /* 0x000e380e01007387 */ /* 0x0001e80000100a00 */
[----:B0-----:R-:W2:Y:S04]  /*63a50*/  LDL.LU.64 R14, [R1+0x5cb8] ;  /* 0x005cb800010e7983 */ /* 0x001ea80000300a00 */
[----:B------:R-:W3:Y:S01]  /*63a60*/  LDL.LU.64 R12, [R1+0x5cb0] ;  /* 0x005cb000010c7983 */ /* 0x000ee20000300a00 */
[----:B--2---:R-:W-:-:S15]  /*63a70*/  HMMA.16816.F32 R24, R16, R14, R24 ;  /* 0x0000000e1018723c */ /* 0x004fde0000001818 */
[----:B------:R-:W-:-:S08]  /*63a80*/  NOP ;  /* 0x0000000000007918 */ /* 0x000fd00000000000 */
[----:B------:R-:W-:Y:S04]  /*63a90*/  STL.64 [R1+0xe20], R24 ;  /* 0x000e201801007387 */ /* 0x000fe80000100a00 */
[----:B------:R0:W-:Y:S04]  /*63aa0*/  STL.64 [R1+0xe28], R26 ;  /* 0x000e281a01007387 */ /* 0x0001e80000100a00 */
[----:B0-----:R-:W3:Y:S04]  /*63ab0*/  LDL.LU.64 R26, [R1+0x5ca8] ;  /* 0x005ca800011a7983 */ /* 0x001ee80000300a00 */
[----:B------:R-:W3:Y:S01]  /*63ac0*/  LDL.LU.64 R24, [R1+0x5ca0] ;  /* 0x005ca00001187983 */ /* 0x000ee20000300a00 */
[----:B------:R-:W-:-:S05]  /*63ad0*/  IMAD.MOV.U32 R0, RZ, RZ, R15 ;  /* 0x000000ffff007224 */ /* 0x000fca00078e000f */
[----:B------:R-:W-:Y:S01]  /*63ae0*/  STL [R1+0x5b5c], R0 ;  /* 0x005b5c0001007387 */ /* 0x000fe20000100800 */
[----:B---3--:R-:W-:Y:S03]  /*63af0*/  HMMA.16816.F32 R12, R16, R12, R24 ;  /* 0x0000000c100c723c */ /* 0x008fe60000001818 */
        /* <DEDUP_REMOVED lines=12> */
[----:B0-----:R-:W3:Y:S04]  /*63bc0*/  LDL.LU.64 R14, [R1+0x5c70] ;  /* 0x005c7000010e7983 */ /* 0x001ee80000300a00 */
[----:B------:R-:W2:Y:S02]  /*63bd0*/  LDL.LU.64 R12, [R1+0x5c68] ;  /* 0x005c6800010c7983 */ /* 0x000ea40000300a00 */
[----:B--2---:R-:W-:-:S15]  /*63be0*/  HMMA.16816.F32 R24, R16, R12, R24 ;  /* 0x0000000c1018723c */ /* 0x004fde0000001818 */
[----:B------:R-:W-:-:S08]  /*63bf0*/  NOP ;  /* 0x0000000000007918 */ /* 0x000fd00000000000 */
[----:B------:R-:W-:Y:S04]  /*63c00*/  STL.64 [R1+0xdf0], R24 ;  /* 0x000df01801007387 */ /* 0x000fe80000100a00 */
[----:B------:R0:W-:Y:S04]  /*63c10*/  STL.64 [R1+0xdf8], R26 ;  /* 0x000df81a01007387 */ /* 0x0001e80000100a00 */
[----:B0-----:R-:W3:Y:S04]  /*63c20*/  LDL.LU.64 R26, [R1+0x5c60] ;  /* 0x005c6000011a7983 */ /* 0x001ee80000300a00 */
[----:B------:R-:W3:Y:S01]  /*63c30*/  LDL.LU.64 R24, [R1+0x5c58] ;  /* 0x005c580001187983 */ /* 0x000ee20000300a00 */
[----:B------:R-:W-:-:S02]  /*63c40*/  IMAD.MOV.U32 R0, RZ, RZ, R13 ;  /* 0x000000ffff007224 */ /* 0x000fc400078e000d */
[----:B---3--:R-:W-:Y:S01]  /*63c50*/  HMMA.16816.F32 R12, R16, R14, R24 ;  /* 0x0000000e100c723c */ /* 0x008fe20000001818 */
[----:B------:R-:W2:Y:S04]  /*63c60*/  LDL.LU.64 R26, [R1+0x5c50] ;  /* 0x005c5000011a7983 */ /* 0x000ea80000300a00 */
[----:B------:R-:W2:-:S15]  /*63c70*/  LDL.LU.64 R24, [R1+0x5c48] ;  /* 0x005c480001187983 */ /* 0x000e9e0000300a00 */
[----:B------:R-:W-:-:S03]  /*63c80*/  NOP ;  /* 0x0000000000007918 */ /* 0x000fc60000000000 */
        /* <DEDUP_REMOVED lines=8> */
[----:B0-----:R-:W2:Y:S04]  /*63d10*/  LDL.LU.64 R26, [R1+0x5c30] ;  /* 0x005c3000011a7983 */ /* 0x001ea80000300a00 */
[----:B------:R-:W4:Y:S01]  /*63d20*/  LDL.LU.64 R24, [R1+0x5c28] ;  /* 0x005c280001187983 */ /* 0x000f220000300a00 */
[----:B---3--:R-:W-:-:S15]  /*63d30*/  HMMA.16816.F32 R12, R16, R14, R20 ;  /* 0x0000000e100c723c */ /* 0x008fde0000001814 */
[----:B------:R-:W-:-:S08]  /*63d40*/  NOP ;  /* 0x0000000000007918 */ /* 0x000fd00000000000 */
[----:B------:R-:W-:Y:S04]  /*63d50*/  STL.64 [R1+0xdc0], R12 ;  /* 0x000dc00c01007387 */ /* 0x000fe80000100a00 */
[----:B------:R0:W-:Y:S04]  /*63d60*/  STL.64 [R1+0xdc8], R14 ;  /* 0x000dc80e01007387 */ /* 0x0001e80000100a00 */
[----:B0-----:R-:W3:Y:S01]  /*63d70*/  LDL R14, [R1+0x18] ;  /* 0x00001800010e7983 */ /* 0x001ee20000100800 */
[C---:B----4-:R-:W-:Y:S06]  /*63d80*/  HMMA.16816.F32 R8, R16.reuse, R24, R8 ;  /* 0x000000181008723c */ /* 0x050fec0000001808 */
[----:B--2---:R-:W-:-:S15]  /*63d90*/  HMMA.16816.F32 R4, R16, R26, R4 ;  /* 0x0000001a1004723c */ /* 0x004fde0000001804 */
[----:B------:R-:W-:-:S02]  /*63da0*/  NOP ;  /* 0x0000000000007918 */ /* 0x000fc40000000000 */
[----:B------:R-:W-:Y:S04]  /*63db0*/  STL.64 [R1+0xdb0], R8 ;  /* 0x000db00801007387 */ /* 0x000fe80000100a00 */
[----:B------:R-:W-:Y:S04]  /*63dc0*/  STL.64 [R1+0xdb8], R10 ;  /* 0x000db80a01007387 */ /* 0x000fe80000100a00 */
[----:B------:R-:W-:Y:S04]  /*63dd0*/  STL.64 [R1+0xda0], R4 ;  /* 0x000da00401007387 */ /* 0x000fe80000100a00 */
[----:B------:R-:W-:Y:S04]  /*63de0*/  STL.64 [R1+0xda8], R6 ;  /* 0x000da80601007387 */ /* 0x000fe80000100a00 */
[----:B------:R-:W3:Y:S04]  /*63df0*/  LDL R15, [R1+0x1c] ;  /* 0x00001c00010f7983 */ /* 0x000ee80000100800 */
[----:B------:R-:W2:Y:S04]  /*63e00*/  LDL.LU.64 R24, [R1+0xcd0] ;  /* 0x000cd00001187983 */ /* 0x000ea80000300a00 */
[----:B------:R-:W4:Y:S04]  /*63e10*/  LDL.LU.64 R26, [R1+0xcd8] ;  /* 0x000cd800011a7983 */ /* 0x000f280000300a00 */
[----:B----4-:R0:W-:Y:S04]  /*63e20*/  STL.64 [R1+0x5bd8], R26 ;  /* 0x005bd81a01007387 */ /* 0x0101e80000100a00 */
[----:B0-----:R-:W4:Y:S04]  /*63e30*/  LDL R26, [R1] ;  /* 0x00000000011a7983 */ /* 0x001f280000100800 */
[----:B------:R-:W4:Y:S04]  /*63e40*/  LDL R27, [R1+0x4] ;  /* 0x00000400011b7983 */ /* 0x000f280000100800 */
[----:B--2---:R0:W-:Y:S04]  /*63e50*/  STL.64 [R1+0x5bd0], R24 ;  /* 0x005bd01801007387 */ /* 0x0041e80000100a00 */
[----:B0-----:R-:W2:Y:S04]  /*63e60*/  LDL R24, [R1+0x8] ;  /* 0x0000080001187983 */ /* 0x001ea80000100800 */
[----:B------:R-:W2:Y:S04]  /*63e70*/  LDL R25, [R1+0xc] ;  /* 0x00000c0001197983 */ /* 0x000ea80000100800 */
[----:B----4-:R0:W-:Y:S04]  /*63e80*/  STL.64 [R1+0x5bf0], R26 ;  /* 0x005bf01a01007387 */ /* 0x0101e80000100a00 */
[----:B0-----:R-:W4:Y:S04]  /*63e90*/  LDL R26, [R1+0x10] ;  /* 0x00001000011a7983 */ /* 0x001f280000100800 */
[----:B------:R-:W4:Y:S04]  /*63ea0*/  LDL R27, [R1+0x14] ;  /* 0x00001400011b7983 */ /* 0x000f280000100800 */
[----:B--2---:R0:W-:Y:S04]  /*63eb0*/  STL.64 [R1+0x5c08], R24 ;  /* 0x005c081801007387 */ /* 0x0041e80000100a00 */
[----:B----4-:R1:W-:Y:S04]  /*63ec0*/  STL.64 [R1+0x5c20], R26 ;  /* 0x005c201a01007387 */ /* 0x0103e80000100a00 */
[----:B0-----:R-:W3:Y:S04]  /*63ed0*/  LDL.LU.64 R24, [R1+0xd10] ;  /* 0x000d100001187983 */ /* 0x001ee80000300a00 */
[----:B-1----:R-:W3:Y:S04]  /*63ee0*/  LDL.LU.64 R26, [R1+0xd18] ;  /* 0x000d1800011a7983 */ /* 0x002ee80000300a00 */
[----:B------:R-:W2:Y:S04]  /*63ef0*/  LDL.LU.64 R20, [R1+0xcc0] ;  /* 0x000cc00001147983 */ /* 0x000ea80000300a00 */
[----:B------:R-:W4:Y:S04]  /*63f00*/  LDL.LU.64 R22, [R1+0xcc8] ;  /* 0x000cc80001167983 */ /* 0x000f280000300a00 */
[----:B----4-:R-:W-:Y:S04]  /*63f10*/  STL.64 [R1+0x5be8], R22 ;  /* 0x005be81601007387 */ /* 0x010fe80000100a00 */
[----:B--2---:R0:W-:Y:S04]  /*63f20*/  STL.64 [R1+0x5be0], R20 ;  /* 0x005be01401007387 */ /* 0x0041e80000100a00 */
[----:B0-----:R-:W2:Y:S04]  /*63f30*/  LDL.LU.64 R20, [R1+0xce0] ;  /* 0x000ce00001147983 */ /* 0x001ea80000300a00 */
[----:B------:R-:W4:Y:S01]  /*63f40*/  LDL.LU.64 R22, [R1+0xce8] ;  /* 0x000ce80001167983 */ /* 0x000f220000300a00 */
[C---:B---3--:R-:W-:Y:S03]  /*63f50*/  HMMA.16816.F32 R12, R16.reuse, R14, R24 ;  /* 0x0000000e100c723c */ /* 0x048fe60000001818 */
[----:B----4-:R-:W-:Y:S04]  /*63f60*/  STL.64 [R1+0x5c00], R22 ;  /* 0x005c001601007387 */ /* 0x010fe80000100a00 */
[----:B--2---:R0:W-:Y:S04]  /*63f70*/  STL.64 [R1+0x5bf8], R20 ;  /* 0x005bf81401007387 */ /* 0x0041e80000100a00 */
[----:B0-----:R-:W2:Y:S04]  /*63f80*/  LDL.LU.64 R20, [R1+0xcf0] ;  /* 0x000cf00001147983 */ /* 0x001ea80000300a00 */
[----:B------:R-:W3:Y:S04]  /*63f90*/  LDL.LU.64 R22, [R1+0xcf8] ;  /* 0x000cf80001167983 */ /* 0x000ee80000300a00 */
[----:B---3--:R-:W-:Y:S04]  /*63fa0*/  STL.64 [R1+0x5c18], R22 ;  /* 0x005c181601007387 */ /* 0x008fe80000100a00 */
[----:B--2---:R0:W-:Y:S04]  /*63fb0*/  STL.64 [R1+0x5c10], R20 ;  /* 0x005c101401007387 */ /* 0x0041e80000100a00 */
[----:B0-----:R-:W2:Y:S04]  /*63fc0*/  LDL.LU.64 R20, [R1+0xd00] ;  /* 0x000d000001147983 */ /* 0x001ea80000300a00 */
[----:B------:R-:W2:Y:S04]  /*63fd0*/  LDL.LU.64 R22, [R1+0xd08] ;  /* 0x000d080001167983 */ /* 0x000ea80000300a00 */
[----:B------:R-:W3:Y:S04]  /*63fe0*/  LDL.LU R8, [R1+0x181c] ;  /* 0x00181c0001087983 */ /* 0x000ee80000300800 */
[----:B------:R-:W4:Y:S04]  /*63ff0*/  LDL.LU R6, [R1+0x1818] ;  /* 0x0018180001067983 */ /* 0x000f280000300800 */
[----:B------:R-:W3:Y:S04]  /*64000*/  LDL.LU R9, [R1+0x1824] ;  /* 0x0018240001097983 */ /* 0x000ee80000300800 */
[----:B------:R-:W4:Y:S04]  /*64010*/  LDL.LU R7, [R1+0x1820] ;  /* 0x0018200001077983 */ /* 0x000f280000300800 */
[----:B------:R-:W2:Y:S04]  /*64020*/  LDL.LU.64 R26, [R1+0x5c20] ;  /* 0x005c2000011a7983 */ /* 0x000ea80000300a00 */
[----:B------:R0:W-:Y:S04]  /*64030*/  STL.64 [R1+0xd90], R12 ;  /* 0x000d900c01007387 */ /* 0x0001e80000100a00 */
[----:B------:R1:W-:Y:S04]  /*64040*/  STL.64 [R1+0xd98], R14 ;  /* 0x000d980e01007387 */ /* 0x0003e80000100a00 */
[----:B0-----:R-:W4:Y:S04]  /*64050*/  LDL.LU.64 R12, [R1+0xca0] ;  /* 0x000ca000010c7983 */ /* 0x001f280000300a00 */
[----:B-1----:R-:W4:Y:S04]  /*64060*/  LDL.LU.64 R14, [R1+0xca8] ;  /* 0x000ca800010e7983 */ /* 0x002f280000300a00 */
[----:B------:R-:W3:Y:S04]  /*64070*/  LDL.LU R10, [R1+0x180c] ;  /* 0x00180c00010a7983 */ /* 0x000ee80000300800 */
[----:B------:R-:W4:Y:S04]  /*64080*/  LDL.LU R4, [R1+0x1808] ;  /* 0x0018080001047983 */ /* 0x000f280000300800 */
[----:B------:R-:W3:Y:S01]  /*64090*/  LDL.LU R11, [R1+0x1814] ;  /* 0x00181400010b7983 */ /* 0x000ee20000300800 */
[C---:B--2---:R-:W-:Y:S03]  /*640a0*/  HMMA.16816.F32 R24, R16.reuse, R26, R20 ;  /* 0x0000001a1018723c */ /* 0x044fe60000001814 */
[----:B---3--:R-:W-:Y:S04]  /*640b0*/  STL.64 [R1+0x5b90], R10 ;  /* 0x005b900a01007387 */ /* 0x008fe80000100a00 */
[----:B------:R0:W-:Y:S04]  /*640c0*/  STL.64 [R1+0x5b88], R8 ;  /* 0x005b880801007387 */ /* 0x0001e80000100a00 */
[----:B0-----:R-:W2:Y:S04]  /*640d0*/  LDL.LU.64 R8, [R1+0xcb0] ;  /* 0x000cb00001087983 */ /* 0x001ea80000300a00 */
[----:B------:R-:W2:Y:S04]  /*640e0*/  LDL.LU.64 R10, [R1+0xcb8] ;  /* 0x000cb800010a7983 */ /* 0x000ea80000300a00 */
[----:B------:R-:W3:Y:S04]  /*640f0*/  LDL.LU R5, [R1+0x1810] ;  /* 0x0018100001057983 */ /* 0x000ee80000300800 */
[----:B------:R-:W4:Y:S04]  /*64100*/  LDL.LU.64 R22, [R1+0x5c18] ;  /* 0x005c180001167983 */ /* 0x000f280000300a00 */
[----:B------:R-:W4:Y:S04]  /*64110*/  LDL.LU.64 R20, [R1+0x5c10] ;  /* 0x005c100001147983 */ /* 0x000f280000300a00 */
[----:B------:R0:W-:Y:S04]  /*64120*/  STL.64 [R1+0xd80], R24 ;  /* 0x000d801801007387 */ /* 0x0001e80000100a00 */
[----:B------:R4:W-:Y:S04]  /*64130*/  STL.64 [R1+0xd88], R26 ;  /* 0x000d881a01007387 */ /* 0x0009e80000100a00 */
[----:B0-----:R-:W4:Y:S02]  /*64140*/  LDL.LU.64 R24, [R1+0x5c08] ;  /* 0x005c080001187983 */ /* 0x001f240000300a00 */
[----:B----4-:R-:W-:Y:S02]  /*64150*/  HMMA.16816.F32 R24, R16, R24, R20 ;  /* 0x000000181018723c */ /* 0x010fe40000001814 */
[----:B------:R-:W4:Y:S04]  /*64160*/  LDL.LU.64 R22, [R1+0x5c00] ;  /* 0x005c000001167983 */ /* 0x000f280000300a00 */
[----:B------:R-:W4:-:S15]  /*64170*/  LDL.LU.64 R20, [R1+0x5bf8] ;  /* 0x005bf80001147983 */ /* 0x000f1e0000300a00 */
[----:B------:R-:W-:-:S02]  /*64180*/  NOP ;  /* 0x0000000000007918 */ /* 0x000fc40000000000 */
[----:B------:R-:W-:Y:S04]  /*64190*/  STL.64 [R1+0xd70], R24 ;  /* 0x000d701801007387 */ /* 0x000fe80000100a00 */
        /* <DEDUP_REMOVED lines=8> */
[----:B0-----:R-:W2:Y:S04]  /*64220*/  LDL.LU.64 R26, [R1+0x5bd8] ;  /* 0x005bd800011a7983 */ /* 0x001ea80000300a00 */
[----:B------:R-:W2:Y:S02]  /*64230*/  LDL.LU.64 R24, [R1+0x5bd0] ;  /* 0x005bd00001187983 */ /* 0x000ea40000300a00 */
[----:B--2---:R-:W-:-:S15]  /*64240*/  HMMA.16816.F32 R24, R16, R28, R24 ;  /* 0x0000001c1018723c */ /* 0x004fde0000001818 */
[----:B------:R-:W-:-:S08]  /*64250*/  NOP ;  /* 0x0000000000007918 */ /* 0x000fd00000000000 */
[----:B------:R-:W-:Y:S04]  /*64260*/  STL.64 [R1+0xd50], R24 ;  /* 0x000d501801007387 */ /* 0x000fe80000100a00 */
[----:B------:R0:W-:Y:S04]  /*64270*/  STL.64 [R1+0xd58], R26 ;  /* 0x000d581a01007387 */ /* 0x0001e80000100a00 */
[----:B0-----:R-:W4:Y:S04]  /*64280*/  LDL.LU.64 R26, [R1+0x5bc8] ;  /* 0x005bc800011a7983 */ /* 0x001f280000300a00 */
[----:B------:R-:W2:Y:S01]  /*64290*/  LDL.LU.64 R24, [R1+0x5bc0] ;  /* 0x005bc00001187983 */ /* 0x000ea20000300a00 */
[----:B----4-:R-:W-:-:S15]  /*642a0*/  HMMA.16816.F32 R20, R16, R26, R20 ;  /* 0x0000001a1014723c */ /* 0x010fde0000001814 */
[----:B------:R-:W-:-:S08]  /*642b0*/  NOP ;  /* 0x0000000000007918 */ /* 0x000fd00000000000 */
[----:B------:R-:W-:Y:S04]  /*642c0*/  STL.64 [R1+0xd40], R20 ;  /* 0x000d401401007387 */ /* 0x000fe80000100a00 */
[----:B------:R0:W-:Y:S04]  /*642d0*/  STL.64 [R1+0xd48], R22 ;  /* 0x000d481601007387 */ /* 0x0001e80000100a00 */
[----:B0-----:R-:W4:Y:S04]  /*642e0*/  LDL.LU.64 R22, [R1+0x5bb8] ;  /* 0x005bb80001167983 */ /* 0x001f280000300a00 */
[----:B------:R-:W3:Y:S01]  /*642f0*/  LDL.LU.64 R20, [R1+0x5bb0] ;  /* 0x005bb00001147983 */ /* 0x000ee20000300a00 */
[----:B--2---:R-:W-:-:S15]  /*64300*/  HMMA.16816.F32 R8, R16, R24, R8 ;  /* 0x000000181008723c */ /* 0x004fde0000001808 */
[----:B------:R-:W-:-:S08]  /*64310*/  NOP ;  /* 0x0000000000007918 */ /* 0x000fd00000000000 */
[----:B------:R0:W-:Y:S04]  /*64320*/  STL.64 [R1+0xd30], R8 ;  /* 0x000d300801007387 */ /* 0x0001e80000100a00 */
[----:B------:R1:W-:Y:S04]  /*64330*/  STL.64 [R1+0xd38], R10 ;  /* 0x000d380a01007387 */ /* 0x0003e80000100a00 */
[----:B0-----:R-:W2:Y:S04]  /*64340*/  LDL.LU.64 R8, [R1+0xc80] ;  /* 0x000c800001087983 */ /* 0x001ea80000300a00 */
[----:B-1----:R-:W2:Y:S04]  /*64350*/  LDL.LU.64 R10, [R1+0xc88] ;  /* 0x000c8800010a7983 */ /* 0x002ea80000300a00 */
[----:B------:R3:W-:Y:S02]  /*64360*/  STL.64 [R1+0x5a10], R26 ;  /* 0x005a101a01007387 */ /* 0x0007e40000100a00 */
[----:B---3--:R-:W-:-:S02]  /*64370*/  IMAD.MOV.U32 R26, RZ, RZ, R21 ;  /* 0x000000ffff1a7224 */ /* 0x008fc400078e0015 */
[----:B------:R-:W3:Y:S04]  /*64380*/  LDL.LU R21, [R1+0x5ba8] ;  /* 0x005ba80001157983 */ /* 0x000ee80000300800 */
[----:B------:R-:W2:Y:S04]  /*64390*/  LDL R27, [R1+0xac] ;  /* 0x0000ac00011b7983 */ /* 0x000ea80000100800 */
[----:B------:R0:W-:Y:S01]  /*643a0*/  STL.64 [R1+0x5a08], R24 ;  /* 0x005a081801007387 */ /* 0x0001e20000100a00 */
[----:B----4-:R-:W-:Y:S03]  /*643b0*/  HMMA.16816.F32 R12, R16, R22, R12 ;  /* 0x00000016100c723c */ /* 0x010fe6000000180c */
[----:B--2---:R1:W-:Y:S04]  /*643c0*/  STL.64 [R1+0x5b60], R26 ;  /* 0x005b601a01007387 */ /* 0x0043e80000100a00 */
[----:B0-----:R-:W3:Y:S04]  /*643d0*/  LDL.LU.64 R24, [R1+0xc90] ;  /* 0x000c900001187983 */ /* 0x001ee80000300a00 */
[----:B-1----:R-:W3:-:S12]  /*643e0*/  LDL.LU.64 R26, [R1+0xc98] ;  /* 0x000c9800011a7983 */ /* 0x002ed80000300a00 */
[----:B------:R-:W-:Y:S04]  /*643f0*/  STL.64 [R1+0xd20], R12 ;  /* 0x000d200c01007387 */ /* 0x000fe80000100a00 */
[----:B------:R0:W-:Y:S04]  /*64400*/  STL.64 [R1+0xd28], R14 ;  /* 0x000d280e01007387 */ /* 0x0001e80000100a00 */
[----:B0-----:R-:W2:Y:S04]  /*64410*/  LDL.LU.64 R14, [R1+0x5ba0] ;  /* 0x005ba000010e7983 */ /* 0x001ea80000300a00 */
[----:B------:R-:W4:Y:S01]  /*64420*/  LDL.LU.64 R12, [R1+0x5b98] ;  /* 0x005b9800010c7983 */ /* 0x000f220000300a00 */
[----:B---3--:R-:W-:-:S15]  /*64430*/  HMMA.16816.F32 R24, R16, R20, R24 ;  /* 0x000000141018723c */ /* 0x008fde0000001818 */
[----:B------:R-:W-:-:S08]  /*64440*/  NOP ;  /* 0x0000000000007918 */ /* 0x000fd00000000000 */
[----:B------:R0:W-:Y:S04]  /*64450*/  STL.64 [R1+0xd10], R24 ;  /* 0x000d101801007387 */ /* 0x0001e80000100a00 */
[----:B------:R1:W-:Y:S04]  /*64460*/  STL.64 [R1+0xd18], R26 ;  /* 0x000d181a01007387 */ /* 0x0003e80000100a00 */
[----:B0-----:R-:W3:Y:S04]  /*64470*/  LDL.LU.64 R24, [R1+0x10c0] ;  /* 0x0010c00001187983 */ /* 0x001ee80000300a00 */
[----:B-1----:R-:W4:Y:S01]  /*64480*/  LDL.LU.64 R26, [R1+0x10c8] ;  /* 0x0010c800011a7983 */ /* 0x002f220000300a00 */
[C---:B--2---:R-:W-:Y:S03]  /*64490*/  HMMA.16816.F32 R8, R16.reuse, R14, R8 ;  /* 0x0000000e1008723c */ /* 0x044fe60000001808 */
[----:B----4-:R-:W-:Y:S04]  /*644a0*/  STL.64 [R1+0x5b78], R26 ;  /* 0x005b781a01007387 */ /* 0x010fe80000100a00 */
[----:B---3--:R0:W-:Y:S04]  /*644b0*/  STL.64 [R1+0x5b70], R24 ;  /* 0x005b701801007387 */ /* 0x0081e80000100a00 */
[----:B0-----:R-:W2:Y:S04]  /*644c0*/  LDL.LU.64 R24, [R1+0xc60] ;  /* 0x000c600001187983 */ /* 0x001ea80000300a00 */
[----:B------:R-:W2:Y:S04]  /*644d0*/  LDL.LU.64 R26, [R1+0xc68] ;  /* 0x000c6800011a7983 */ /* 0x000ea80000300a00 */
[----:B------:R-:W-:Y:S04]  /*644e0*/  STL.64 [R1+0x5a20], R22 ;  /* 0x005a201601007387 */ /* 0x000fe80000100a00 */
[----:B------:R0:W-:Y:S04]  /*644f0*/  STL.64 [R1+0x5a18], R20 ;  /* 0x005a181401007387 */ /* 0x0001e80000100a00 */
[----:B0-----:R-:W3:Y:S04]  /*64500*/  LDL.LU.64 R20, [R1+0xc70] ;  /* 0x000c700001147983 */ /* 0x001ee80000300a00 */
[----:B------:R-:W3:Y:S04]  /*64510*/  LDL.LU.64 R22, [R1+0xc78] ;  /* 0x000c780001167983 */ /* 0x000ee80000300a00 */
[----:B------:R-:W-:Y:S04]  /*64520*/  STL.64 [R1+0xd00], R8 ;  /* 0x000d000801007387 */ /* 0x000fe80000100a00 */
[----:B------:R0:W-:Y:S04]  /*64530*/  STL.64 [R1+0xd08], R10 ;  /* 0x000d080a01007387 */ /* 0x0001e80000100a00 */
[----:B0-----:R-:W4:Y:S04]  /*64540*/  LDL.LU.64 R10, [R1+0x5b90] ;  /* 0x005b9000010a7983 */ /* 0x001f280000300a00 */
[----:B------:R-:W2:Y:S01]  /*64550*/  LDL.LU.64 R8, [R1+0x5b88] ;  /* 0x005b880001087983 */ /* 0x000ea20000300a00 */
[----:B---3--:R-:W-:Y:S01]  /*64560*/  HMMA.16816.F32 R20, R16, R12, R20 ;  /* 0x0000000c1014723c */ /* 0x008fe20000001814 */
[----:B----4-:R-:W-:-:S02]  /*64570*/  IMAD R4, R4, 0x100, R10 ;  /* 0x0000010004047824 */ /* 0x010fc400078e020a */
[----:B------:R-:W-:-:S15]  /*64580*/  IMAD R5, R5, 0x100, R11 ;  /* 0x0000010005057824 */ /* 0x000fde00078e020b */
[----:B------:R-:W-:-:S05]  /*64590*/  NOP ;  /* 0x0000000000007918 */ /* 0x000fca0000000000 */
[----:B------:R0:W-:Y:S04]  /*645a0*/  STL.64 [R1+0xcf0], R20 ;  /* 0x000cf01401007387 */ /* 0x0001e80000100a00 */
[----:B------:R1:W-:Y:S04]  /*645b0*/  STL.64 [R1+0xcf8], R22 ;  /* 0x000cf81601007387 */ /* 0x0003e80000100a00 */
[----:B0-----:R-:W3:Y:S04]  /*645c0*/  LDL.LU.64 R20, [R1+0xc50] ;  /* 0x000c500001147983 */ /* 0x001ee80000300a00 */
[----:B-1----:R-:W3:Y:S04]  /*645d0*/  LDL.LU.64 R22, [R1+0xc58] ;  /* 0x000c580001167983 */ /* 0x002ee80000300a00 */
[----:B------:R-:W-:Y:S04]  /*645e0*/  STL.64 [R1+0x5a00], R14 ;  /* 0x005a000e01007387 */ /* 0x000fe80000100a00 */
[----:B------:R0:W-:Y:S04]  /*645f0*/  STL.64 [R1+0x59f8], R12 ;  /* 0x0059f80c01007387 */ /* 0x0001e80000100a00 */
[----:B0-----:R-:W4:Y:S04]  /*64600*/  LDL.LU.64 R12, [R1+0x10b0] ;  /* 0x0010b000010c7983 */ /* 0x001f280000300a00 */
[----:B------:R-:W4:Y:S04]  /*64610*/  LDL.LU.64 R14, [R1+0x10b8] ;  /* 0x0010b800010e7983 */ /* 0x000f280000300a00 */
[----:B------:R-:W3:Y:S04]  /*64620*/  LDL.LU R10, [R1+0x5b84] ;  /* 0x005b8400010a7983 */ /* 0x000ee80000300800 */
[----:B------:R-:W3:Y:S01]  /*64630*/  LDL.LU R11, [R1+0x5b80] ;  /* 0x005b8000010b7983 */ /* 0x000ee20000300800 */
[----:B--2---:R-:W-:-:S02]  /*64640*/  IMAD R6, R6, 0x100, R8 ;  /* 0x0000010006067824 */ /* 0x004fc400078e0208 */
[----:B------:R-:W-:Y:S01]  /*64650*/  IMAD R7, R7, 0x100, R9 ;  /* 0x0000010007077824 */ /* 0x000fe200078e0209 */
[----:B---3--:R-:W-:-:S15]  /*64660*/  HMMA.16816.F32 R24, R16, R10, R24 ;  /* 0x0000000a1018723c */ /* 0x008fde0000001818 */
[----:B------:R-:W-:-:S08]  /*64670*/  NOP ;  /* 0x0000000000007918 */ /* 0x000fd00000000000 */
[----:B------:R-:W-:Y:S04]  /*64680*/  STL.64 [R1+0xce0], R24 ;  /* 0x000ce01801007387 */ /* 0x000fe80000100a00 */
[----:B------:R0:W-:Y:S04]  /*64690*/  STL.64 [R1+0xce8], R26 ;  /* 0x000ce81a01007387 */ /* 0x0001e80000100a00 */
[----:B0-----:R-:W2:Y:S04]  /*646a0*/  LDL.LU.64 R26, [R1+0x5b78] ;  /* 0x005b7800011a7983 */ /* 0x001ea80000300a00 */
[----:B------:R-:W2:Y:S04]  /*646b0*/  LDL.LU.64 R24, [R1+0x5b70] ;  /* 0x005b700001187983 */ /* 0x000ea80000300a00 */
[----:B------:R-:W2:Y:S04]  /*646c0*/  LDL.LU R8, [R1+0x5b6c] ;  /* 0x005b6c0001087983 */ /* 0x000ea80000300800 */
[----:B------:R-:W2:Y:S02]  /*646d0*/  LDL.LU R9, [R1+0x5b68] ;  /* 0x005b680001097983 */ /* 0x000ea40000300800 */
[----:B--2---:R-:W-:-:S15]  /*646e0*/  HMMA.16816.F32 R24, R16, R8, R24 ;  /* 0x000000081018723c */ /* 0x004fde0000001818 */
[----:B------:R-:W-:-:S08]  /*646f0*/  NOP ;  /* 0x0000000000007918 */ /* 0x000fd00000000000 */
[----:B------:R-:W-:Y:S04]  /*64700*/  STL.64 [R1+0x1140], R24 ;  /* 0x0011401801007387 */ /* 0x000fe80000100a00 */
[----:B------:R0:W-:Y:S04]  /*64710*/  STL.64 [R1+0x1148], R26 ;  /* 0x0011481a01007387 */ /* 0x0001e80000100a00 */
[----:B0-----:R-:W2:Y:S04]  /*64720*/  LDL.LU.64 R26, [R1+0x5b60] ;  /* 0x005b6000011a7983 */ /* 0x001ea80000300a00 */
[----:B------:R-:W3:Y:S04]  /*64730*/  LDL R24, [R1+0x40] ;  /* 0x0000400001187983 */ /* 0x000ee80000100800 */
[----:B------:R-:W3:Y:S04]  /*64740*/  LDL R25, [R1+0x44] ;  /* 0x0000440001197983 */ /* 0x000ee80000100800 */
[----:B------:R-:W-:Y:S04]  /*64750*/  STL.64 [R1+0x59e0], R10 ;  /* 0x0059e00a01007387 */ /* 0x000fe80000100a00 */
[----:B------:R4:W-:Y:S02]  /*64760*/  STL.64 [R1+0x59d8], R8 ;  /* 0x0059d80801007387 */ /* 0x0009e40000100a00 */
[----:B----4-:R-:W-:-:S15]  /*64770*/  HMMA.16816.F32 R8, R16, R2, R12 ;  /* 0x000000021008723c */ /* 0x010fde000000180c */
[----:B------:R-:W-:-:S08]  /*64780*/  NOP ;  /* 0x0000000000007918 */ /* 0x000fd00000000000 */
[----:B------:R-:W-:Y:S04]  /*64790*/  STL.64 [R1+0x1130], R8 ;  /* 0x0011300801007387 */ /* 0x000fe80000100a00 */
[----:B------:R0:W-:Y:S04]  /*647a0*/  STL.64 [R1+0x1138], R10 ;  /* 0x0011380a01007387 */ /* 0x0001e80000100a00 */
[----:B0-----:R-:W4:Y:S01]  /*647b0*/  LDL.64 R10, [R1+0x88] ;  /* 0x00008800010a7983 */ /* 0x001f220000100a00 */
[----:B--2---:R-:W-:Y:S03]  /*647c0*/  HMMA.16816.F32 R12, R16, R26, R20 ;  /* 0x0000001a100c723c */ /* 0x004fe60000001814 */
[----:B----4-:R0:W-:-:S15]  /*647d0*/  STL.64 [R1+0x5b20], R10 ;  /* 0x005b200a01007387 */ /* 0x0101de0000100a00 */
[----:B------:R-:W-:-:S05]  /*647e0*/  NOP ;  /* 0x0000000000007918 */ /* 0x000fca0000000000 */
[----:B------:R-:W-:Y:S04]  /*647f0*/  STL.64 [R1+0xcd0], R12 ;  /* 0x000cd00c01007387 */ /* 0x000fe80000100a00 */
[----:B------:R-:W-:Y:S04]  /*64800*/  STL.64 [R1+0xcd8], R14 ;  /* 0x000cd80e01007387 */ /* 0x000fe80000100a00 */
[----:B------:R-:W2:Y:S04]  /*64810*/  LDL R8, [R1+0x90] ;  /* 0x0000900001087983 */ /* 0x000ea80000100800 */
[----:B------:R-:W2:Y:S04]  /*64820*/  LDL R9, [R1+0x94] ;  /* 0x0000940001097983 */ /* 0x000ea80000100800 */
[----:B------:R-:W4:Y:S04]  /*64830*/  LDL R16, [R1+0x50] ;  /* 0x0000500001107983 */ /* 0x000f280000100800 */
[----:B------:R-:W4:Y:S01]  /*64840*/  LDL R17, [R1+0x54] ;  /* 0x0000540001117983 */ /* 0x000f220000100800 */
[----:B------:R-:W-:-:S03]  /*64850*/  IMAD.MOV.U32 R19, RZ, RZ, R0 ;  /* 0x000000ffff137224 */ /* 0x000fc600078e0000 */
[----:B--2---:R1:W-:Y:S04]  /*64860*/  STL.64 [R1+0x5b38], R8 ;  /* 0x005b380801007387 */ /* 0x0043e80000100a00 */
[----:B------:R-:W2:Y:S04]  /*64870*/  LDL R18, [R1+0x48] ;  /* 0x0000480001127983 */ /* 0x000ea80000100800 */
[----:B------:R-:W3:Y:S04]  /*64880*/  LDL.LU R0, [R1+0x5b5c] ;  /* 0x005b5c0001007983 */ /* 0x000ee80000300800 */
[----:B0-----:R-:W4:Y:S04]  /*64890*/  LDL R10, [R1+0x98] ;  /* 0x00009800010a7983 */ /* 0x001f280000100800 */
[----:B------:R-:W4:Y:S04]  /*648a0*/  LDL R11, [R1+0x9c] ;  /* 0x00009c00010b7983 */ /* 0x000f280000100800 */
[----:B----4-:R0:W-:Y:S04]  /*648b0*/  STL.64 [R1+0x5b50], R10 ;  /* 0x005b500a01007387 */ /* 0x0101e80000100a00 */
[----:B-1----:R-:W4:Y:S04]  /*648c0*/  LDL.LU.64 R8, [R1+0xc40] ;  /* 0x000c400001087983 */ /* 0x002f280000300a00 */
[----:B0-----:R-:W4:Y:S04]  /*648d0*/  LDL.LU.64 R10, [R1+0xc48] ;  /* 0x000c4800010a7983 */ /* 0x001f280000300a00 */
[----:B------:R-:W4:Y:S04]  /*648e0*/  LDL.64 R14, [R1+0xa0] ;  /* 0x0000a000010e7983 */ /* 0x000f280000100a00 */
[----:B------:R-:W3:Y:S04]  /*648f0*/  LDL R20, [R1+0x68] ;  /* 0x0000680001147983 */ /* 0x000ee80000100800 */
[----:B------:R-:W3:Y:S04]  /*64900*/  LDL R21, [R1+0x6c] ;  /* 0x00006c0001157983 */ /* 0x000ee80000100800 */
[----:B--2---:R0:W-:Y:S04]  /*64910*/  STL.64 [R1+0x5ac0], R18 ;  /* 0x005ac01201007387 */ /* 0x0041e80000100a00 */
[----:B------:R-:W2:Y:S04]  /*64920*/  LDL R22, [R1+0x80] ;  /* 0x0000800001167983 */ /* 0x000ea80000100800 */
[----:B------:R-:W2:Y:S04]  /*64930*/  LDL R23, [R1+0x84] ;  /* 0x0000840001177983 */ /* 0x000ea80000100800 */
[----:B0-----:R-:W4:Y:S04]  /*64940*/  LDL R18, [R1+0x58] ;  /* 0x0000580001127983 */ /* 0x001f280000100800 */
[----:B------:R-:W4:Y:S04]  /*64950*/  LDL R19, [R1+0x5c] ;  /* 0x00005c0001137983 */ /* 0x000f280000100800 */
[----:B--2---:R-:W-:Y:S04]  /*64960*/  STL.64 [R1+0x5b30], R22 ;  /* 0x005b301601007387 */ /* 0x004fe80000100a00 */
[----:B---3--:R-:W-:Y:S04]  /*64970*/  STL.64 [R1+0x5b28], R20 ;  /* 0x005b281401007387 */ /* 0x008fe80000100a00 */
[----:B------:R0:W-:Y:S04]  /*64980*/  STL.64 [R1+0x5ab8], R16 ;  /* 0x005ab81001007387 */ /* 0x0001e80000100a00 */
[----:B0-----:R-:W2:Y:S01]  /*64990*/  LDL R16, [R1+0x60] ;  /* 0x0000600001107983 */ /* 0x001ea20000100800 */
[----:B------:R-:W-:-:S03]  /*649a0*/  IMAD.MOV.U32 R17, RZ, RZ, R0 ;  /* 0x000000ffff117224 */ /* 0x000fc600078e0000 */
[----:B------:R-:W3:Y:S04]  /*649b0*/  LDL.LU R0, [R1+0x5b58] ;  /* 0x005b580001007983 */ /* 0x000ee80000300800 */
[----:B------:R-:W4:Y:S04]  /*649c0*/  LDL.LU.64 R20, [R1+0xc20] ;  /* 0x000c200001147983 */ /* 0x000f280000300a00 */
[----:B------:R-:W2:Y:S04]  /*649d0*/  LDL.LU.64 R22, [R1+0xc28] ;  /* 0x000c280001167983 */ /* 0x000ea80000300a00 */
[----:B--2---:R-:W-:Y:S04]  /*649e0*/  STL.64 [R1+0x5b48], R22 ;  /* 0x005b481601007387 */ /* 0x004fe80000100a00 */
[----:B----4-:R0:W-:Y:S04]  /*649f0*/  STL.64 [R1+0x5b40], R20 ;  /* 0x005b401401007387 */ /* 0x0101e80000100a00 */
[----:B0-----:R-:W2:Y:S04]  /*64a00*/  LDL.LU.64 R20, [R1+0xc30] ;  /* 0x000c300001147983 */ /* 0x001ea80000300a00 */
[----:B------:R-:W2:Y:S04]  /*64a10*/  LDL.LU.64 R22, [R1+0xc38] ;  /* 0x000c380001167983 */ /* 0x000ea80000300a00 */
[----:B------:R0:W-:Y:S04]  /*64a20*/  STL.64 [R1+0x5ad8], R18 ;  /* 0x005ad81201007387 */ /* 0x0001e80000100a00 */
[----:B0-----:R-:W4:Y:S04]  /*64a30*/  LDL R18, [R1+0x70] ;  /* 0x0000700001127983 */ /* 0x001f280000100800 */
[----:B------:R-:W4:Y:S04]  /*64a40*/  LDL R19, [R1+0x74] ;  /* 0x0000740001137983 */ /* 0x000f280000100800 */
[----:B------:R0:W-:Y:S04]  /*64a50*/  STL.64 [R1+0x5af0], R16 ;  /* 0x005af01001007387 */ /* 0x0001e80000100a00 */
[----:B0-----:R-:W2:Y:S01]  /*64a60*/  LDL R16, [R1+0x78] ;  /* 0x0000780001107983 */ /* 0x001ea20000100800 */
[----:B------:R-:W-:-:S02]  /*64a70*/  F2FP.F16.E4M3.UNPACK_B R4, R4 ;  /* 0x00000004ff04723e */ /* 0x000fc400020006ff */
[----:B------:R-:W-:Y:S02]  /*64a80*/  F2FP.F16.E4M3.UNPACK_B R5, R5 ;  /* 0x00000005ff05723e */ /* 0x000fe400020006ff */
[----:B------:R-:W-:Y:S02]  /*64a90*/  F2FP.F16.E4M3.UNPACK_B R6, R6 ;  /* 0x00000006ff06723e */ /* 0x000fe400020006ff */
[----:B------:R-:W-:Y:S01]  /*64aa0*/  F2FP.F16.E4M3.UNPACK_B R7, R7 ;  /* 0x00000007ff07723e */ /* 0x000fe200020006ff */
[----:B----4-:R-:W-:Y:S04]  /*64ab0*/  STL.64 [R1+0x5b08], R18 ;  /* 0x005b081201007387 */ /* 0x010fe80000100a00 */
[----:B------:R-:W4:Y:S02]  /*64ac0*/  LDL.64 R26, [R1+0x38] ;  /* 0x00003800011a7983 */ /* 0x000f240000100a00 */
[----:B------:R-:W-:Y:S02]  /*64ad0*/  HMMA.16816.F32 R8, R4, R14, R8 ;  /* 0x0000000e0408723c */ /* 0x000fe40000001808 */
[----:B----4-:R-:W-:Y:S04]  /*64ae0*/  STL.64 [R1+0x5ad0], R26 ;  /* 0x005ad01a01007387 */ /* 0x010fe80000100a00 */
[----:B------:R0:W-:Y:S04]  /*64af0*/  STL.64 [R1+0x5ac8], R24 ;  /* 0x005ac81801007387 */ /* 0x0001e80000100a00 */
[----:B0-----:R-:W4:Y:S04]  /*64b00*/  LDL.LU.64 R24, [R1+0xc10] ;  /* 0x000c100001187983 */ /* 0x001f280000300a00 */
[----:B------:R-:W4:Y:S09]  /*64b10*/  LDL.LU.64 R26, [R1+0xc18] ;  /* 0x000c1800011a7983 */ /* 0x000f320000300a00 */
[----:B------:R-:W-:Y:S04]  /*64b20*/  STL.64 [R1+0xcc0], R8 ;  /* 0x000cc00801007387 */ /* 0x000fe80000100a00 */
[----:B------:R0:W-:Y:S04]  /*64b30*/  STL.64 [R1+0xcc8], R10 ;  /* 0x000cc80a01007387 */ /* 0x0001e80000100a00 */
[----:B0-----:R-:W2:Y:S01]  /*64b40*/  LDL.LU.64 R10, [R1+0x5b50] ;  /* 0x005b5000010a7983 */ /* 0x001ea20000300a00 */
[----:B---3--:R-:W-:-:S02]  /*64b50*/  IMAD.MOV.U32 R17, RZ, RZ, R0 ;  /* 0x000000ffff117224 */ /* 0x008fc400078e0000 */
[----:B------:R-:W-:Y:S01]  /*64b60*/  IMAD.MOV.U32 R0, RZ, RZ, R15 ;  /* 0x000000ffff007224 */ /* 0x000fe200078e000f */
[----:B------:R-:W3:Y:S04]  /*64b70*/  LDL.LU.64 R12, [R1+0xc00] ;  /* 0x000c0000010c7983 */ /* 0x000ee80000300a00 */
[----:B------:R-:W3:Y:S04]  /*64b80*/  LDL.LU.64 R14, [R1+0xc08] ;  /* 0x000c0800010e7983 */ /* 0x000ee80000300a00 */
[----:B------:R-:W-:Y:S01]  /*64b90*/  STL [R1+0x59c0], R0 ;  /* 0x0059c00001007387 */ /* 0x000fe20000100800 */
[----:B--2---:R-:W-:Y:S03]  /*64ba0*/  HMMA.16816.F32 R8, R4, R10, R20 ;  /* 0x0000000a0408723c */ /* 0x004fe60000001814 */
[----:B------:R-:W2:Y:S04]  /*64bb0*/  LDL.LU.64 R22, [R1+0x5b48] ;  /* 0x005b480001167983 */ /* 0x000ea80000300a00 */
[----:B------:R-:W2:-:S15]  /*64bc0*/  LDL.LU.64 R20, [R1+0x5b40] ;  /* 0x005b400001147983 */ /* 0x000e9e0000300a00 */
[----:B------:R-:W-:-:S01]  /*64bd0*/  NOP ;  /* 0x0000000000007918 */ /* 0x000fc20000000000 */
[----:B------:R0:W-:Y:S04]  /*64be0*/  STL.64 [R1+0xcb0], R8 ;  /* 0x000cb00801007387 */ /* 0x0001e80000100a00 */
[----:B------:R2:W-:Y:S04]  /*64bf0*/  STL.64 [R1+0xcb8], R10 ;  /* 0x000cb80a01007387 */ /* 0x0005e80000100a00 */
[----:B0-----:R-:W2:Y:S02]  /*64c00*/  LDL.LU.64 R8, [R1+0x5b38] ;  /* 0x005b380001087983 */ /* 0x001ea40000300a00 */
[----:B--2---:R-:W-:Y:S02]  /*64c10*/  HMMA.16816.F32 R8, R4, R8, R20 ;  /* 0x000000080408723c */ /* 0x004fe40000001814 */
[----:B------:R-:W3:Y:S04]  /*64c20*/  LDL.LU.64 R22, [R1+0x5b30] ;  /* 0x005b300001167983 */ /* 0x000ee80000300a00 */
[----:B------:R-:W2:-:S15]  /*64c30*/  LDL.LU.64 R20, [R1+0x5b28] ;  /* 0x005b280001147983 */ /* 0x000e9e0000300a00 */
[----:B------:R-:W-:-:S02]  /*64c40*/  NOP ;  /* 0x0000000000007918 */ /* 0x000fc40000000000 */
[----:B------:R-:W-:Y:S04]  /*64c50*/  STL.64 [R1+0xca0], R8 ;  /* 0x000ca00801007387 */ /* 0x000fe80000100a00 */
[----:B------:R0:W-:Y:S04]  /*64c60*/  STL.64 [R1+0xca8], R10 ;  /* 0x000ca80a01007387 */ /* 0x0001e80000100a00 */
[----:B0-----:R-:W4:Y:S04]  /*64c70*/  LDL.LU.64 R10, [R1+0x5b20] ;  /* 0x005b2000010a7983 */ /* 0x001f280000300a00 */
[----:B------:R-:W3:Y:S01]  /*64c80*/  LDL.LU.64 R8, [R1+0xbd0] ;  /* 0x000bd00001087983 */ /* 0x000ee20000300a00 */
[----:B----4-:R-:W-:Y:S06]  /*64c90*/  HMMA.16816.F32 R24, R4, R10, R24 ;  /* 0x0000000a0418723c */ /* 0x010fec0000001818 */
[----:B------:R-:W-:-:S15]  /*64ca0*/  IMAD.MOV.U32 R0, RZ, RZ, R11 ;  /* 0x000000ffff007224 */ /* 0x000fde00078e000b */
[----:B------:R-:W-:-:S02]  /*64cb0*/  NOP ;  /* 0x0000000000007918 */ /* 0x000fc40000000000 */
[----:B------:R-:W-:Y:S04]  /*64cc0*/  STL.64 [R1+0xc90], R24 ;  /* 0x000c901801007387 */ /* 0x000fe80000100a00 */
[----:B------:R-:W-:Y:S04]  /*64cd0*/  STL.64 [R1+0xc98], R26 ;  /* 0x000c981a01007387 */ /* 0x000fe80000100a00 */
[----:B------:R-:W4:Y:S04]  /*64ce0*/  LDL.LU.64 R10, [R1+0xbd8] ;  /* 0x000bd800010a7983 */ /* 0x000f280000300a00 */
[----:B----4-:R-:W-:Y:S04]  /*64cf0*/  STL.64 [R1+0x5b00], R10 ;  /* 0x005b000a01007387 */ /* 0x010fe80000100a00 */
[----:B---3--:R0:W-:Y:S04]  /*64d00*/  STL.64 [R1+0x5af8], R8 ;  /* 0x005af80801007387 */ /* 0x0081e80000100a00 */
[----:B0-----:R-:W3:Y:S04]  /*64d10*/  LDL.LU.64 R8, [R1+0xbe0] ;  /* 0x000be00001087983 */ /* 0x001ee80000300a00 */
[----:B------:R-:W4:Y:S01]  /*64d20*/  LDL.LU.64 R10, [R1+0xbe8] ;  /* 0x000be800010a7983 */ /* 0x000f220000300a00 */
[C---:B------:R-:W-:Y:S03]  /*64d30*/  HMMA.16816.F32 R12, R4.reuse, R22, R12 ;  /* 0x00000016040c723c */ /* 0x040fe6000000180c */
[----:B----4-:R-:W-:Y:S04]  /*64d40*/  STL.64 [R1+0x5b18], R10 ;  /* 0x005b180a01007387 */ /* 0x010fe80000100a00 */
[----:B---3--:R0:W-:Y:S04]  /*64d50*/  STL.64 [R1+0x5b10], R8 ;  /* 0x005b100801007387 */ /* 0x0081e80000100a00 */
[----:B0-----:R-:W3:Y:S04]  /*64d60*/  LDL.LU.64 R8, [R1+0xbf0] ;  /* 0x000bf00001087983 */ /* 0x001ee80000300a00 */
[----:B------:R-:W3:Y:S04]  /*64d70*/  LDL.LU.64 R10, [R1+0xbf8] ;  /* 0x000bf800010a7983 */ /* 0x000ee80000300a00 */
[----:B------:R-:W-:Y:S04]  /*64d80*/  STL [R1+0x59c4], R0 ;  /* 0x0059c40001007387 */ /* 0x000fe80000100800 */
[----:B------:R-:W4:Y:S04]  /*64d90*/  LDL.LU.64 R24, [R1+0xbb0] ;  /* 0x000bb00001187983 */ /* 0x000f280000300a00 */
[----:B------:R-:W2:Y:S04]  /*64da0*/  LDL.LU.64 R26, [R1+0xbb8] ;  /* 0x000bb800011a7983 */ /* 0x000ea80000300a00 */
[----:B------:R-:W-:Y:S04]  /*64db0*/  STL.64 [R1+0xc80], R12 ;  /* 0x000c800c01007387 */ /* 0x000fe80000100a00 */
[----:B------:R-:W-:Y:S04]  /*64dc0*/  STL.64 [R1+0xc88], R14 ;  /* 0x000c880e01007387 */ /* 0x000fe80000100a00 */
[----:B--2---:R-:W-:Y:S04]  /*64dd0*/  STL.64 [R1+0x5ae8], R26 ;  /* 0x005ae81a01007387 */ /* 0x004fe80000100a00 */
[----:B----4-:R0:W-:Y:S04]  /*64de0*/  STL.64 [R1+0x5ae0], R24 ;  /* 0x005ae01801007387 */ /* 0x0101e80000100a00 */
[----:B0-----:R-:W2:Y:S04]  /*64df0*/  LDL.LU.64 R24, [R1+0xbc0] ;  /* 0x000bc00001187983 */ /* 0x001ea80000300a00 */
[----:B------:R-:W2:Y:S04]  /*64e00*/  LDL.LU.64 R26, [R1+0xbc8] ;  /* 0x000bc800011a7983 */ /* 0x000ea80000300a00 */
[----:B------:R-:W4:Y:S04]  /*64e10*/  LDL R22, [R1] ;  /* 0x0000000001167983 */ /* 0x000f280000100800 */
[----:B------:R-:W4:Y:S01]  /*64e20*/  LDL R23, [R1+0x4] ;  /* 0x0000040001177983 */ /* 0x000f220000100800 */
[C---:B---3--:R-:W-:Y:S03]  /*64e30*/  HMMA.16816.F32 R16, R4.reuse, R16, R8 ;  /* 0x000000100410723c */ /* 0x048fe60000001808 */
[----:B------:R-:W3:Y:S04]  /*64e40*/  LDL.LU.64 R12, [R1+0xb80] ;  /* 0x000b8000010c7983 */ /* 0x000ee80000300a00 */
[----:B------:R-:W3:Y:S04]  /*64e50*/  LDL.LU.64 R14, [R1+0xb88] ;  /* 0x000b8800010e7983 */ /* 0x000ee80000300a00 */
[----:B----4-:R-:W-:Y:S04]  /*64e60*/  STL.64 [R1+0x5a38], R22 ;  /* 0x005a381601007387 */ /* 0x010fe80000100a00 */
[----:B------:R-:W4:Y:S04]  /*64e70*/  LDL.LU.64 R10, [R1+0x5b18] ;  /* 0x005b1800010a7983 */ /* 0x000f280000300a00 */
[----:B------:R-:W4:Y:S04]  /*64e80*/  LDL.LU.64 R8, [R1+0x5b10] ;  /* 0x005b100001087983 */ /* 0x000f280000300a00 */
[----:B------:R-:W-:Y:S04]  /*64e90*/  STL.64 [R1+0xc70], R16 ;  /* 0x000c701001007387 */ /* 0x000fe80000100a00 */
[----:B------:R0:W-:Y:S04]  /*64ea0*/  STL.64 [R1+0xc78], R18 ;  /* 0x000c781201007387 */ /* 0x0001e80000100a00 */
[----:B0-----:R-:W4:Y:S02]  /*64eb0*/  LDL.LU.64 R18, [R1+0x5b08] ;  /* 0x005b080001127983 */ /* 0x001f240000300a00 */
[----:B----4-:R-:W-:Y:S02]  /*64ec0*/  HMMA.16816.F32 R16, R4, R18, R8 ;  /* 0x000000120410723c */ /* 0x010fe40000001808 */
[----:B------:R-:W4:Y:S04]  /*64ed0*/  LDL.LU.64 R10, [R1+0x5b00] ;  /* 0x005b0000010a7983 */ /* 0x000f280000300a00 */
[----:B------:R-:W4:-:S15]  /*64ee0*/  LDL.LU.64 R8, [R1+0x5af8] ;  /* 0x005af80001087983 */ /* 0x000f1e0000300a00 */
[----:B------:R-:W-:-:S02]  /*64ef0*/  NOP ;  /* 0x0000000000007918 */ /* 0x000fc40000000000 */
[----:B------:R0:W-:Y:S04]  /*64f00*/  STL.64 [R1+0xc60], R16 ;  /* 0x000c601001007387 */ /* 0x0001e80000100a00 */
[----:B------:R-:W-:Y:S04]  /*64f10*/  STL.64 [R1+0xc68], R18 ;  /* 0x000c681201007387 */ /* 0x000fe80000100a00 */
[----:B0-----:R-:W2:Y:S01]  /*64f20*/  LDL.LU.64 R16, [R1+0x5af0] ;  /* 0x005af00001107983 */ /* 0x001ea20000300a00 */
[----:B----4-:R-:W-:Y:S03]  /*64f30*/  HMMA.16816.F32 R20, R4, R20, R8 ;  /* 0x000000140414723c */ /* 0x010fe60000001808 */
[----:B------:R-:W4:Y:S04]  /*64f40*/  LDL.LU.64 R8, [R1+0xb70] ;  /* 0x000b700001087983 */ /* 0x000f280000300a00 */
[----:B------:R-:W4:-:S15]  /*64f50*/  LDL.LU.64 R10, [R1+0xb78] ;  /* 0x000b7800010a7983 */ /* 0x000f1e0000300a00 */
[----:B------:R-:W-:-:S01]  /*64f60*/  NOP ;  /* 0x0000000000007918 */ /* 0x000fc20000000000 */
[----:B------:R0:W-:Y:S04]  /*64f70*/  STL.64 [R1+0xc50], R20 ;  /* 0x000c501401007387 */ /* 0x0001e80000100a00 */
[----:B------:R-:W-:Y:S04]  /*64f80*/  STL.64 [R1+0xc58], R22 ;  /* 0x000c581601007387 */ /* 0x000fe80000100a00 */
[----:B0-----:R-:W3:Y:S04]  /*64f90*/  LDL R20, [R1+0x8] ;  /* 0x0000080001147983 */ /* 0x001ee80000100800 */
[----:B------:R-:W3:Y:S01]  /*64fa0*/  LDL R21, [R1+0xc] ;  /* 0x00000c0001157983 */ /* 0x000ee20000100800 */
[C---:B--2---:R-:W-:Y:S03]  /*64fb0*/  HMMA.16816.F32 R16, R4.reuse, R16, R24 ;  /* 0x000000100410723c */ /* 0x044fe60000001818 */
        /* <DEDUP_REMOVED lines=9> */
[----:B------:R-:W4:Y:S04]  /*65050*/  LDL.LU.64 R26, [R1+0x5ad0] ;  /* 0x005ad000011a7983 */ /* 0x000f280000300a00 */
[----:B------:R-:W3:-:S15]  /*65060*/  LDL.LU.64 R24, [R1+0x5ac8] ;  /* 0x005ac80001187983 */ /* 0x000ede0000300a00 */
[----:B------:R-:W-:-:S02]  /*65070*/  NOP ;  /* 0x0000000000007918 */ /* 0x000fc40000000000 */
[----:B------:R-:W-:Y:S04]  /*65080*/  STL.64 [R1+0xc30], R16 ;  /* 0x000c301001007387 */ /* 0x000fe80000100a00 */
[----:B------:R0:W-:Y:S04]  /*65090*/  STL.64 [R1+0xc38], R18 ;  /* 0x000c381201007387 */ /* 0x0001e80000100a00 */
[----:B0-----:R-:W4:Y:S04]  /*650a0*/  LDL.LU.64 R18, [R1+0x5ac0] ;  /* 0x005ac00001127983 */ /* 0x001f280000300a00 */
[----:B------:R-:W2:Y:S02]  /*650b0*/  LDL.LU.64 R16, [R1+0x5ab8] ;  /* 0x005ab80001107983 */ /* 0x000ea40000300a00 */
[----:B--2---:R-:W-:-:S15]  /*650c0*/  HMMA.16816.F32 R20, R4, R16, R20 ;  /* 0x000000100414723c */ /* 0x004fde0000001814 */
[----:B------:R-:W-:-:S08]  /*650d0*/  NOP ;  /* 0x0000000000007918 */ /* 0x000fd00000000000 */
[----:B------:R-:W-:Y:S04]  /*650e0*/  STL.64 [R1+0xc20], R20 ;  /* 0x000c201401007387 */ /* 0x000fe80000100a00 */
[----:B------:R0:W-:Y:S04]  /*650f0*/  STL.64 [R1+0xc28], R22 ;  /* 0x000c281601007387 */ /* 0x0001e80000100a00 */
[----:B0-----:R-:W2:Y:S04]  /*65100*/  LDL R22, [R1+0x10] ;  /* 0x0000100001167983 */ /* 0x001ea80000100800 */
[----:B------:R-:W2:Y:S04]  /*65110*/  LDL R23, [R1+0x14] ;  /* 0x0000140001177983 */ /* 0x000ea80000100800 */
[----:B--2---:R0:W-:Y:S04]  /*65120*/  STL.64 [R1+0x5a68], R22 ;  /* 0x005a681601007387 */ /* 0x0041e80000100a00 */
[----:B------:R-:W4:Y:S04]  /*65130*/  LDL.LU.64 R20, [R1+0xb90] ;  /* 0x000b900001147983 */ /* 0x000f280000300a00 */
[----:B0-----:R-:W4:Y:S01]  /*65140*/  LDL.LU.64 R22, [R1+0xb98] ;  /* 0x000b980001167983 */ /* 0x001f220000300a00 */
[C---:B---3--:R-:W-:Y:S06]  /*65150*/  HMMA.16816.F32 R12, R4.reuse, R24, R12 ;  /* 0x00000018040c723c */ /* 0x048fec000000180c */
[----:B----4-:R-:W-:Y:S01]  /*65160*/  HMMA.16816.F32 R16, R4, R18, R20 ;  /* 0x000000120410723c */ /* 0x010fe20000001814 */
[----:B------:R-:W2:-:S15]  /*65170*/  LDL R20, [R1+0x18] ;  /* 0x0000180001147983 */ /* 0x000e9e0000100800 */
[----:B------:R-:W-:-:S07]  /*65180*/  NOP ;  /* 0x0000000000007918 */ /* 0x000fce0000000000 */
[----:B------:R-:W-:Y:S04]  /*65190*/  STL.64 [R1+0xc10], R16 ;  /* 0x000c101001007387 */ /* 0x000fe80000100a00 */
[----:B------:R0:W-:Y:S04]  /*651a0*/  STL.64 [R1+0xc18], R18 ;  /* 0x000c181201007387 */ /* 0x0001e80000100a00 */
[----:B------:R1:W-:Y:S04]  /*651b0*/  STL.64 [R1+0xc00], R12 ;  /* 0x000c000c01007387 */ /* 0x0003e80000100a00 */
[----:B------:R3:W-:Y:S04]  /*651c0*/  STL.64 [R1+0xc08], R14 ;  /* 0x000c080e01007387 */ /* 0x0007e80000100a00 */
[----:B------:R-:W2:Y:S01]  /*651d0*/  LDL R21, [R1+0x1c] ;  /* 0x00001c0001157983 */ /* 0x000ea20000100800 */
[----:B------:R-:W-:Y:S03]  /*651e0*/  HMMA.16816.F32 R8, R4, R26, R8 ;  /* 0x0000001a0408723c */ /* 0x000fe60000001808 */
[----:B--2---:R2:W-:Y:S04]  /*651f0*/  STL.64 [R1+0x5a80], R20 ;  /* 0x005a801401007387 */ /* 0x0045e80000100a00 */
[----:B0-----:R-:W4:Y:S04]  /*65200*/  LDL.LU R18, [R1+0x1838] ;  /* 0x0018380001127983 */ /* 0x001f280000300800 */
[----:B------:R-:W4:Y:S04]  /*65210*/  LDL.LU R19, [R1+0x1840] ;  /* 0x0018400001137983 */ /* 0x000f280000300800 */
[----:B------:R-:W3:Y:S08]  /*65220*/  LDL R22, [R1+0x20] ;  /* 0x0000200001167983 */ /* 0x000ef00000100800 */
[----:B------:R-:W-:Y:S04]  /*65230*/  STL.64 [R1+0xbf0], R8 ;  /* 0x000bf00801007387 */ /* 0x000fe80000100a00 */
[----:B------:R-:W-:Y:S04]  /*65240*/  STL.64 [R1+0xbf8], R10 ;  /* 0x000bf80a01007387 */ /* 0x000fe80000100a00 */
[----:B------:R-:W3:Y:S04]  /*65250*/  LDL R23, [R1+0x24] ;  /* 0x0000240001177983 */ /* 0x000ee80000100800 */
[----:B-1----:R-:W4:Y:S04]  /*65260*/  LDL R12, [R1+0x30] ;  /* 0x00003000010c7983 */ /* 0x002f280000100800 */
[----:B------:R-:W4:Y:S04]  /*65270*/  LDL R13, [R1+0x34] ;  /* 0x00003400010d7983 */ /* 0x000f280000100800 */
[----:B---3--:R0:W-:Y:S04]  /*65280*/  STL.64 [R1+0x5a98], R22 ;  /* 0x005a981601007387 */ /* 0x0081e80000100a00 */
[----:B------:R-:W3:Y:S04]  /*65290*/  LDL R14, [R1+0x28] ;  /* 0x00002800010e7983 */ /* 0x000ee80000100800 */
[----:B------:R-:W3:Y:S04]  /*652a0*/  LDL R15, [R1+0x2c] ;  /* 0x00002c00010f7983 */ /* 0x000ee80000100800 */
[----:B---3--:R-:W-:Y:S04]  /*652b0*/  STL.64 [R1+0x5aa0], R14 ;  /* 0x005aa00e01007387 */ /* 0x008fe80000100a00 */
[----:B--2---:R-:W2:Y:S04]  /*652c0*/  LDL.LU.64 R20, [R1+0xb50] ;  /* 0x000b500001147983 */ /* 0x004ea80000300a00 */
[----:B0-----:R-:W3:Y:S01]  /*652d0*/  LDL.LU.64 R22, [R1+0xb58] ;  /* 0x000b580001167983 */ /* 0x001ee20000300a00 */
[----:B------:R-:W-:-:S03]  /*652e0*/  IMAD.MOV.U32 R0, RZ, RZ, R27 ;  /* 0x000000ffff007224 */ /* 0x000fc600078e001b */
[----:B---3--:R-:W-:Y:S04]  /*652f0*/  STL.64 [R1+0x5ab0], R22 ;  /* 0x005ab01601007387 */ /* 0x008fe80000100a00 */
[----:B--2---:R0:W-:Y:S04]  /*65300*/  STL.64 [R1+0x5aa8], R20 ;  /* 0x005aa81401007387 */ /* 0x0041e80000100a00 */
[----:B0-----:R-:W4:Y:S04]  /*65310*/  LDL.LU.64 R20, [R1+0xb60] ;  /* 0x000b600001147983 */ /* 0x001f280000300a00 */
[----:B------:R-:W4:Y:S04]  /*65320*/  LDL.LU.64 R22, [R1+0xb68] ;  /* 0x000b680001167983 */ /* 0x000f280000300a00 */
[----:B------:R-:W2:Y:S04]  /*65330*/  LDL.LU.64 R24, [R1+0xaf0] ;  /* 0x000af00001187983 */ /* 0x000ea80000300a00 */
[----:B------:R-:W3:Y:S04]  /*65340*/  LDL.LU.64 R26, [R1+0xaf8] ;  /* 0x000af800011a7983 */ /* 0x000ee80000300a00 */
[----:B---3--:R-:W-:Y:S04]  /*65350*/  STL.64 [R1+0x5a30], R26 ;  /* 0x005a301a01007387 */ /* 0x008fe80000100a00 */
[----:B--2---:R0:W-:Y:S04]  /*65360*/  STL.64 [R1+0x5a28], R24 ;  /* 0x005a281801007387 */ /* 0x0041e80000100a00 */
[----:B0-----:R-:W2:Y:S04]  /*65370*/  LDL.LU.64 R24, [R1+0xb00] ;  /* 0x000b000001187983 */ /* 0x001ea80000300a00 */
        /* <DEDUP_REMOVED lines=8> */
[----:B------:R-:W3:Y:S01]  /*65400*/  LDL.LU.64 R26, [R1+0xb28] ;  /* 0x000b2800011a7983 */ /* 0x000ee20000300a00 */
[C---:B----4-:R-:W-:Y:S03]  /*65410*/  HMMA.16816.F32 R12, R4.reuse, R12, R20 ;  /* 0x0000000c040c723c */ /* 0x050fe60000001814 */
[----:B---3--:R-:W-:Y:S04]  /*65420*/  STL.64 [R1+0x5a78], R26 ;  /* 0x005a781a01007387 */ /* 0x008fe80000100a00 */
[----:B--2---:R0:W-:Y:S04]  /*65430*/  STL.64 [R1+0x5a70], R24 ;  /* 0x005a701801007387 */ /* 0x0041e80000100a00 */
[----:B0-----:R-:W2:Y:S04]  /*65440*/  LDL.LU.64 R24, [R1+0xb30] ;  /* 0x000b300001187983 */ /* 0x001ea80000300a00 */
[----:B------:R-:W3:Y:S04]  /*65450*/  LDL.LU.64 R26, [R1+0xb38] ;  /* 0x000b3800011a7983 */ /* 0x000ee80000300a00 */
[----:B---3--:R-:W-:Y:S04]  /*65460*/  STL.64 [R1+0x5a90], R26 ;  /* 0x005a901a01007387 */ /* 0x008fe80000100a00 */
[----:B--2---:R0:W-:Y:S04]  /*65470*/  STL.64 [R1+0x5a88], R24 ;  /* 0x005a881801007387 */ /* 0x0041e80000100a00 */
[----:B0-----:R-:W2:Y:S04]  /*65480*/  LDL.LU.64 R24, [R1+0xb40] ;  /* 0x000b400001187983 */ /* 0x001ea80000300a00 */
[----:B------:R-:W2:Y:S04]  /*65490*/  LDL.LU.64 R26, [R1+0xb48] ;  /* 0x000b4800011a7983 */ /* 0x000ea80000300a00 */
[----:B------:R-:W3:Y:S04]  /*654a0*/  LDL.LU.64 R8, [R1+0x1240] ;  /* 0x0012400001087983 */ /* 0x000ee80000300a00 */
[----:B------:R-:W3:Y:S04]  /*654b0*/  LDL.LU.64 R10, [R1+0x1248] ;  /* 0x00124800010a7983 */ /* 0x000ee80000300a00 */
[----:B------:R-:W4:Y:S04]  /*654c0*/  LDL.LU R16, [R1+0x1828] ;  /* 0x0018280001107983 */ /* 0x000f280000300800 */
[----:B------:R-:W2:Y:S04]  /*654d0*/  LDL.LU.64 R22, [R1+0x5ab0] ;  /* 0x005ab00001167983 */ /* 0x000ea80000300a00 */
[----:B------:R-:W2:Y:S04]  /*654e0*/  LDL.LU.64 R20, [R1+0x5aa8] ;  /* 0x005aa80001147983 */ /* 0x000ea80000300a00 */
[----:B------:R-:W-:Y:S04]  /*654f0*/  STL.64 [R1+0xbe0], R12 ;  /* 0x000be00c01007387 */ /* 0x000fe80000100a00 */
[----:B------:R0:W-:Y:S04]  /*65500*/  STL.64 [R1+0xbe8], R14 ;  /* 0x000be80e01007387 */ /* 0x0001e80000100a00 */
[----:B0-----:R-:W2:Y:S04]  /*65510*/  LDL.LU.64 R14, [R1+0x5aa0] ;  /* 0x005aa000010e7983 */ /* 0x001ea80000300a00 */
[----:B------:R-:W4:Y:S04]  /*65520*/  LDL.LU R17, [R1+0x1830] ;  /* 0x0018300001117983 */ /* 0x000f280000300800 */
[----:B------:R-:W-:Y:S04]  /*65530*/  STL.64 [R1+0x59f0], R18 ;  /* 0x0059f01201007387 */ /* 0x000fe80000100a00 */
[----:B----4-:R0:W-:Y:S01]  /*65540*/  STL.64 [R1+0x59e8], R16 ;  /* 0x0059e81001007387 */ /* 0x0101e20000100a00 */
[----:B--2---:R-:W-:Y:S03]  /*65550*/  HMMA.16816.F32 R12, R4, R14, R20 ;  /* 0x0000000e040c723c */ /* 0x004fe60000001814 */
[----:B0-----:R-:W2:Y:S04]  /*65560*/  LDL.LU.64 R16, [R1+0x1250] ;  /* 0x0012500001107983 */ /* 0x001ea80000300a00 */
[----:B------:R-:W2:Y:S04]  /*65570*/  LDL.LU.64 R18, [R1+0x1258] ;  /* 0x0012580001127983 */ /* 0x000ea80000300a00 */
[----:B------:R-:W4:-:S12]  /*65580*/  LDL.LU.64 R22, [R1+0x5a98] ;  /* 0x005a980001167983 */ /* 0x000f180000300a00 */
[----:B------:R0:W-:Y:S04]  /*65590*/  STL.64 [R1+0xbd0], R12 ;  /* 0x000bd00c01007387 */ /* 0x0001e80000100a00 */
[----:B------:R1:W-:Y:S04]  /*655a0*/  STL.64 [R1+0xbd8], R14 ;  /* 0x000bd80e01007387 */ /* 0x0003e80000100a00 */
[----:B0-----:R-:W3:Y:S04]  /*655b0*/  LDL.LU.64 R12, [R1+0x1230] ;  /* 0x00123000010c7983 */ /* 0x001ee80000300a00 */
[----:B-1----:R-:W3:Y:S01]  /*655c0*/  LDL.LU.64 R14, [R1+0x1238] ;  /* 0x00123800010e7983 */ /* 0x002ee20000300a00 */
[----:B----4-:R-:W-:Y:S03]  /*655d0*/  HMMA.16816.F32 R20, R4, R22, R24 ;  /* 0x000000160414723c */ /* 0x010fe60000001818 */
[----:B------:R-:W4:Y:S04]  /*655e0*/  LDL.LU.64 R26, [R1+0x5a90] ;  /* 0x005a9000011a7983 */ /* 0x000f280000300a00 */
[----:B------:R-:W4:-:S15]  /*655f0*/  LDL.LU.64 R24, [R1+0x5a88] ;  /* 0x005a880001187983 */ /* 0x000f1e0000300a00 */
[----:B------:R-:W-:-:S01]  /*65600*/  NOP ;  /* 0x0000000000007918 */ /* 0x000fc20000000000 */
        /* <DEDUP_REMOVED lines=30> */
[----:B0-----:R-:W3:Y:S04]  /*657f0*/  LDL.LU.64 R22, [R1+0x5a20] ;  /* 0x005a200001167983 */ /* 0x001ee80000300a00 */
[----:B------:R-:W3:Y:S01]  /*65800*/  LDL.LU.64 R20, [R1+0x5a18] ;  /* 0x005a180001147983 */ /* 0x000ee20000300a00 */
[----:B----4-:R-:W-:-:S15]  /*65810*/  HMMA.16816.F32 R24, R4, R28, R24 ;  /* 0x0000001c0418723c */ /* 0x010fde0000001818 */
[----:B------:R-:W-:-:S08]  /*65820*/  NOP ;  /* 0x0000000000007918 */ /* 0x000fd00000000000 */
[----:B------:R-:W-:Y:S04]  /*65830*/  STL.64 [R1+0xb70], R24 ;  /* 0x000b701801007387 */ /* 0x000fe80000100a00 */
[----:B------:R0:W-:Y:S04]  /*65840*/  STL.64 [R1+0xb78], R26 ;  /* 0x000b781a01007387 */ /* 0x0001e80000100a00 */
[----:B0-----:R-:W2:Y:S04]  /*65850*/  LDL.LU.64 R26, [R1+0x5a10] ;  /* 0x005a1000011a7983 */ /* 0x001ea80000300a00 */
[----:B------:R-:W3:Y:S01]  /*65860*/  LDL.LU.64 R24, [R1+0x5a08] ;  /* 0x005a080001187983 */ /* 0x000ee20000300a00 */
        /* <DEDUP_REMOVED lines=11> */
[----:B------:R-:W-:Y:S04]  /*65920*/  STL.64 [R1+0x5858], R26 ;  /* 0x0058581a01007387 */ /* 0x000fe80000100a00 */
[----:B------:R0:W-:Y:S04]  /*65930*/  STL.64 [R1+0x5850], R24 ;  /* 0x0058501801007387 */ /* 0x0001e80000100a00 */
[----:B0-----:R-:W4:Y:S04]  /*65940*/  LDL.LU.64 R24, [R1+0x1220] ;  /* 0x0012200001187983 */ /* 0x001f280000300a00 */
[----:B------:R-:W4:Y:S01]  /*65950*/  LDL.LU.64 R26, [R1+0x1228] ;  /* 0x00122800011a7983 */ /* 0x000f220000300a00 */
[----:B------:R-:W-:-:S15]  /*65960*/  HMMA.16816.F32 R12, R4, R22, R12 ;  /* 0x00000016040c723c */ /* 0x000fde000000180c */
[----:B------:R-:W-:-:S08]  /*65970*/  NOP ;  /* 0x0000000000007918 */ /* 0x000fd00000000000 */
[----:B------:R-:W-:Y:S04]  /*65980*/  STL.64 [R1+0xb40], R12 ;  /* 0x000b400c01007387 */ /* 0x000fe80000100a00 */
[----:B------:R0:W-:Y:S04]  /*65990*/  STL.64 [R1+0xb48], R14 ;  /* 0x000b480e01007387 */ /* 0x0001e80000100a00 */
[----:B0-----:R-:W2:Y:S04]  /*659a0*/  LDL.LU.64 R14, [R1+0x5a00] ;  /* 0x005a0000010e7983 */ /* 0x001ea80000300a00 */
[----:B------:R-:W3:Y:S01]  /*659b0*/  LDL.LU.64 R12, [R1+0x59f8] ;  /* 0x0059f800010c7983 */ /* 0x000ee20000300a00 */
[----:B----4-:R-:W-:-:S15]  /*659c0*/  HMMA.16816.F32 R24, R4, R20, R24 ;  /* 0x000000140418723c */ /* 0x010fde0000001818 */
[----:B------:R-:W-:-:S08]  /*659d0*/  NOP ;  /* 0x0000000000007918 */ /* 0x000fd00000000000 */
[----:B------:R0:W-:Y:S04]  /*659e0*/  STL.64 [R1+0xb30], R24 ;  /* 0x000b301801007387 */ /* 0x0001e80000100a00 */
[----:B------:R1:W-:Y:S04]  /*659f0*/  STL.64 [R1+0xb38], R26 ;  /* 0x000b381a01007387 */ /* 0x0003e80000100a00 */
[----:B0-----:R-:W4:Y:S04]  /*65a00*/  LDL.LU.64 R24, [R1+0x12d0] ;  /* 0x0012d00001187983 */ /* 0x001f280000300a00 */
[----:B-1----:R-:W4:Y:S01]  /*65a10*/  LDL.LU.64 R26, [R1+0x12d8] ;  /* 0x0012d800011a7983 */ /* 0x002f220000300a00 */
[C---:B--2---:R-:W-:Y:S06]  /*65a20*/  HMMA.16816.F32 R16, R4.reuse, R14, R16 ;  /* 0x0000000e0410723c */ /* 0x044fec0000001810 */
[C---:B---3--:R-:W-:Y:S01]  /*65a30*/  HMMA.16816.F32 R8, R4.reuse, R12, R8 ;  /* 0x0000000c0408723c */ /* 0x048fe20000001808 */
[----:B----4-:R-:W-:Y:S04]  /*65a40*/  STL.64 [R1+0x59d0], R26 ;  /* 0x0059d01a01007387 */ /* 0x010fe80000100a00 */
[----:B------:R0:W-:Y:S04]  /*65a50*/  STL.64 [R1+0x59c8], R24 ;  /* 0x0059c81801007387 */ /* 0x0001e80000100a00 */
[----:B0-----:R-:W2:Y:S04]  /*65a60*/  LDL.LU.64 R24, [R1+0x11f0] ;  /* 0x0011f00001187983 */ /* 0x001ea80000300a00 */
[----:B------:R-:W2:Y:S04]  /*65a70*/  LDL.LU.64 R26, [R1+0x11f8] ;  /* 0x0011f800011a7983 */ /* 0x000ea80000300a00 */
[----:B------:R0:W-:Y:S04]  /*65a80*/  STL.64 [R1+0x5868], R22 ;  /* 0x0058681601007387 */ /* 0x0001e80000100a00 */
[----:B0-----:R-:W3:Y:S04]  /*65a90*/  LDL.LU R22, [R1+0x183c] ;  /* 0x00183c0001167983 */ /* 0x001ee80000300800 */
[----:B------:R-:W4:Y:S04]  /*65aa0*/  LDL.LU R23, [R1+0x1844] ;  /* 0x0018440001177983 */ /* 0x000f280000300800 */
[----:B------:R0:W-:Y:S04]  /*65ab0*/  STL.64 [R1+0x5860], R20 ;  /* 0x0058601401007387 */ /* 0x0001e80000100a00 */
[----:B0-----:R-:W4:Y:S04]  /*65ac0*/  LDL.LU R20, [R1+0x182c] ;  /* 0x00182c0001147983 */ /* 0x001f280000300800 */
[----:B------:R-:W4:Y:S04]  /*65ad0*/  LDL.LU R21, [R1+0x1834] ;  /* 0x0018340001157983 */ /* 0x000f280000300800 */
[----:B------:R-:W-:Y:S04]  /*65ae0*/  STL.64 [R1+0xb20], R16 ;  /* 0x000b201001007387 */ /* 0x000fe80000100a00 */
[----:B------:R0:W-:Y:S04]  /*65af0*/  STL.64 [R1+0xb28], R18 ;  /* 0x000b281201007387 */ /* 0x0001e80000100a00 */
[----:B0-----:R-:W3:Y:S04]  /*65b00*/  LDL.LU.64 R18, [R1+0x59f0] ;  /* 0x0059f00001127983 */ /* 0x001ee80000300a00 */
[----:B------:R-:W4:Y:S04]  /*65b10*/  LDL.LU.64 R16, [R1+0x59e8] ;  /* 0x0059e80001107983 */ /* 0x000f280000300a00 */
[----:B------:R-:W-:Y:S04]  /*65b20*/  STL.64 [R1+0xb10], R8 ;  /* 0x000b100801007387 */ /* 0x000fe80000100a00 */
[----:B------:R0:W-:Y:S04]  /*65b30*/  STL.64 [R1+0xb18], R10 ;  /* 0x000b180a01007387 */ /* 0x0001e80000100a00 */
[----:B0-----:R-:W2:Y:S04]  /*65b40*/  LDL.LU.64 R10, [R1+0x59e0] ;  /* 0x0059e000010a7983 */ /* 0x001ea80000300a00 */
[----:B------:R-:W4:Y:S04]  /*65b50*/  LDL.LU.64 R8, [R1+0x59d8] ;  /* 0x0059d80001087983 */ /* 0x000f280000300a00 */
[----:B------:R-:W-:Y:S04]  /*65b60*/  STL.64 [R1+0x5848], R14 ;  /* 0x0058480e01007387 */ /* 0x000fe80000100a00 */
[----:B------:R0:W-:Y:S04]  /*65b70*/  STL.64 [R1+0x5840], R12 ;  /* 0x0058400c01007387 */ /* 0x0001e80000100a00 */
[----:B0-----:R-:W4:Y:S04]  /*65b80*/  LDL.LU.64 R12, [R1+0x12c0] ;  /* 0x0012c000010c7983 */ /* 0x001f280000300a00 */
[----:B------:R-:W4:Y:S01]  /*65b90*/  LDL.LU.64 R14, [R1+0x12c8] ;  /* 0x0012c800010e7983 */ /* 0x000f220000300a00 */
[----:B--2---:R-:W-:-:S15]  /*65ba0*/  HMMA.16816.F32 R24, R4, R10, R24 ;  /* 0x0000000a0418723c */ /* 0x004fde0000001818 */
[----:B------:R-:W-:-:S08]  /*65bb0*/  NOP ;  /* 0x0000000000007918 */ /* 0x000fd00000000000 */
[----:B------:R-:W-:Y:S04]  /*65bc0*/  STL.64 [R1+0xb00], R24 ;  /* 0x000b001801007387 */ /* 0x000fe80000100a00 */
[----:B------:R0:W-:Y:S04]  /*65bd0*/  STL.64 [R1+0xb08], R26 ;  /* 0x000b081a01007387 */ /* 0x0001e80000100a00 */
[----:B0-----:R-:W2:Y:S04]  /*65be0*/  LDL.LU.64 R26, [R1+0x59d0] ;  /* 0x0059d000011a7983 */ /* 0x001ea80000300a00 */
[----:B------:R-:W2:Y:S01]  /*65bf0*/  LDL.LU.64 R24, [R1+0x59c8] ;  /* 0x0059c80001187983 */ /* 0x000ea20000300a00 */
[----:B---3--:R-:W-:-:S03]  /*65c00*/  IMAD R18, R18, 0x100, R22 ;  /* 0x0000010012127824 */ /* 0x008fc600078e0216 */
[----:B------:R-:W3:Y:S01]  /*65c10*/  LDL R22, [R1+0x60] ;  /* 0x0000600001167983 */ /* 0x000ee20000100800 */
[----:B----4-:R-:W-:Y:S02]  /*65c20*/  IMAD R19, R19, 0x100, R23 ;  /* 0x0000010013137824 */ /* 0x010fe400078e0217 */
[----:B------:R-:W-:Y:S02]  /*65c30*/  IMAD R16, R16, 0x100, R20 ;  /* 0x0000010010107824 */ /* 0x000fe400078e0214 */
[----:B------:R-:W-:Y:S01]  /*65c40*/  IMAD R17, R17, 0x100, R21 ;  /* 0x0000010011117824 */ /* 0x000fe200078e0215 */
[----:B--2---:R-:W-:-:S15]  /*65c50*/  HMMA.16816.F32 R24, R4, R8, R24 ;  /* 0x000000080418723c */ /* 0x004fde0000001818 */
[----:B------:R-:W-:-:S08]  /*65c60*/  NOP ;  /* 0x0000000000007918 */ /* 0x000fd00000000000 */
[----:B------:R-:W-:Y:S04]  /*65c70*/  STL.64 [R1+0x1120], R24 ;  /* 0x0011201801007387 */ /* 0x000fe80000100a00 */
[----:B------:R-:W-:Y:S04]  /*65c80*/  STL.64 [R1+0x1128], R26 ;  /* 0x0011281a01007387 */ /* 0x000fe80000100a00 */
[----:B------:R-:W3:Y:S04]  /*65c90*/  LDL R23, [R1+0x64] ;  /* 0x0000640001177983 */ /* 0x000ee80000100800 */
[----:B------:R-:W2:Y:S01]  /*65ca0*/  LDL.64 R20, [R1+0x50] ;  /* 0x0000500001147983 */ /* 0x000ea20000100a00 */
[----:B------:R-:W-:Y:S03]  /*65cb0*/  HMMA.16816.F32 R12, R4, R2, R12 ;  /* 0x00000002040c723c */ /* 0x000fe6000000180c */
[----:B---3--:R-:W-:Y:S04]  /*65cc0*/  STL.64 [R1+0x5928], R22 ;  /* 0x0059281601007387 */ /* 0x008fe80000100a00 */
[----:B--2---:R-:W-:Y:S04]  /*65cd0*/  STL.64 [R1+0x5920], R20 ;  /* 0x0059201401007387 */ /* 0x004fe80000100a00 */
[----:B------:R0:W-:Y:S04]  /*65ce0*/  STL.64 [R1+0x5828], R10 ;  /* 0x0058280a01007387 */ /* 0x0001e80000100a00 */
[----:B------:R1:W-:Y:S04]  /*65cf0*/  STL.64 [R1+0x5820], R8 ;  /* 0x0058200801007387 */ /* 0x0003e80000100a00 */
[----:B0-----:R-:W2:Y:S04]  /*65d00*/  LDL R10, [R1+0x68] ;  /* 0x00006800010a7983 */ /* 0x001ea80000100800 */
[----:B------:R-:W-:Y:S04]  /*65d10*/  STL.64 [R1+0x1110], R12 ;  /* 0x0011100c01007387 */ /* 0x000fe80000100a00 */
[----:B------:R0:W-:Y:S04]  /*65d20*/  STL.64 [R1+0x1118], R14 ;  /* 0x0011180e01007387 */ /* 0x0001e80000100a00 */
[----:B------:R-:W2:Y:S04]  /*65d30*/  LDL R11, [R1+0x6c] ;  /* 0x00006c00010b7983 */ /* 0x000ea80000100800 */
[----:B-1----:R-:W3:Y:S04]  /*65d40*/  LDL R8, [R1+0x70] ;  /* 0x0000700001087983 */ /* 0x002ee80000100800 */
[----:B------:R-:W3:Y:S04]  /*65d50*/  LDL R9, [R1+0x74] ;  /* 0x0000740001097983 */ /* 0x000ee80000100800 */
[----:B------:R-:W4:Y:S04]  /*65d60*/  LDL R22, [R1+0xa8] ;  /* 0x0000a80001167983 */ /* 0x000f280000100800 */
[----:B------:R-:W4:Y:S04]  /*65d70*/  LDL R23, [R1+0xac] ;  /* 0x0000ac0001177983 */ /* 0x000f280000100800 */
[----:B--2---:R1:W-:Y:S04]  /*65d80*/  STL.64 [R1+0x5930], R10 ;  /* 0x0059300a01007387 */ /* 0x0043e80000100a00 */
[----:B---3--:R2:W-:Y:S04]  /*65d90*/  STL.64 [R1+0x5940], R8 ;  /* 0x0059400801007387 */ /* 0x0085e80000100a00 */
[----:B0-----:R-:W3:Y:S04]  /*65da0*/  LDL R14, [R1+0x48] ;  /* 0x00004800010e7983 */ /* 0x001ee80000100800 */
[----:B------:R-:W3:Y:S04]  /*65db0*/  LDL R15, [R1+0x4c] ;  /* 0x00004c00010f7983 */ /* 0x000ee80000100800 */
[----:B-1----:R-:W4:Y:S04]  /*65dc0*/  LDL R10, [R1+0x78] ;  /* 0x00007800010a7983 */ /* 0x002f280000100800 */
[----:B------:R-:W4:Y:S01]  /*65dd0*/  LDL R11, [R1+0x7c] ;  /* 0x00007c00010b7983 */ /* 0x000f220000100800 */
[----:B------:R-:W-:-:S03]  /*65de0*/  IMAD.MOV.U32 R27, RZ, RZ, R0 ;  /* 0x000000ffff1b7224 */ /* 0x000fc600078e0000 */
[----:B----4-:R0:W-:Y:S04]  /*65df0*/  STL.64 [R1+0x5958], R10 ;  /* 0x0059580a01007387 */ /* 0x0101e80000100a00 */
[----:B---3--:R-:W-:Y:S04]  /*65e00*/  STL.64 [R1+0x58f8], R14 ;  /* 0x0058f80e01007387 */ /* 0x008fe80000100a00 */
[----:B------:R-:W3:Y:S04]  /*65e10*/  LDL R26, [R1+0x38] ;  /* 0x00003800011a7983 */ /* 0x000ee80000100800 */
[----:B------:R-:W4:Y:S04]  /*65e20*/  LDL.LU R0, [R1+0x59c4] ;  /* 0x0059c40001007983 */ /* 0x000f280000300800 */
[----:B--2---:R-:W2:Y:S04]  /*65e30*/  LDL R8, [R1+0x80] ;  /* 0x0000800001087983 */ /* 0x004ea80000100800 */
[----:B------:R-:W2:Y:S04]  /*65e40*/  LDL R9, [R1+0x84] ;  /* 0x0000840001097983 */ /* 0x000ea80000100800 */
[----:B--2---:R-:W-:Y:S04]  /*65e50*/  STL.64 [R1+0x5970], R8 ;  /* 0x0059700801007387 */ /* 0x004fe80000100a00 */
[----:B------:R-:W2:Y:S04]  /*65e60*/  LDL.64 R24, [R1+0x40] ;  /* 0x0000400001187983 */ /* 0x000ea80000100a00 */
[----:B---3--:R1:W-:Y:S04]  /*65e70*/  STL.64 [R1+0x5908], R26 ;  /* 0x0059081a01007387 */ /* 0x0083e80000100a00 */
[----:B0-----:R-:W3:Y:S01]  /*65e80*/  LDL R10, [R1+0x88] ;  /* 0x00008800010a7983 */ /* 0x001ee20000100800 */
[----:B----4-:R-:W-:-:S03]  /*65e90*/  IMAD.MOV.U32 R11, RZ, RZ, R0 ;  /* 0x000000ffff0b7224 */ /* 0x010fc600078e0000 */
[----:B-1----:R-:W4:Y:S04]  /*65ea0*/  LDL R26, [R1+0x58] ;  /* 0x00005800011a7983 */ /* 0x002f280000100800 */
[----:B------:R-:W4:Y:S04]  /*65eb0*/  LDL R27, [R1+0x5c] ;  /* 0x00005c00011b7983 */ /* 0x000f280000100800 */
[----:B------:R-:W4:Y:S04]  /*65ec0*/  LDL.LU R0, [R1+0x59c0] ;  /* 0x0059c00001007983 */ /* 0x000f280000300800 */
[----:B------:R-:W2:Y:S04]  /*65ed0*/  LDL R12, [R1+0x98] ;  /* 0x00009800010c7983 */ /* 0x000ea80000100800 */
[----:B------:R-:W2:Y:S04]  /*65ee0*/  LDL R13, [R1+0x9c] ;  /* 0x00009c00010d7983 */ /* 0x000ea80000100800 */
[----:B--2---:R-:W-:Y:S04]  /*65ef0*/  STL.64 [R1+0x59a8], R12 ;  /* 0x0059a80c01007387 */ /* 0x004fe80000100a00 */
[----:B------:R-:W2:Y:S04]  /*65f00*/  LDL R8, [R1+0x90] ;  /* 0x0000900001087983 */ /* 0x000ea80000100800 */
[----:B------:R-:W2:Y:S04]  /*65f10*/  LDL R9, [R1+0x94] ;  /* 0x0000940001097983 */ /* 0x000ea80000100800 */
[----:B------:R-:W4:Y:S04]  /*65f20*/  LDL R14, [R1+0xa0] ;  /* 0x0000a000010e7983 */ /* 0x000f280000100800 */
[----:B---3--:R-:W-:Y:S04]  /*65f30*/  STL.64 [R1+0x5988], R10 ;  /* 0x0059880a01007387 */ /* 0x008fe80000100a00 */
[----:B--2---:R0:W-:Y:S04]  /*65f40*/  STL.64 [R1+0x59a0], R8 ;  /* 0x0059a00801007387 */ /* 0x0041e80000100a00 */
[----:B0-----:R-:W2:Y:S04]  /*65f50*/  LDL.LU.64 R8, [R1+0x11e0] ;  /* 0x0011e00001087983 */ /* 0x001ea80000300a00 */
[----:B------:R-:W2:Y:S04]  /*65f60*/  LDL.LU.64 R10, [R1+0x11e8] ;  /* 0x0011e800010a7983 */ /* 0x000ea80000300a00 */
[----:B------:R-:W-:Y:S04]  /*65f70*/  STL.64 [R1+0x5900], R24 ;  /* 0x0059001801007387 */ /* 0x000fe80000100a00 */
[----:B----4-:R-:W-:Y:S01]  /*65f80*/  STL.64 [R1+0x5938], R26 ;  /* 0x0059381a01007387 */ /* 0x010fe20000100a00 */
[----:B--2---:R-:W-:-:S15]  /*65f90*/  HMMA.16816.F32 R4, R4, R22, R8 ;  /* 0x000000160404723c */ /* 0x004fde0000001808 */
[----:B------:R-:W-:-:S08]  /*65fa0*/  NOP ;  /* 0x0000000000007918 */ /* 0x000fd00000000000 */
[----:B------:R-:W-:Y:S04]  /*65fb0*/  STL.64 [R1+0xaf0], R4 ;  /* 0x000af00401007387 */ /* 0x000fe80000100a00 */
[----:B------:R-:W-:Y:S04]  /*65fc0*/  STL [R1+0xaf8], R6 ;  /* 0x000af80601007387 */ /* 0x000fe80000100800 */
[----:B------:R-:W2:Y:S04]  /*65fd0*/  LDL.LU.64 R8, [R1+0xad0] ;  /* 0x000ad00001087983 */ /* 0x000ea80000300a00 */
[----:B------:R-:W3:Y:S04]  /*65fe0*/  LDL.LU.64 R10, [R1+0xad8] ;  /* 0x000ad800010a7983 */ /* 0x000ee80000300a00 */
        /* <DEDUP_REMOVED lines=13> */
[----:B------:R-:W4:Y:S01]  /*660c0*/  LDL.LU.64 R26, [R1+0xaa8] ;  /* 0x000aa800011a7983 */ /* 0x000f220000300a00 */
[----:B------:R-:W-:-:S02]  /*660d0*/  F2FP.F16.E4M3.UNPACK_B R16, R16 ;  /* 0x00000010ff10723e */ /* 0x000fc400020006ff */
[----:B------:R-:W-:Y:S02]  /*660e0*/  F2FP.F16.E4M3.UNPACK_B R17, R17 ;  /* 0x00000011ff11723e */ /* 0x000fe400020006ff */
[----:B------:R-:W-:Y:S02]  /*660f0*/  F2FP.F16.E4M3.UNPACK_B R18, R18 ;  /* 0x00000012ff12723e */ /* 0x000fe400020006ff */
[----:B------:R-:W-:Y:S01]  /*66100*/  F2FP.F16.E4M3.UNPACK_B R19, R19 ;  /* 0x00000013ff13723e */ /* 0x000fe200020006ff */
[----:B------:R-:W-:Y:S01]  /*66110*/  IMAD.MOV.U32 R15, RZ, RZ, R0 ;  /* 0x000000ffff0f7224 */ /* 0x000fe200078e0000 */
[----:B----4-:R-:W-:Y:S04]  /*66120*/  STL.64 [R1+0x5980], R26 ;  /* 0x0059801a01007387 */ /* 0x010fe80000100a00 */
[----:B---3--:R0:W-:Y:S04]  /*66130*/  STL.64 [R1+0x5978], R24 ;  /* 0x0059781801007387 */ /* 0x0081e80000100a00 */
[----:B0-----:R-:W3:Y:S04]  /*66140*/  LDL.LU.64 R24, [R1+0xab0] ;  /* 0x000ab00001187983 */ /* 0x001ee80000300a00 */
[----:B------:R-:W4:Y:S01]  /*66150*/  LDL.LU.64 R26, [R1+0xab8] ;  /* 0x000ab800011a7983 */ /* 0x000f220000300a00 */
[----:B--2---:R-:W-:Y:S01]  /*66160*/  HMMA.16816.F32 R12, R16, R14, R8 ;  /* 0x0000000e100c723c */ /* 0x004fe20000001808 */
[----:B------:R-:W-:-:S02]  /*66170*/  IMAD.MOV.U32 R0, RZ, RZ, R7 ;  /* 0x000000ffff007224 */ /* 0x000fc400078e0007 */
        /* <DEDUP_REMOVED lines=8> */
[----:B------:R-:W-:Y:S04]  /*66200*/  STL [R1+0x49b8], R0 ;  /* 0x0049b80001007387 */ /* 0x000fe80000100800 */
[----:B------:R-:W2:Y:S04]  /*66210*/  LDL.LU.64 R10, [R1+0x59b8] ;  /* 0x0059b800010a7983 */ /* 0x000ea80000300a00 */
[----:B------:R-:W2:Y:S04]  /*66220*/  LDL.LU.64 R8, [R1+0x59b0] ;  /* 0x0059b00001087983 */ /* 0x000ea80000300a00 */
[----:B------:R0:W-:Y:S04]  /*66230*/  STL.64 [R1+0xae0], R12 ;  /* 0x000ae00c01007387 */ /* 0x0001e80000100a00 */
[----:B------:R2:W-:Y:S04]  /*66240*/  STL.64 [R1+0xae8], R14 ;  /* 0x000ae80e01007387 */ /* 0x0005e80000100a00 */
[----:B0-----:R-:W2:Y:S02]  /*66250*/  LDL.LU.64 R12, [R1+0x59a8] ;  /* 0x0059a800010c7983 */ /* 0x001ea40000300a00 */
[----:B--2---:R-:W-:Y:S02]  /*66260*/  HMMA.16816.F32 R12, R16, R12, R8 ;  /* 0x0000000c100c723c */ /* 0x004fe40000001808 */
[----:B------:R-:W2:-:S15]  /*66270*/  LDL.LU.64 R8, [R1+0x59a0] ;  /* 0x0059a00001087983 */ /* 0x000e9e0000300a00 */
[----:B------:R-:W-:-:S06]  /*66280*/  NOP ;  /* 0x0000000000007918 */ /* 0x000fcc0000000000 */
[----:B------:R0:W-:Y:S04]  /*66290*/  STL.64 [R1+0xad0], R12 ;  /* 0x000ad00c01007387 */ /* 0x0001e80000100a00 */
[----:B------:R1:W-:Y:S01]  /*662a0*/  STL [R1+0xad8], R14 ;  /* 0x000ad80e01007387 */ /* 0x0003e20000100800 */
[----:B------:R-:W-:-:S03]  /*662b0*/  IMAD.MOV.U32 R0, RZ, RZ, R15 ;  /* 0x000000ffff007224 */ /* 0x000fc600078e000f */
[----:B0-----:R-:W3:Y:S04]  /*662c0*/  LDL.LU.64 R12, [R1+0xa40] ;  /* 0x000a4000010c7983 */ /* 0x001ee80000300a00 */
[----:B-1----:R-:W4:Y:S01]  /*662d0*/  LDL.LU.64 R14, [R1+0xa48] ;  /* 0x000a4800010e7983 */ /* 0x002f220000300a00 */
[C---:B--2---:R-:W-:Y:S03]  /*662e0*/  HMMA.16816.F32 R8, R16.reuse, R8, R24 ;  /* 0x000000081008723c */ /* 0x044fe60000001818 */
[----:B----4-:R-:W-:Y:S04]  /*662f0*/  STL.64 [R1+0x5918], R14 ;  /* 0x0059180e01007387 */ /* 0x010fe80000100a00 */
[----:B---3--:R0:W-:Y:S04]  /*66300*/  STL.64 [R1+0x5910], R12 ;  /* 0x0059100c01007387 */ /* 0x0081e80000100a00 */
[----:B0-----:R-:W2:Y:S04]  /*66310*/  LDL.LU.64 R12, [R1+0xa50] ;  /* 0x000a5000010c7983 */ /* 0x001ea80000300a00 */
[----:B------:R-:W2:Y:S04]  /*66320*/  LDL.LU.64 R14, [R1+0xa58] ;  /* 0x000a5800010e7983 */ /* 0x000ea80000300a00 */
[----:B------:R-:W-:Y:S04]  /*66330*/  STL [R1+0x4c30], R0 ;  /* 0x004c300001007387 */ /* 0x000fe80000100800 */
[----:B------:R-:W3:Y:S04]  /*66340*/  LDL.LU.64 R26, [R1+0x5998] ;  /* 0x00599800011a7983 */ /* 0x000ee80000300a00 */
[----:B------:R-:W3:Y:S04]  /*66350*/  LDL.LU.64 R24, [R1+0x5990] ;  /* 0x0059900001187983 */ /* 0x000ee80000300a00 */
[----:B------:R-:W-:Y:S04]  /*66360*/  STL.64 [R1+0xac0], R8 ;  /* 0x000ac00801007387 */ /* 0x000fe80000100a00 */
[----:B------:R0:W-:Y:S04]  /*66370*/  STL.64 [R1+0xac8], R10 ;  /* 0x000ac80a01007387 */ /* 0x0001e80000100a00 */
[----:B0-----:R-:W3:Y:S02]  /*66380*/  LDL.LU.64 R10, [R1+0x5988] ;  /* 0x00598800010a7983 */ /* 0x001ee40000300a00 */
[----:B---3--:R-:W-:Y:S02]  /*66390*/  HMMA.16816.F32 R8, R16, R10, R24 ;  /* 0x0000000a1008723c */ /* 0x008fe40000001818 */
[----:B------:R-:W3:Y:S04]  /*663a0*/  LDL.LU.64 R26, [R1+0x5980] ;  /* 0x00598000011a7983 */ /* 0x000ee80000300a00 */
[----:B------:R-:W3:-:S15]  /*663b0*/  LDL.LU.64 R24, [R1+0x5978] ;  /* 0x0059780001187983 */ /* 0x000ede0000300a00 */
[----:B------:R-:W-:-:S02]  /*663c0*/  NOP ;  /* 0x0000000000007918 */ /* 0x000fc40000000000 */
[----:B------:R0:W-:Y:S04]  /*663d0*/  STL.64 [R1+0xab0], R8 ;  /* 0x000ab00801007387 */ /* 0x0001e80000100a00 */
[----:B------:R3:W-:Y:S04]  /*663e0*/  STL.64 [R1+0xab8], R10 ;  /* 0x000ab80a01007387 */ /* 0x0007e80000100a00 */
[----:B0-----:R-:W3:Y:S02]  /*663f0*/  LDL.LU.64 R8, [R1+0x5970] ;  /* 0x0059700001087983 */ /* 0x001ee40000300a00 */
[----:B---3--:R-:W-:Y:S02]  /*66400*/  HMMA.16816.F32 R8, R16, R8, R24 ;  /* 0x000000081008723c */ /* 0x008fe40000001818 */
[----:B------:R-:W3:Y:S04]  /*66410*/  LDL.LU.64 R26, [R1+0x5968] ;  /* 0x00596800011a7983 */ /* 0x000ee80000300a00 */
[----:B------:R-:W3:-:S15]  /*66420*/  LDL.LU.64 R24, [R1+0x5960] ;  /* 0x0059600001187983 */ /* 0x000ede0000300a00 */
[----:B------:R-:W-:-:S02]  /*66430*/  NOP ;  /* 0x0000000000007918 */ /* 0x000fc40000000000 */
        /* <DEDUP_REMOVED lines=11> */
[----:B------:R-:W2:-:S15]  /*664f0*/  LDL.LU.64 R26, [R1+0x5938] ;  /* 0x00593800011a7983 */ /* 0x000e9e0000300a00 */
[----:B------:R-:W-:-:S06]  /*66500*/  NOP ;  /* 0x0000000000007918 */ /* 0x000fcc0000000000 */
[----:B------:R-:W-:Y:S04]  /*66510*/  STL.64 [R1+0xa80], R8 ;  /* 0x000a800801007387 */ /* 0x000fe80000100a00 */
[----:B------:R0:W-:Y:S04]  /*66520*/  STL.64 [R1+0xa88], R10 ;  /* 0x000a880a01007387 */ /* 0x0001e80000100a00 */
[----:B0-----:R-:W3:Y:S02]  /*66530*/  LDL.LU.64 R10, [R1+0x5930] ;  /* 0x00593000010a7983 */ /* 0x001ee40000300a00 */
[----:B---3--:R-:W-:Y:S02]  /*66540*/  HMMA.16816.F32 R8, R16, R10, R20 ;  /* 0x0000000a1008723c */ /* 0x008fe40000001814 */
[----:B------:R-:W3:Y:S04]  /*66550*/  LDL.LU.64 R22, [R1+0x5928] ;  /* 0x0059280001167983 */ /* 0x000ee80000300a00 */
[----:B------:R-:W4:-:S15]  /*66560*/  LDL.LU.64 R20, [R1+0x5920] ;  /* 0x0059200001147983 */ /* 0x000f1e0000300a00 */
[----:B------:R-:W-:-:S02]  /*66570*/  NOP ;  /* 0x0000000000007918 */ /* 0x000fc40000000000 */
[----:B------:R0:W-:Y:S04]  /*66580*/  STL.64 [R1+0xa70], R8 ;  /* 0x000a700801007387 */ /* 0x0001e80000100a00 */
[----:B------:R1:W-:Y:S04]  /*66590*/  STL.64 [R1+0xa78], R10 ;  /* 0x000a780a01007387 */ /* 0x0003e80000100a00 */
[----:B0-----:R-:W4:Y:S04]  /*665a0*/  LDL.LU.64 R8, [R1+0xa20] ;  /* 0x000a200001087983 */ /* 0x001f280000300a00 */
[----:B-1----:R-:W4:Y:S01]  /*665b0*/  LDL.LU.64 R10, [R1+0xa28] ;  /* 0x000a2800010a7983 */ /* 0x002f220000300a00 */
[----:B---3--:R-:W-:-:S15]  /*665c0*/  HMMA.16816.F32 R4, R16, R22, R4 ;  /* 0x000000161004723c */ /* 0x008fde0000001804 */
[----:B------:R-:W-:-:S08]  /*665d0*/  NOP ;  /* 0x0000000000007918 */ /* 0x000fd00000000000 */
[----:B------:R0:W-:Y:S04]  /*665e0*/  STL.64 [R1+0xa60], R4 ;  /* 0x000a600401007387 */ /* 0x0001e80000100a00 */
[----:B------:R1:W-:Y:S04]  /*665f0*/  STL.64 [R1+0xa68], R6 ;  /* 0x000a680601007387 */ /* 0x0003e80000100a00 */
[----:B0-----:R-:W3:Y:S04]  /*66600*/  LDL.LU.64 R4, [R1+0xa10] ;  /* 0x000a100001047983 */ /* 0x001ee80000300a00 */
[----:B-1----:R-:W3:Y:S04]  /*66610*/  LDL.LU.64 R6, [R1+0xa18] ;  /* 0x000a180001067983 */ /* 0x002ee80000300a00 */
[----:B------:R-:W4:Y:S04]  /*66620*/  LDL R22, [R1] ;  /* 0x0000000001167983 */ /* 0x000f280000100800 */
[----:B------:R-:W4:Y:S01]  /*66630*/  LDL R23, [R1+0x4] ;  /* 0x0000040001177983 */ /* 0x000f220000100800 */
[----:B--2---:R-:W-:Y:S03]  /*66640*/  HMMA.16816.F32 R24, R16, R26, R12 ;  /* 0x0000001a1018723c */ /* 0x004fe6000000180c */
[----:B----4-:R-:W-:Y:S04]  /*66650*/  STL.64 [R1+0x5880], R22 ;  /* 0x0058801601007387 */ /* 0x010fe80000100a00 */
[----:B------:R-:W2:Y:S04]  /*66660*/  LDL.LU.64 R14, [R1+0x5918] ;  /* 0x00591800010e7983 */ /* 0x000ea80000300a00 */
[----:B------:R-:W2:-:S12]  /*66670*/  LDL.LU.64 R12, [R1+0x5910] ;  /* 0x00591000010c7983 */ /* 0x000e980000300a00 */
[----:B------:R-:W-:Y:S04]  /*66680*/  STL.64 [R1+0xa50], R24 ;  /* 0x000a501801007387 */ /* 0x000fe80000100a00 */
[----:B------:R0:W-:Y:S01]  /*66690*/  STL.64 [R1+0xa58], R26 ;  /* 0x000a581a01007387 */ /* 0x0001e20000100a00 */
[----:B------:R-:W-:-:S03]  /*666a0*/  IMAD.MOV.U32 R0, RZ, RZ, R21 ;  /* 0x000000ffff007224 */ /* 0x000fc600078e0015 */
[----:B0-----:R-:W3:Y:S04]  /*666b0*/  LDL.LU.64 R26, [R1+0x5908] ;  /* 0x00590800011a7983 */ /* 0x001ee80000300a00 */
[----:B------:R-:W4:Y:S01]  /*666c0*/  LDL.LU.64 R24, [R1+0x5900] ;  /* 0x0059000001187983 */ /* 0x000f220000300a00 */
[----:B--2---:R-:W-:-:S15]  /*666d0*/  HMMA.16816.F32 R12, R16, R20, R12 ;  /* 0x00000014100c723c */ /* 0x004fde000000180c */
[----:B------:R-:W-:-:S08]  /*666e0*/  NOP ;  /* 0x0000000000007918 */ /* 0x000fd00000000000 */
[----:B------:R-:W-:Y:S04]  /*666f0*/  STL.64 [R1+0xa40], R12 ;  /* 0x000a400c01007387 */ /* 0x000fe80000100a00 */
[----:B------:R0:W-:Y:S04]  /*66700*/  STL.64 [R1+0xa48], R14 ;  /* 0x000a480e01007387 */ /* 0x0001e80000100a00 */
[----:B0-----:R-:W2:Y:S04]  /*66710*/  LDL.LU.64 R14, [R1+0x58f8] ;  /* 0x0058f800010e7983 */ /* 0x001ea80000300a00 */
[----:B------:R-:W3:Y:S04]  /*66720*/  LDL R20, [R1+0x8] ;  /* 0x0000080001147983 */ /* 0x000ee80000100800 */
[----:B------:R-:W3:Y:S04]  /*66730*/  LDL R21, [R1+0xc] ;  /* 0x00000c0001157983 */ /* 0x000ee80000100800 */
[----:B---3--:R0:W-:Y:S04]  /*66740*/  STL.64 [R1+0x5898], R20 ;  /* 0x0058981401007387 */ /* 0x0081e80000100a00 */
[----:B0-----:R-:W2:Y:S04]  /*66750*/  LDL.LU.64 R20, [R1+0xa30] ;  /* 0x000a300001147983 */ /* 0x001ea80000300a00 */
[----:B------:R-:W2:Y:S04]  /*66760*/  LDL.LU.64 R22, [R1+0xa38] ;  /* 0x000a380001167983 */ /* 0x000ea80000300a00 */
[----:B------:R0:W-:Y:S01]  /*66770*/  STL [R1+0x5808], R0 ;  /* 0x0058080001007387 */ /* 0x0001e20000100800 */
[----:B--2---:R-:W-:Y:S03]  /*66780*/  HMMA.16816.F32 R12, R16, R14, R20 ;  /* 0x0000000e100c723c */ /* 0x004fe60000001814 */
[----:B------:R-:W2:-:S15]  /*66790*/  LDL R22, [R1+0x10] ;  /* 0x0000100001167983 */ /* 0x000e9e0000100800 */
[----:B------:R-:W-:-:S05]  /*667a0*/  NOP ;  /* 0x0000000000007918 */ /* 0x000fca0000000000 */
[----:B------:R-:W-:Y:S04]  /*667b0*/  STL.64 [R1+0xa30], R12 ;  /* 0x000a300c01007387 */ /* 0x000fe80000100a00 */
[----:B------:R1:W-:Y:S04]  /*667c0*/  STL.64 [R1+0xa38], R14 ;  /* 0x000a380e01007387 */ /* 0x0003e80000100a00 */
[----:B------:R-:W2:Y:S01]  /*667d0*/  LDL R23, [R1+0x14] ;  /* 0x0000140001177983 */ /* 0x000ea20000100800 */
[C---:B----4-:R-:W-:Y:S06]  /*667e0*/  HMMA.16816.F32 R8, R16.reuse, R24, R8 ;  /* 0x000000181008723c */ /* 0x050fec0000001808 */
[C---:B------:R-:W-:Y:S01]  /*667f0*/  HMMA.16816.F32 R4, R16.reuse, R26, R4 ;  /* 0x0000001a1004723c */ /* 0x040fe20000001804 */
[----:B0-----:R-:W-:Y:S01]  /*66800*/  IMAD.MOV.U32 R0, RZ, RZ, R25 ;  /* 0x000000ffff007224 */ /* 0x001fe200078e0019 */
[----:B--2---:R0:W-:Y:S04]  /*66810*/  STL.64 [R1+0x58b0], R22 ;  /* 0x0058b01601007387 */ /* 0x0041e80000100a00 */
[----:B------:R-:W-:Y:S11]  /*66820*/  STL [R1+0x580c], R0 ;  /* 0x00580c0001007387 */ /* 0x000ff60000100800 */
[----:B------:R-:W-:Y:S04]  /*66830*/  STL.64 [R1+0xa20], R8 ;  /* 0x000a200801007387 */ /* 0x000fe80000100a00 */
[----:B------:R-:W-:Y:S04]  /*66840*/  STL.64 [R1+0xa28], R10 ;  /* 0x000a280a01007387 */ /* 0x000fe80000100a00 */
[----:B------:R-:W2:Y:S04]  /*66850*/  LDL R20, [R1+0x18] ;  /* 0x0000180001147983 */ /* 0x000ea80000100800 */
[----:B------:R-:W-:Y:S04]  /*66860*/  STL.64 [R1+0xa10], R4 ;  /* 0x000a100401007387 */ /* 0x000fe80000100a00 */
[----:B------:R-:W-:Y:S04]  /*66870*/  STL.64 [R1+0xa18], R6 ;  /* 0x000a180601007387 */ /* 0x000fe80000100a00 */
[----:B------:R-:W2:Y:S04]  /*66880*/  LDL R21, [R1+0x1c] ;  /* 0x00001c0001157983 */ /* 0x000ea80000100800 */
[----:B-1----:R-:W3:Y:S04]  /*66890*/  LDL R14, [R1+0x28] ;  /* 0x00002800010e7983 */ /* 0x002ee80000100800 */
[----:B------:R-:W3:Y:S04]  /*668a0*/  LDL R15, [R1+0x2c] ;  /* 0x00002c00010f7983 */ /* 0x000ee80000100800 */
[----:B0-----:R-:W4:Y:S04]  /*668b0*/  LDL R22, [R1+0x20] ;  /* 0x0000200001167983 */ /* 0x001f280000100800 */
[----:B------:R-:W4:Y:S04]  /*668c0*/  LDL R23, [R1+0x24] ;  /* 0x0000240001177983 */ /* 0x000f280000100800 */
[----:B------:R-:W3:Y:S04]  /*668d0*/  LDL.64 R12, [R1+0x30] ;  /* 0x00003000010c7983 */ /* 0x000ee80000100a00 */
[----:B--2---:R0:W-:Y:S04]  /*668e0*/  STL.64 [R1+0x58c8], R20 ;  /* 0x0058c81401007387 */ /* 0x0041e80000100a00 */
[----:B----4-:R1:W-:Y:S04]  /*668f0*/  STL.64 [R1+0x58e0], R22 ;  /* 0x0058e01601007387 */ /* 0x0103e80000100a00 */
[----:B0-----:R-:W2:Y:S04]  /*66900*/  LDL.LU.64 R20, [R1+0x9f0] ;  /* 0x0009f00001147983 */ /* 0x001ea80000300a00 */
[----:B-1----:R-:W4:Y:S04]  /*66910*/  LDL.LU.64 R22, [R1+0x9f8] ;  /* 0x0009f80001167983 */ /* 0x002f280000300a00 */
[----:B----4-:R-:W-:Y:S04]  /*66920*/  STL.64 [R1+0x58f0], R22 ;  /* 0x0058f01601007387 */ /* 0x010fe80000100a00 */
[----:B--2---:R0:W-:Y:S04]  /*66930*/  STL.64 [R1+0x58e8], R20 ;  /* 0x0058e81401007387 */ /* 0x0041e80000100a00 */
[----:B0-----:R-:W3:Y:S04]  /*66940*/  LDL.LU.64 R20, [R1+0xa00] ;  /* 0x000a000001147983 */ /* 0x001ee80000300a00 */
[----:B------:R-:W3:Y:S04]  /*66950*/  LDL.LU.64 R22, [R1+0xa08] ;  /* 0x000a080001167983 */ /* 0x000ee80000300a00 */
[----:B------:R-:W2:Y:S04]  /*66960*/  LDL.LU.64 R24, [R1+0x990] ;  /* 0x0009900001187983 */ /* 0x000ea80000300a00 */
[----:B------:R-:W4:Y:S04]  /*66970*/  LDL.LU.64 R26, [R1+0x998] ;  /* 0x00099800011a7983 */ /* 0x000f280000300a00 */
[----:B----4-:R-:W-:Y:S04]  /*66980*/  STL.64 [R1+0x5878], R26 ;  /* 0x0058781a01007387 */ /* 0x010fe80000100a00 */
[----:B--2---:R0:W-:Y:S04]  /*66990*/  STL.64 [R1+0x5870], R24 ;  /* 0x0058701801007387 */ /* 0x0041e80000100a00 */
[----:B0-----:R-:W2:Y:S04]  /*669a0*/  LDL.LU.64 R24, [R1+0x9a0] ;  /* 0x0009a00001187983 */ /* 0x001ea80000300a00 */
        /* <DEDUP_REMOVED lines=12> */
[----:B------:R-:W4:Y:S01]  /*66a70*/  LDL.LU.64 R26, [R1+0x9d8] ;  /* 0x0009d800011a7983 */ /* 0x000f220000300a00 */
[----:B---3--:R-:W-:Y:S03]  /*66a80*/  HMMA.16816.F32 R20, R16, R12, R20 ;  /* 0x0000000c1014723c */ /* 0x008fe60000001814 */
[----:B----4-:R-:W-:Y:S04]  /*66a90*/  STL.64 [R1+0x58d8], R26 ;  /* 0x0058d81a01007387 */ /* 0x010fe80000100a00 */
[----:B--2---:R0:W-:Y:S04]  /*66aa0*/  STL.64 [R1+0x58d0], R24 ;  /* 0x0058d01801007387 */ /* 0x0041e80000100a00 */
[----:B0-----:R-:W2:Y:S04]  /*66ab0*/  LDL.LU.64 R24, [R1+0x9e0] ;  /* 0x0009e00001187983 */ /* 0x001ea80000300a00 */
[----:B------:R-:W2:Y:S04]  /*66ac0*/  LDL.LU.64 R26, [R1+0x9e8] ;  /* 0x0009e800011a7983 */ /* 0x000ea80000300a00 */
[----:B------:R-:W3:Y:S04]  /*66ad0*/  LDL.LU.64 R8, [R1+0x970] ;  /* 0x0009700001087983 */ /* 0x000ee80000300a00 */
[----:B------:R-:W3:Y:S04]  /*66ae0*/  LDL.LU.64 R10, [R1+0x978] ;  /* 0x00097800010a7983 */ /* 0x000ee80000300a00 */
[----:B------:R-:W4:Y:S04]  /*66af0*/  LDL.LU R4, [R1+0x1848] ;  /* 0x0018480001047983 */ /* 0x000f280000300800 */
[----:B------:R-:W4:Y:S04]  /*66b00*/  LDL.LU R5, [R1+0x1850] ;  /* 0x0018500001057983 */ /* 0x000f280000300800 */
[----:B------:R-:W2:Y:S04]  /*66b10*/  LDL.LU R6, [R1+0x1858] ;  /* 0x0018580001067983 */ /* 0x000ea80000300800 */
[----:B------:R-:W2:Y:S04]  /*66b20*/  LDL.LU R7, [R1+0x1860] ;  /* 0x0018600001077983 */ /* 0x000ea80000300800 */
[----:B--2---:R-:W-:Y:S04]  /*66b30*/  STL.64 [R1+0x5838], R6 ;  /* 0x0058380601007387 */ /* 0x004fe80000100a00 */
[----:B----4-:R0:W-:Y:S04]  /*66b40*/  STL.64 [R1+0x5830], R4 ;  /* 0x0058300401007387 */ /* 0x0101e80000100a00 */
[----:B0-----:R-:W2:Y:S04]  /*66b50*/  LDL.LU.64 R4, [R1+0x980] ;  /* 0x0009800001047983 */ /* 0x001ea80000300a00 */
[----:B------:R-:W2:Y:S04]  /*66b60*/  LDL.LU.64 R6, [R1+0x988] ;  /* 0x0009880001067983 */ /* 0x000ea80000300a00 */
[----:B------:R-:W-:Y:S04]  /*66b70*/  STL.64 [R1+0xa00], R20 ;  /* 0x000a001401007387 */ /* 0x000fe80000100a00 */
[----:B------:R0:W-:Y:S04]  /*66b80*/  STL.64 [R1+0xa08], R22 ;  /* 0x000a081601007387 */ /* 0x0001e80000100a00 */
[----:B0-----:R-:W4:Y:S04]  /*66b90*/  LDL.LU.64 R22, [R1+0x58f0] ;  /* 0x0058f00001167983 */ /* 0x001f280000300a00 */
[----:B------:R-:W4:Y:S01]  /*66ba0*/  LDL.LU.64 R20, [R1+0x58e8] ;  /* 0x0058e80001147983 */ /* 0x000f220000300a00 */
[----:B------:R-:W-:-:S02]  /*66bb0*/  IMAD.MOV.U32 R0, RZ, RZ, R13 ;  /* 0x000000ffff007224 */ /* 0x000fc400078e000d */
[----:B----4-:R-:W-:Y:S01]  /*66bc0*/  HMMA.16816.F32 R12, R16, R14, R20 ;  /* 0x0000000e100c723c */ /* 0x010fe20000001814 */
[----:B------:R-:W4:-:S15]  /*66bd0*/  LDL.LU.64 R22, [R1+0x58e0] ;  /* 0x0058e00001167983 */ /* 0x000f1e0000300a00 */
[----:B------:R-:W-:-:S07]  /*66be0*/  NOP ;  /* 0x0000000000007918 */ /* 0x000fce0000000000 */
        /* <DEDUP_REMOVED lines=83> */
[----:B0-----:R-:W3:Y:S04]  /*67120*/  LDL.LU R20, [R1+0x184c] ;  /* 0x00184c0001147983 */ /* 0x001ee80000300800 */
[----:B------:R-:W4:Y:S04]  /*67130*/  LDL.LU R21, [R1+0x1854] ;  /* 0x0018540001157983 */ /* 0x000f280000300800 */
[----:B------:R-:W-:Y:S04]  /*67140*/  STL.64 [R1+0x940], R4 ;  /* 0x0009400401007387 */ /* 0x000fe80000100a00 */
[----:B------:R0:W-:Y:S04]  /*67150*/  STL.64 [R1+0x948], R6 ;  /* 0x0009480601007387 */ /* 0x0001e80000100a00 */
[----:B0-----:R-:W4:Y:S04]  /*67160*/  LDL.LU.64 R6, [R1+0x5838] ;  /* 0x0058380001067983 */ /* 0x001f280000300a00 */
[----:B------:R-:W3:Y:S04]  /*67170*/  LDL.LU.64 R4, [R1+0x5830] ;  /* 0x0058300001047983 */ /* 0x000ee80000300a00 */
        /* <DEDUP_REMOVED lines=14> */
[----:B---3--:R-:W-:-:S02]  /*67260*/  IMAD R4, R4, 0x100, R20 ;  /* 0x0000010004047824 */ /* 0x008fc400078e0214 */
[----:B----4-:R-:W-:Y:S02]  /*67270*/  IMAD R5, R5, 0x100, R21 ;  /* 0x0000010005057824 */ /* 0x010fe400078e0215 */
[----:B------:R-:W-:Y:S02]  /*67280*/  IMAD R6, R6, 0x100, R22 ;  /* 0x0000010006067824 */ /* 0x000fe400078e0216 */
[----:B------:R-:W-:Y:S01]  /*67290*/  IMAD R7, R7, 0x100, R23 ;  /* 0x0000010007077824 */ /* 0x000fe200078e0217 */
[----:B------:R-:W-:Y:S04]  /*672a0*/  STL [R1+0x5634], R10 ;  /* 0x0056340a01007387 */ /* 0x000fe80000100800 */
[----:B------:R-:W-:Y:S01]  /*672b0*/  STL [R1+0x5630], R11 ;  /* 0x0056300b01007387 */ /* 0x000fe20000100800 */
[----:B------:R-:W-:-:S02]  /*672c0*/  F2FP.F16.E4M3.UNPACK_B R4, R4 ;  /* 0x00000004ff04723e */ /* 0x000fc400020006ff */
[----:B------:R-:W-:Y:S02]  /*672d0*/  F2FP.F16.E4M3.UNPACK_B R6, R6 ;  /* 0x00000006ff06723e */ /* 0x000fe400020006ff */
[----:B------:R-:W-:Y:S02]  /*672e0*/  F2FP.F16.E4M3.UNPACK_B R7, R7 ;  /* 0x00000007ff07723e */ /* 0x000fe400020006ff */
[----:B------:R-:W-:Y:S01]  /*672f0*/  F2FP.F16.E4M3.UNPACK_B R5, R5 ;  /* 0x00000005ff05723e */ /* 0x000fe200020006ff */
[----:B--2---:R-:W-:Y:S01]  /*67300*/  HMMA.16816.F32 R20, R16, R8, R24 ;  /* 0x000000081014723c */ /* 0x004fe20000001818 */
[----:B------:R-:W2:-:S15]  /*67310*/  LDL R24, [R1+0x28] ;  /* 0x0000280001187983 */ /* 0x000e9e0000100800 */
[----:B------:R-:W-:-:S07]  /*67320*/  NOP ;  /* 0x0000000000007918 */ /* 0x000fce0000000000 */
[----:B------:R-:W-:Y:S04]  /*67330*/  STL.64 [R1+0x1100], R20 ;  /* 0x0011001401007387 */ /* 0x000fe80000100a00 */
[----:B------:R-:W-:Y:S04]  /*67340*/  STL.64 [R1+0x1108], R22 ;  /* 0x0011081601007387 */ /* 0x000fe80000100a00 */
[----:B------:R-:W2:Y:S04]  /*67350*/  LDL R25, [R1+0x2c] ;  /* 0x00002c0001197983 */ /* 0x000ea80000100800 */
[----:B------:R-:W-:Y:S04]  /*67360*/  STL [R1+0x561c], R8 ;  /* 0x00561c0801007387 */ /* 0x000fe80000100800 */
[----:B------:R-:W-:Y:S04]  /*67370*/  STL [R1+0x5618], R9 ;  /* 0x0056180901007387 */ /* 0x000fe80000100800 */
[----:B------:R-:W-:Y:S04]  /*67380*/  STL.64 [R1+0x5800], R6 ;  /* 0x0058000601007387 */ /* 0x000fe80000100a00 */
[----:B------:R0:W-:Y:S02]  /*67390*/  STL.64 [R1+0x57f8], R4 ;  /* 0x0057f80401007387 */ /* 0x0001e40000100a00 */
[----:B0-----:R-:W-:Y:S02]  /*673a0*/  HMMA.16816.F32 R4, R16, R2, R12 ;  /* 0x000000021004723c */ /* 0x001fe4000000180c */
[----:B------:R-:W3:Y:S01]  /*673b0*/  LDL R14, [R1+0x88] ;  /* 0x00008800010e7983 */ /* 0x000ee20000100800 */
[----:B------:R-:W-:-:S15]  /*673c0*/  IMAD.MOV.U32 R23, RZ, RZ, R0 ;  /* 0x000000ffff177224 */ /* 0x000fde00078e0000 */
[----:B------:R-:W-:-:S05]  /*673d0*/  NOP ;  /* 0x0000000000007918 */ /* 0x000fca0000000000 */
[----:B------:R0:W-:Y:S04]  /*673e0*/  STL.64 [R1+0x10f0], R4 ;  /* 0x0010f00401007387 */ /* 0x0001e80000100a00 */
[----:B------:R1:W-:Y:S04]  /*673f0*/  STL.64 [R1+0x10f8], R6 ;  /* 0x0010f80601007387 */ /* 0x0003e80000100a00 */
[----:B------:R-:W3:Y:S04]  /*67400*/  LDL R15, [R1+0x8c] ;  /* 0x00008c00010f7983 */ /* 0x000ee80000100800 */
[----:B------:R-:W4:Y:S04]  /*67410*/  LDL R22, [R1+0x30] ;  /* 0x0000300001167983 */ /* 0x000f280000100800 */
[----:B------:R-:W2:Y:S04]  /*67420*/  LDL.LU R0, [R1+0x580c] ;  /* 0x00580c0001007983 */ /* 0x000ea80000300800 */
[----:B------:R-:W4:Y:S04]  /*67430*/  LDL R12, [R1+0x90] ;  /* 0x00009000010c7983 */ /* 0x000f280000100800 */
[----:B------:R-:W4:Y:S04]  /*67440*/  LDL R13, [R1+0x94] ;  /* 0x00009400010d7983 */ /* 0x000f280000100800 */
[----:B0-----:R-:W2:Y:S04]  /*67450*/  LDL.LU.64 R4, [R1+0x910] ;  /* 0x0009100001047983 */ /* 0x001ea80000300a00 */
[----:B-1----:R-:W2:Y:S04]  /*67460*/  LDL.LU.64 R6, [R1+0x918] ;  /* 0x0009180001067983 */ /* 0x002ea80000300a00 */
[----:B---3--:R-:W-:Y:S04]  /*67470*/  STL.64 [R1+0x57e0], R14 ;  /* 0x0057e00e01007387 */ /* 0x008fe80000100a00 */
[----:B----4-:R-:W-:Y:S04]  /*67480*/  STL.64 [R1+0x57d8], R12 ;  /* 0x0057d80c01007387 */ /* 0x010fe80000100a00 */
[----:B------:R-:W3:Y:S04]  /*67490*/  LDL R20, [R1+0x38] ;  /* 0x0000380001147983 */ /* 0x000ee80000100800 */
[----:B------:R-:W3:Y:S04]  /*674a0*/  LDL R21, [R1+0x3c] ;  /* 0x00003c0001157983 */ /* 0x000ee80000100800 */
[----:B------:R2:W-:Y:S02]  /*674b0*/  STL.64 [R1+0x56f8], R22 ;  /* 0x0056f81601007387 */ /* 0x0005e40000100a00 */
[----:B--2---:R-:W-:-:S02]  /*674c0*/  IMAD.MOV.U32 R23, RZ, RZ, R0 ;  /* 0x000000ffff177224 */ /* 0x004fc400078e0000 */
[----:B---3--:R0:W-:Y:S04]  /*674d0*/  STL.64 [R1+0x5710], R20 ;  /* 0x0057101401007387 */ /* 0x0081e80000100a00 */
[----:B------:R-:W2:Y:S04]  /*674e0*/  LDL R26, [R1+0x20] ;  /* 0x00002000011a7983 */ /* 0x000ea80000100800 */
[----:B------:R-:W2:Y:S04]  /*674f0*/  LDL R27, [R1+0x24] ;  /* 0x00002400011b7983 */ /* 0x000ea80000100800 */
[----:B------:R-:W3:Y:S04]  /*67500*/  LDL R22, [R1+0x40] ;  /* 0x0000400001167983 */ /* 0x000ee80000100800 */
[----:B0-----:R-:W4:Y:S04]  /*67510*/  LDL R20, [R1+0xa8] ;  /* 0x0000a80001147983 */ /* 0x001f280000100800 */
[----:B------:R-:W4:Y:S04]  /*67520*/  LDL R21, [R1+0xac] ;  /* 0x0000ac0001157983 */ /* 0x000f280000100800 */
[----:B------:R-:W2:Y:S04]  /*67530*/  LDL.LU R0, [R1+0x5808] ;  /* 0x0058080001007983 */ /* 0x000ea80000300800 */
[----:B------:R-:W3:Y:S04]  /*67540*/  LDL.LU.64 R12, [R1+0x8f0] ;  /* 0x0008f000010c7983 */ /* 0x000ee80000300a00 */
[----:B------:R-:W4:Y:S04]  /*67550*/  LDL.LU.64 R14, [R1+0x8f8] ;  /* 0x0008f800010e7983 */ /* 0x000f280000300a00 */
[----:B----4-:R-:W-:Y:S04]  /*67560*/  STL.64 [R1+0x57f0], R14 ;  /* 0x0057f00e01007387 */ /* 0x010fe80000100a00 */
[----:B---3--:R0:W-:Y:S01]  /*67570*/  STL.64 [R1+0x57e8], R12 ;  /* 0x0057e80c01007387 */ /* 0x0081e20000100a00 */
[----:B------:R-:W-:Y:S03]  /*67580*/  HMMA.16816.F32 R16, R16, R20, R4 ;  /* 0x000000141010723c */ /* 0x000fe60000001804 */
[----:B0-----:R-:W3:Y:S04]  /*67590*/  LDL.LU.64 R12, [R1+0x900] ;  /* 0x00090000010c7983 */ /* 0x001ee80000300a00 */
[----:B------:R-:W3:Y:S04]  /*675a0*/  LDL.LU.64 R14, [R1+0x908] ;  /* 0x00090800010e7983 */ /* 0x000ee80000300a00 */
[----:B------:R-:W4:Y:S04]  /*675b0*/  LDL.LU.64 R8, [R1+0x8d0] ;  /* 0x0008d00001087983 */ /* 0x000f280000300a00 */
[----:B------:R-:W4:Y:S04]  /*675c0*/  LDL.LU.64 R10, [R1+0x8d8] ;  /* 0x0008d800010a7983 */ /* 0x000f280000300a00 */
[----:B------:R0:W-:Y:S04]  /*675d0*/  STL.64 [R1+0x5728], R22 ;  /* 0x0057281601007387 */ /* 0x0001e80000100a00 */
[----:B0-----:R-:W3:Y:S04]  /*675e0*/  LDL.64 R22, [R1+0xa0] ;  /* 0x0000a00001167983 */ /* 0x001ee80000100a00 */
[----:B--2---:R-:W-:Y:S04]  /*675f0*/  STL.64 [R1+0x5708], R26 ;  /* 0x0057081a01007387 */ /* 0x004fe80000100a00 */
[----:B------:R0:W-:Y:S04]  /*67600*/  STL.64 [R1+0x5700], R24 ;  /* 0x0057001801007387 */ /* 0x0001e80000100a00 */
[----:B0-----:R-:W2:Y:S04]  /*67610*/  LDL.LU.64 R24, [R1+0x8e0] ;  /* 0x0008e00001187983 */ /* 0x001ea80000300a00 */
[----:B------:R-:W2:Y:S04]  /*67620*/  LDL.LU.64 R26, [R1+0x8e8] ;  /* 0x0008e800011a7983 */ /* 0x000ea80000300a00 */
[----:B------:R-:W-:Y:S04]  /*67630*/  STL [R1+0x563c], R2 ;  /* 0x00563c0201007387 */ /* 0x000fe80000100800 */
[----:B------:R-:W-:Y:S04]  /*67640*/  STL [R1+0x5638], R3 ;  /* 0x0056380301007387 */ /* 0x000fe80000100800 */
[----:B------:R-:W3:Y:S04]  /*67650*/  LDL.LU.64 R6, [R1+0x5800] ;  /* 0x0058000001067983 */ /* 0x000ee80000300a00 */
[----:B------:R-:W3:Y:S04]  /*67660*/  LDL.LU.64 R4, [R1+0x57f8] ;  /* 0x0057f80001047983 */ /* 0x000ee80000300a00 */
[----:B------:R-:W-:Y:S04]  /*67670*/  STL.64 [R1+0x910], R16 ;  /* 0x0009101001007387 */ /* 0x000fe80000100a00 */
[----:B------:R0:W-:Y:S04]  /*67680*/  STL.64 [R1+0x918], R18 ;  /* 0x0009181201007387 */ /* 0x0001e80000100a00 */
[----:B------:R-:W4:Y:S04]  /*67690*/  LDL R20, [R1+0x48] ;  /* 0x0000480001147983 */ /* 0x000f280000100800 */
[----:B------:R-:W4:Y:S04]  /*676a0*/  LDL R21, [R1+0x4c] ;  /* 0x00004c0001157983 */ /* 0x000f280000100800 */
[----:B0-----:R-:W2:Y:S01]  /*676b0*/  LDL.64 R18, [R1+0x98] ;  /* 0x0000980001127983 */ /* 0x001ea20000100a00 */
[----:B---3--:R-:W-:Y:S03]  /*676c0*/  HMMA.16816.F32 R12, R4, R22, R12 ;  /* 0x00000016040c723c */ /* 0x008fe6000000180c */
[----:B----4-:R-:W-:-:S15]  /*676d0*/  STL.64 [R1+0x5740], R20 ;  /* 0x0057401401007387 */ /* 0x010fde0000100a00 */
[----:B------:R-:W-:-:S05]  /*676e0*/  NOP ;  /* 0x0000000000007918 */ /* 0x000fca0000000000 */
[----:B------:R-:W-:Y:S04]  /*676f0*/  STL.64 [R1+0x900], R12 ;  /* 0x0009000c01007387 */ /* 0x000fe80000100a00 */
[----:B------:R0:W-:Y:S04]  /*67700*/  STL.64 [R1+0x908], R14 ;  /* 0x0009080e01007387 */ /* 0x0001e80000100a00 */
[----:B0-----:R-:W2:Y:S04]  /*67710*/  LDL.LU.64 R14, [R1+0x57f0] ;  /* 0x0057f000010e7983 */ /* 0x001ea80000300a00 */
[----:B------:R-:W2:Y:S01]  /*67720*/  LDL.LU.64 R12, [R1+0x57e8] ;  /* 0x0057e800010c7983 */ /* 0x000ea20000300a00 */
[----:B------:R-:W-:-:S03]  /*67730*/  IMAD.MOV.U32 R2, RZ, RZ, R22 ;  /* 0x000000ffff027224 */ /* 0x000fc600078e0016 */
[----:B------:R-:W3:Y:S01]  /*67740*/  LDL R22, [R1+0x50] ;  /* 0x0000500001167983 */ /* 0x000ee20000100800 */
[----:B--2---:R-:W-:-:S15]  /*67750*/  HMMA.16816.F32 R12, R4, R18, R12 ;  /* 0x00000012040c723c */ /* 0x004fde000000180c */
[----:B------:R-:W-:-:S08]  /*67760*/  NOP ;  /* 0x0000000000007918 */ /* 0x000fd00000000000 */
[----:B------:R-:W-:Y:S04]  /*67770*/  STL.64 [R1+0x8f0], R12 ;  /* 0x0008f00c01007387 */ /* 0x000fe80000100a00 */
[----:B------:R0:W-:Y:S04]  /*67780*/  STL.64 [R1+0x8f8], R14 ;  /* 0x0008f80e01007387 */ /* 0x0001e80000100a00 */
[----:B0-----:R-:W2:Y:S04]  /*67790*/  LDL.LU.64 R14, [R1+0x57e0] ;  /* 0x0057e000010e7983 */ /* 0x001ea80000300a00 */
[----:B------:R-:W4:Y:S04]  /*677a0*/  LDL.LU.64 R12, [R1+0x57d8] ;  /* 0x0057d800010c7983 */ /* 0x000f280000300a00 */
[----:B------:R-:W2:Y:S01]  /*677b0*/  LDL.64 R20, [R1+0x58] ;  /* 0x0000580001147983 */ /* 0x000ea20000100a00 */
[----:B------:R-:W-:-:S02]  /*677c0*/  IMAD.MOV.U32 R3, RZ, RZ, R23 ;  /* 0x000000ffff037224 */ /* 0x000fc400078e0017 */
[----:B------:R-:W-:Y:S02]  /*677d0*/  IMAD.MOV.U32 R23, RZ, RZ, R0 ;  /* 0x000000ffff177224 */ /* 0x000fe400078e0000 */
[----:B------:R-:W-:-:S03]  /*677e0*/  IMAD.MOV.U32 R0, RZ, RZ, R19 ;  /* 0x000000ffff007224 */ /* 0x000fc600078e0013 */
[----:B---3--:R0:W-:Y:S01]  /*677f0*/  STL.64 [R1+0x5770], R22 ;  /* 0x0057701601007387 */ /* 0x0081e20000100a00 */
[C---:B----4-:R-:W-:Y:S06]  /*67800*/  HMMA.16816.F32 R16, R4.reuse, R12, R24 ;  /* 0x0000000c0410723c */ /* 0x050fec0000001818 */
[C---:B--2---:R-:W-:Y:S01]  /*67810*/  HMMA.16816.F32 R8, R4.reuse, R14, R8 ;  /* 0x0000000e0408723c */ /* 0x044fe20000001808 */
[----:B------:R1:W-:Y:S04]  /*67820*/  STL.64 [R1+0x5768], R20 ;  /* 0x0057681401007387 */ /* 0x0003e80000100a00 */
[----:B------:R-:W-:Y:S04]  /*67830*/  STL [R1+0x5610], R0 ;  /* 0x0056100001007387 */ /* 0x000fe80000100800 */
[----:B0-----:R-:W2:Y:S08]  /*67840*/  LDL R22, [R1+0x60] ;  /* 0x0000600001167983 */ /* 0x001eb00000100800 */
[----:B------:R-:W-:Y:S04]  /*67850*/  STL.64 [R1+0x8e0], R16 ;  /* 0x0008e01001007387 */ /* 0x000fe80000100a00 */
[----:B------:R-:W-:Y:S04]  /*67860*/  STL.64 [R1+0x8e8], R18 ;  /* 0x0008e81201007387 */ /* 0x000fe80000100a00 */
[----:B------:R-:W-:Y:S04]  /*67870*/  STL.64 [R1+0x8d0], R8 ;  /* 0x0008d00801007387 */ /* 0x000fe80000100a00 */
[----:B------:R-:W-:Y:S04]  /*67880*/  STL.64 [R1+0x8d8], R10 ;  /* 0x0008d80a01007387 */ /* 0x000fe80000100a00 */
[----:B------:R-:W2:Y:S04]  /*67890*/  LDL R23, [R1+0x64] ;  /* 0x0000640001177983 */ /* 0x000ea80000100800 */
[----:B-1----:R-:W3:Y:S04]  /*678a0*/  LDL R20, [R1+0x68] ;  /* 0x0000680001147983 */ /* 0x002ee80000100800 */
[----:B------:R-:W3:Y:S04]  /*678b0*/  LDL R21, [R1+0x6c] ;  /* 0x00006c0001157983 */ /* 0x000ee80000100800 */
[----:B--2---:R0:W-:Y:S04]  /*678c0*/  STL.64 [R1+0x5788], R22 ;  /* 0x0057881601007387 */ /* 0x0041e80000100a00 */
[----:B0-----:R-:W2:Y:S04]  /*678d0*/  LDL R22, [R1+0x70] ;  /* 0x0000700001167983 */ /* 0x001ea80000100800 */
[----:B------:R-:W2:Y:S04]  /*678e0*/  LDL R23, [R1+0x74] ;  /* 0x0000740001177983 */ /* 0x000ea80000100800 */
[----:B---3--:R0:W-:Y:S04]  /*678f0*/  STL.64 [R1+0x57a0], R20 ;  /* 0x0057a01401007387 */ /* 0x0081e80000100a00 */
[----:B------:R-:W3:Y:S04]  /*67900*/  LDL.64 R14, [R1+0x80] ;  /* 0x00008000010e7983 */ /* 0x000ee80000100a00 */
[----:B0-----:R-:W4:Y:S04]  /*67910*/  LDL R20, [R1+0x78] ;  /* 0x0000780001147983 */ /* 0x001f280000100800 */
[----:B------:R-:W4:Y:S04]  /*67920*/  LDL R21, [R1+0x7c] ;  /* 0x00007c0001157983 */ /* 0x000f280000100800 */
[----:B--2---:R-:W-:Y:S04]  /*67930*/  STL.64 [R1+0x57b8], R22 ;  /* 0x0057b81601007387 */ /* 0x004fe80000100a00 */
[----:B----4-:R0:W-:Y:S04]  /*67940*/  STL.64 [R1+0x57d0], R20 ;  /* 0x0057d01401007387 */ /* 0x0101e80000100a00 */
        /* <DEDUP_REMOVED lines=39> */
[----:B------:R-:W4:Y:S04]  /*67bc0*/  LDL.LU.64 R8, [R1+0x810] ;  /* 0x0008100001087983 */ /* 0x000f280000300a00 */
[----:B------:R-:W4:Y:S04]  /*67bd0*/  LDL.LU.64 R10, [R1+0x818] ;  /* 0x00081800010a7983 */ /* 0x000f280000300a00 */
[----:B------:R0:W-:Y:S04]  /*67be0*/  STL.64 [R1+0x8c0], R20 ;  /* 0x0008c01401007387 */ /* 0x0001e80000100a00 */
[----:B------:R2:W-:Y:S04]  /*67bf0*/  STL.64 [R1+0x8c8], R22 ;  /* 0x0008c81601007387 */ /* 0x0005e80000100a00 */
[----:B0-----:R-:W2:Y:S01]  /*67c00*/  LDL.LU.64 R20, [R1+0x57d0] ;  /* 0x0057d00001147983 */ /* 0x001ea20000300a00 */
[----:B------:R-:W-:-:S03]  /*67c10*/  IMAD.MOV.U32 R0, RZ, RZ, R14 ;  /* 0x000000ffff007224 */ /* 0x000fc600078e000e */
[----:B------:R-:W3:Y:S04]  /*67c20*/  LDL.LU.64 R12, [R1+0x800] ;  /* 0x00080000010c7983 */ /* 0x000ee80000300a00 */
[----:B------:R-:W3:Y:S04]  /*67c30*/  LDL.LU.64 R14, [R1+0x808] ;  /* 0x00080800010e7983 */ /* 0x000ee80000300a00 */
        /* <DEDUP_REMOVED lines=12> */
[----:B------:R0:W-:Y:S04]  /*67d00*/  STL.64 [R1+0x8a0], R20 ;  /* 0x0008a01401007387 */ /* 0x0001e80000100a00 */
        /* <DEDUP_REMOVED lines=21> */
[----:B0-----:R-:W4:Y:S04]  /*67e60*/  LDL.LU.64 R26, [R1+0x5760] ;  /* 0x00576000011a7983 */ /* 0x001f280000300a00 */
[----:B------:R-:W4:Y:S01]  /*67e70*/  LDL.LU.64 R24, [R1+0x5758] ;  /* 0x0057580001187983 */ /* 0x000f220000300a00 */
[----:B------:R-:W-:-:S02]  /*67e80*/  IMAD.MOV.U32 R0, RZ, RZ, R21 ;  /* 0x000000ffff007224 */ /* 0x000fc400078e0015 */
[----:B----4-:R-:W-:Y:S01]  /*67e90*/  HMMA.16816.F32 R20, R4, R22, R24 ;  /* 0x000000160414723c */ /* 0x010fe20000001818 */
[----:B------:R-:W2:Y:S04]  /*67ea0*/  LDL.LU.64 R26, [R1+0x5750] ;  /* 0x00575000011a7983 */ /* 0x000ea80000300a00 */
[----:B------:R-:W2:-:S15]  /*67eb0*/  LDL.LU.64 R24, [R1+0x5748] ;  /* 0x0057480001187983 */ /* 0x000e9e0000300a00 */
[----:B------:R-:W-:-:S03]  /*67ec0*/  NOP ;  /* 0x0000000000007918 */ /* 0x000fc60000000000 */
        /* <DEDUP_REMOVED lines=23> */
[----:B0-----:R-:W4:Y:S01]  /*68040*/  LDL.LU.64 R22, [R1+0x56f8] ;  /* 0x0056f80001167983 */ /* 0x001f220000300a00 */
[C---:B---3--:R-:W-:Y:S06]  /*68050*/  HMMA.16816.F32 R12, R4.reuse, R26, R12 ;  /* 0x0000001a040c723c */ /* 0x048fec000000180c */
[C---:B----4-:R-:W-:Y:S06]  /*68060*/  HMMA.16816.F32 R16, R4.reuse, R22, R16 ;  /* 0x000000160410723c */ /* 0x050fec0000001810 */
[----:B--2---:R-:W-:Y:S01]  /*68070*/  HMMA.16816.F32 R20, R4, R24, R8 ;  /* 0x000000180414723c */ /* 0x004fe20000001808 */
[----:B------:R-:W2:-:S15]  /*68080*/  LDL.LU R8, [R1+0x187c] ;  /* 0x00187c0001087983 */ /* 0x000e9e0000300800 */
[----:B------:R-:W-:-:S01]  /*68090*/  NOP ;  /* 0x0000000000007918 */ /* 0x000fc20000000000 */
[----:B------:R-:W-:Y:S04]  /*680a0*/  STL.64 [R1+0x820], R16 ;  /* 0x0008201001007387 */ /* 0x000fe80000100a00 */
[----:B------:R0:W-:Y:S04]  /*680b0*/  STL.64 [R1+0x828], R18 ;  /* 0x0008281201007387 */ /* 0x0001e80000100a00 */
[----:B0-----:R-:W2:Y:S04]  /*680c0*/  LDL.LU R18, [R1+0x1878] ;  /* 0x0018780001127983 */ /* 0x001ea80000300800 */
[----:B------:R-:W-:Y:S04]  /*680d0*/  STL.64 [R1+0x810], R20 ;  /* 0x0008101401007387 */ /* 0x000fe80000100a00 */
[----:B------:R-:W-:Y:S04]  /*680e0*/  STL.64 [R1+0x818], R22 ;  /* 0x0008181601007387 */ /* 0x000fe80000100a00 */
[----:B------:R-:W3:Y:S04]  /*680f0*/  LDL.LU R9, [R1+0x1884] ;  /* 0x0018840001097983 */ /* 0x000ee80000300800 */
[----:B------:R-:W3:Y:S04]  /*68100*/  LDL.LU R19, [R1+0x1880] ;  /* 0x0018800001137983 */ /* 0x000ee80000300800 */
[----:B------:R-:W4:Y:S04]  /*68110*/  LDL.LU.64 R24, [R1+0x7b0] ;  /* 0x0007b00001187983 */ /* 0x000f280000300a00 */
[----:B------:R-:W2:Y:S04]  /*68120*/  LDL.LU.64 R26, [R1+0x7b8] ;  /* 0x0007b800011a7983 */ /* 0x000ea80000300a00 */
[----:B------:R-:W-:Y:S04]  /*68130*/  STL.64 [R1+0x800], R12 ;  /* 0x0008000c01007387 */ /* 0x000fe80000100a00 */
[----:B------:R-:W-:Y:S04]  /*68140*/  STL.64 [R1+0x808], R14 ;  /* 0x0008080e01007387 */ /* 0x000fe80000100a00 */
[----:B--2---:R0:W-:Y:S04]  /*68150*/  STL.64 [R1+0x5698], R26 ;  /* 0x0056981a01007387 */ /* 0x0041e80000100a00 */
[----:B0-----:R-:W2:Y:S04]  /*68160*/  LDL R26, [R1] ;  /* 0x00000000011a7983 */ /* 0x001ea80000100800 */
[----:B------:R-:W2:Y:S04]  /*68170*/  LDL R27, [R1+0x4] ;  /* 0x00000400011b7983 */ /* 0x000ea80000100800 */
[----:B----4-:R0:W-:Y:S04]  /*68180*/  STL.64 [R1+0x5690], R24 ;  /* 0x0056901801007387 */ /* 0x0101e80000100a00 */
[----:B0-----:R-:W4:Y:S04]  /*68190*/  LDL R24, [R1+0x8] ;  /* 0x0000080001187983 */ /* 0x001f280000100800 */
[----:B------:R-:W4:Y:S04]  /*681a0*/  LDL R25, [R1+0xc] ;  /* 0x00000c0001197983 */ /* 0x000f280000100800 */
[----:B--2---:R0:W-:Y:S04]  /*681b0*/  STL.64 [R1+0x56b0], R26 ;  /* 0x0056b01a01007387 */ /* 0x0041e80000100a00 */
[----:B0-----:R-:W2:Y:S04]  /*681c0*/  LDL R26, [R1+0x10] ;  /* 0x00001000011a7983 */ /* 0x001ea80000100800 */
[----:B------:R-:W2:Y:S04]  /*681d0*/  LDL R27, [R1+0x14] ;  /* 0x00001400011b7983 */ /* 0x000ea80000100800 */
[----:B----4-:R0:W-:Y:S04]  /*681e0*/  STL.64 [R1+0x56c8], R24 ;  /* 0x0056c81801007387 */ /* 0x0101e80000100a00 */
[----:B0-----:R-:W4:Y:S04]  /*681f0*/  LDL R24, [R1+0x18] ;  /* 0x0000180001187983 */ /* 0x001f280000100800 */
[----:B------:R-:W4:Y:S04]  /*68200*/  LDL R25, [R1+0x1c] ;  /* 0x00001c0001197983 */ /* 0x000f280000100800 */
[----:B--2---:R-:W-:Y:S04]  /*68210*/  STL.64 [R1+0x56e0], R26 ;  /* 0x0056e01a01007387 */ /* 0x004fe80000100a00 */
        /* <DEDUP_REMOVED lines=20> */
[----:B0-----:R-:W4:Y:S04]  /*68360*/  LDL.LU.64 R20, [R1+0x7f0] ;  /* 0x0007f00001147983 */ /* 0x001f280000300a00 */
[----:B------:R-:W4:Y:S04]  /*68370*/  LDL.LU.64 R22, [R1+0x7f8] ;  /* 0x0007f80001167983 */ /* 0x000f280000300a00 */
[----:B------:R-:W2:Y:S04]  /*68380*/  LDL.LU.64 R12, [R1+0x770] ;  /* 0x00077000010c7983 */ /* 0x000ea80000300a00 */
[----:B------:R-:W3:Y:S01]  /*68390*/  LDL.LU.64 R14, [R1+0x778] ;  /* 0x00077800010e7983 */ /* 0x000ee20000300a00 */
[C---:B----4-:R-:W-:Y:S03]  /*683a0*/  HMMA.16816.F32 R24, R4.reuse, R24, R20 ;  /* 0x000000180418723c */ /* 0x050fe60000001814 */
[----:B---3--:R-:W-:Y:S04]  /*683b0*/  STL.64 [R1+0x5658], R14 ;  /* 0x0056580e01007387 */ /* 0x008fe80000100a00 */
[----:B--2---:R0:W-:Y:S04]  /*683c0*/  STL.64 [R1+0x5650], R12 ;  /* 0x0056500c01007387 */ /* 0x0041e80000100a00 */
[----:B0-----:R-:W2:Y:S04]  /*683d0*/  LDL.LU.64 R12, [R1+0x780] ;  /* 0x00078000010c7983 */ /* 0x001ea80000300a00 */
[----:B------:R-:W2:Y:S04]  /*683e0*/  LDL.LU.64 R14, [R1+0x788] ;  /* 0x00078800010e7983 */ /* 0x000ea80000300a00 */
[----:B------:R-:W3:Y:S04]  /*683f0*/  LDL.LU R10, [R1+0x186c] ;  /* 0x00186c00010a7983 */ /* 0x000ee80000300800 */
[----:B------:R-:W3:Y:S04]  /*68400*/  LDL.LU R16, [R1+0x1868] ;  /* 0x0018680001107983 */ /* 0x000ee80000300800 */
[----:B------:R-:W4:Y:S04]  /*68410*/  LDL.LU R11, [R1+0x1874] ;  /* 0x00187400010b7983 */ /* 0x000f280000300800 */
[----:B------:R-:W4:Y:S04]  /*68420*/  LDL.LU R17, [R1+0x1870] ;  /* 0x0018700001117983 */ /* 0x000f280000300800 */
[----:B------:R-:W2:Y:S04]  /*68430*/  LDL.LU.64 R22, [R1+0x56f0] ;  /* 0x0056f00001167983 */ /* 0x000ea80000300a00 */
[----:B------:R-:W2:Y:S04]  /*68440*/  LDL.LU.64 R20, [R1+0x56e8] ;  /* 0x0056e80001147983 */ /* 0x000ea80000300a00 */
        /* <DEDUP_REMOVED lines=57> */
[----:B0-----:R-:W4:Y:S04]  /*687e0*/  LDL.LU.64 R14, [R1+0x5648] ;  /* 0x00564800010e7983 */ /* 0x001f280000300a00 */
[----:B------:R-:W2:Y:S04]  /*687f0*/  LDL.LU.64 R12, [R1+0x5640] ;  /* 0x00564000010c7983 */ /* 0x000ea80000300a00 */
[----:B------:R-:W-:Y:S04]  /*68800*/  STL.64 [R1+0x5520], R22 ;  /* 0x0055201601007387 */ /* 0x000fe80000100a00 */
[----:B------:R0:W-:Y:S04]  /*68810*/  STL.64 [R1+0x5518], R20 ;  /* 0x0055181401007387 */ /* 0x0001e80000100a00 */
[----:B0-----:R-:W2:Y:S04]  /*68820*/  LDL.LU.64 R20, [R1+0x750] ;  /* 0x0007500001147983 */ /* 0x001ea80000300a00 */
[----:B------:R-:W2:Y:S01]  /*68830*/  LDL.LU.64 R22, [R1+0x758] ;  /* 0x0007580001167983 */ /* 0x000ea20000300a00 */
[C---:B----4-:R-:W-:Y:S06]  /*68840*/  HMMA.16816.F32 R24, R4.reuse, R14, R24 ;  /* 0x0000000e0418723c */ /* 0x050fec0000001818 */
[----:B--2---:R-:W-:-:S15]  /*68850*/  HMMA.16816.F32 R20, R4, R12, R20 ;  /* 0x0000000c0414723c */ /* 0x004fde0000001814 */
[----:B------:R-:W-:-:S02]  /*68860*/  NOP ;  /* 0x0000000000007918 */ /* 0x000fc40000000000 */
[----:B------:R0:W-:Y:S04]  /*68870*/  STL.64 [R1+0x760], R24 ;  /* 0x0007601801007387 */ /* 0x0001e80000100a00 */
[----:B------:R-:W-:Y:S04]  /*68880*/  STL.64 [R1+0x768], R26 ;  /* 0x0007681a01007387 */ /* 0x000fe80000100a00 */
[----:B0-----:R-:W2:Y:S04]  /*68890*/  LDL R24, [R1+0xa8] ;  /* 0x0000a80001187983 */ /* 0x001ea80000100800 */
[----:B------:R-:W2:Y:S04]  /*688a0*/  LDL R25, [R1+0xac] ;  /* 0x0000ac0001197983 */ /* 0x000ea80000100800 */
[----:B------:R0:W-:Y:S04]  /*688b0*/  STL.64 [R1+0x750], R20 ;  /* 0x0007501401007387 */ /* 0x0001e80000100a00 */
[----:B------:R1:W-:Y:S04]  /*688c0*/  STL.64 [R1+0x758], R22 ;  /* 0x0007581601007387 */ /* 0x0003e80000100a00 */
[----:B0-----:R-:W3:Y:S04]  /*688d0*/  LDL.LU.64 R20, [R1+0x1280] ;  /* 0x0012800001147983 */ /* 0x001ee80000300a00 */
[----:B-1----:R-:W4:Y:S01]  /*688e0*/  LDL.LU.64 R22, [R1+0x1288] ;  /* 0x0012880001167983 */ /* 0x002f220000300a00 */
[----:B------:R-:W-:-:S02]  /*688f0*/  IMAD.MOV.U32 R26, RZ, RZ, R2 ;  /* 0x000000ffff1a7224 */ /* 0x000fc400078e0002 */
[----:B------:R-:W-:Y:S02]  /*68900*/  IMAD.MOV.U32 R27, RZ, RZ, R3 ;  /* 0x000000ffff1b7224 */ /* 0x000fe400078e0003 */
[----:B------:R-:W-:Y:S02]  /*68910*/  IMAD R16, R16, 0x100, R10 ;  /* 0x0000010010107824 */ /* 0x000fe400078e020a */
[----:B------:R-:W-:Y:S01]  /*68920*/  IMAD R17, R17, 0x100, R11 ;  /* 0x0000010011117824 */ /* 0x000fe200078e020b */
[----:B----4-:R-:W-:Y:S04]  /*68930*/  STL.64 [R1+0x5628], R22 ;  /* 0x0056281601007387 */ /* 0x010fe80000100a00 */
[----:B---3--:R0:W-:Y:S04]  /*68940*/  STL.64 [R1+0x5620], R20 ;  /* 0x0056201401007387 */ /* 0x0081e80000100a00 */
[----:B0-----:R-:W3:Y:S04]  /*68950*/  LDL.LU.64 R20, [R1+0x740] ;  /* 0x0007400001147983 */ /* 0x001ee80000300a00 */
[----:B------:R-:W3:Y:S04]  /*68960*/  LDL.LU.64 R22, [R1+0x748] ;  /* 0x0007480001167983 */ /* 0x000ee80000300a00 */
[----:B------:R-:W4:Y:S04]  /*68970*/  LDL.LU R2, [R1+0x563c] ;  /* 0x00563c0001027983 */ /* 0x000f280000300800 */
[----:B------:R-:W4:Y:S04]  /*68980*/  LDL.LU R3, [R1+0x5638] ;  /* 0x0056380001037983 */ /* 0x000f280000300800 */
[----:B------:R-:W-:Y:S04]  /*68990*/  STL.64 [R1+0x5500], R14 ;  /* 0x0055000e01007387 */ /* 0x000fe80000100a00 */
[----:B------:R0:W-:Y:S04]  /*689a0*/  STL.64 [R1+0x54f8], R12 ;  /* 0x0054f80c01007387 */ /* 0x0001e80000100a00 */
[----:B0-----:R-:W2:Y:S04]  /*689b0*/  LDL.LU.64 R12, [R1+0x1290] ;  /* 0x00129000010c7983 */ /* 0x001ea80000300a00 */
[----:B------:R-:W2:Y:S04]  /*689c0*/  LDL.LU.64 R14, [R1+0x1298] ;  /* 0x00129800010e7983 */ /* 0x000ea80000300a00 */
[----:B------:R-:W3:Y:S04]  /*689d0*/  LDL.LU R10, [R1+0x5634] ;  /* 0x00563400010a7983 */ /* 0x000ee80000300800 */
[----:B------:R-:W3:Y:S01]  /*689e0*/  LDL.LU R11, [R1+0x5630] ;  /* 0x00563000010b7983 */ /* 0x000ee20000300800 */
[----:B------:R-:W-:-:S02]  /*689f0*/  IMAD R18, R18, 0x100, R8 ;  /* 0x0000010012127824 */ /* 0x000fc400078e0208 */
[----:B------:R-:W-:Y:S01]  /*68a00*/  IMAD R19, R19, 0x100, R9 ;  /* 0x0000010013137824 */ /* 0x000fe200078e0209 */
[----:B---3--:R-:W-:-:S15]  /*68a10*/  HMMA.16816.F32 R20, R4, R10, R20 ;  /* 0x0000000a0414723c */ /* 0x008fde0000001814 */
[----:B------:R-:W-:-:S08]  /*68a20*/  NOP ;  /* 0x0000000000007918 */ /* 0x000fd00000000000 */
[----:B------:R-:W-:Y:S04]  /*68a30*/  STL.64 [R1+0x740], R20 ;  /* 0x0007401401007387 */ /* 0x000fe80000100a00 */
[----:B------:R0:W-:Y:S04]  /*68a40*/  STL.64 [R1+0x748], R22 ;  /* 0x0007481601007387 */ /* 0x0001e80000100a00 */
[----:B0-----:R-:W4:Y:S04]  /*68a50*/  LDL.LU.64 R22, [R1+0x5628] ;  /* 0x0056280001167983 */ /* 0x001f280000300a00 */
[----:B------:R-:W4:Y:S04]  /*68a60*/  LDL.LU.64 R20, [R1+0x5620] ;  /* 0x0056200001147983 */ /* 0x000f280000300a00 */
[----:B------:R-:W2:Y:S04]  /*68a70*/  LDL.LU R8, [R1+0x561c] ;  /* 0x00561c0001087983 */ /* 0x000ea80000300800 */
[----:B------:R-:W2:Y:S02]  /*68a80*/  LDL.LU R9, [R1+0x5618] ;  /* 0x0056180001097983 */ /* 0x000ea40000300800 */
[----:B--2---:R-:W-:Y:S06]  /*68a90*/  HMMA.16816.F32 R12, R4, R8, R12 ;  /* 0x00000008040c723c */ /* 0x004fec000000180c */
[----:B------:R-:W-:Y:S04]  /*68aa0*/  STL [R1+0x54cc], R8 ;  /* 0x0054cc0801007387 */ /* 0x000fe80000100800 */
[----:B------:R0:W-:-:S13]  /*68ab0*/  STL [R1+0x54c8], R9 ;  /* 0x0054c80901007387 */ /* 0x0001da0000100800 */
[----:B------:R-:W-:Y:S04]  /*68ac0*/  STL.64 [R1+0x10e0], R12 ;  /* 0x0010e00c01007387 */ /* 0x000fe80000100a00 */
[----:B------:R4:W-:Y:S04]  /*68ad0*/  STL.64 [R1+0x10e8], R14 ;  /* 0x0010e80e01007387 */ /* 0x0009e80000100a00 */
[----:B0-----:R-:W2:Y:S01]  /*68ae0*/  LDL.64 R8, [R1+0x90] ;  /* 0x0000900001087983 */ /* 0x001ea20000100a00 */
[----:B----4-:R-:W-:Y:S03]  /*68af0*/  HMMA.16816.F32 R12, R4, R2, R20 ;  /* 0x00000002040c723c */ /* 0x010fe60000001814 */
[----:B------:R-:W-:-:S15]  /*68b00*/  STL.64 [R1+0x5608], R10 ;  /* 0x0056080a01007387 */ /* 0x000fde0000100a00 */
[----:B------:R-:W-:-:S05]  /*68b10*/  NOP ;  /* 0x0000000000007918 */ /* 0x000fca0000000000 */
[----:B------:R-:W-:Y:S04]  /*68b20*/  STL.64 [R1+0x10d0], R12 ;  /* 0x0010d00c01007387 */ /* 0x000fe80000100a00 */
[----:B------:R-:W-:Y:S04]  /*68b30*/  STL.64 [R1+0x10d8], R14 ;  /* 0x0010d80e01007387 */ /* 0x000fe80000100a00 */
[----:B--2---:R0:W-:Y:S04]  /*68b40*/  STL.64 [R1+0x5600], R8 ;  /* 0x0056000801007387 */ /* 0x0041e80000100a00 */
[----:B0-----:R-:W2:Y:S04]  /*68b50*/  LDL.LU.64 R8, [R1+0x720] ;  /* 0x0007200001087983 */ /* 0x001ea80000300a00 */
[----:B------:R-:W2:Y:S04]  /*68b60*/  LDL.LU.64 R10, [R1+0x728] ;  /* 0x00072800010a7983 */ /* 0x000ea80000300a00 */
[----:B------:R-:W3:Y:S04]  /*68b70*/  LDL.64 R12, [R1+0x88] ;  /* 0x00008800010c7983 */ /* 0x000ee80000100a00 */
[----:B------:R-:W4:Y:S04]  /*68b80*/  LDL.64 R20, [R1+0x50] ;  /* 0x0000500001147983 */ /* 0x000f280000100a00 */
[----:B------:R-:W2:Y:S04]  /*68b90*/  LDL.LU.64 R22, [R1+0x48] ;  /* 0x0000480001167983 */ /* 0x000ea80000300a00 */
[----:B--2---:R-:W-:Y:S04]  /*68ba0*/  STL.64 [R1+0x55a8], R22 ;  /* 0x0055a81601007387 */ /* 0x004fe80000100a00 */
[----:B----4-:R0:W-:Y:S04]  /*68bb0*/  STL.64 [R1+0x55a0], R20 ;  /* 0x0055a01401007387 */ /* 0x0101e80000100a00 */
[----:B0-----:R-:W2:Y:S04]  /*68bc0*/  LDL.LU.64 R20, [R1+0x730] ;  /* 0x0007300001147983 */ /* 0x001ea80000300a00 */
[----:B------:R-:W2:Y:S04]  /*68bd0*/  LDL.LU.64 R22, [R1+0x738] ;  /* 0x0007380001167983 */ /* 0x000ea80000300a00 */
[----:B------:R-:W-:Y:S04]  /*68be0*/  STL [R1+0x54b4], R2 ;  /* 0x0054b40201007387 */ /* 0x000fe80000100800 */
[----:B------:R-:W-:Y:S01]  /*68bf0*/  STL [R1+0x54b0], R3 ;  /* 0x0054b00301007387 */ /* 0x000fe20000100800 */
[----:B--2---:R-:W-:Y:S03]  /*68c00*/  HMMA.16816.F32 R4, R4, R24, R20 ;  /* 0x000000180404723c */ /* 0x004fe60000001814 */
[----:B------:R-:W2:Y:S04]  /*68c10*/  LDL R22, [R1+0x58] ;  /* 0x0000580001167983 */ /* 0x000ea80000100800 */
[----:B------:R-:W-:-:S15]  /*68c20*/  IMAD.MOV.U32 R23, RZ, RZ, R0 ;  /* 0x000000ffff177224 */ /* 0x000fde00078e0000 */
[----:B------:R-:W-:-:S01]  /*68c30*/  NOP ;  /* 0x0000000000007918 */ /* 0x000fc20000000000 */
[----:B------:R-:W-:Y:S04]  /*68c40*/  STL.64 [R1+0x730], R4 ;  /* 0x0007300401007387 */ /* 0x000fe80000100a00 */
[----:B------:R0:W-:Y:S04]  /*68c50*/  STL.64 [R1+0x738], R6 ;  /* 0x0007380601007387 */ /* 0x0001e80000100a00 */
[----:B------:R-:W4:Y:S04]  /*68c60*/  LDL.LU R0, [R1+0x5614] ;  /* 0x0056140001007983 */ /* 0x000f280000300800 */
[----:B------:R-:W3:Y:S01]  /*68c70*/  LDL.64 R20, [R1+0x60] ;  /* 0x0000600001147983 */ /* 0x000ee20000100a00 */
[----:B------:R-:W-:-:S02]  /*68c80*/  F2FP.F16.E4M3.UNPACK_B R16, R16 ;  /* 0x00000010ff10723e */ /* 0x000fc400020006ff */
[----:B------:R-:W-:Y:S02]  /*68c90*/  F2FP.F16.E4M3.UNPACK_B R17, R17 ;  /* 0x00000011ff11723e */ /* 0x000fe400020006ff */
[----:B------:R-:W-:Y:S02]  /*68ca0*/  F2FP.F16.E4M3.UNPACK_B R18, R18 ;  /* 0x00000012ff12723e */ /* 0x000fe400020006ff */
[----:B------:R-:W-:-:S07]  /*68cb0*/  F2FP.F16.E4M3.UNPACK_B R19, R19 ;  /* 0x00000013ff13723e */ /* 0x000fce00020006ff */
[----:B0-----:R-:W-:Y:S01]  /*68cc0*/  HMMA.16816.F32 R4, R16, R26, R8 ;  /* 0x0000001a1004723c */ /* 0x001fe20000001808 */
[----:B--2---:R-:W-:Y:S04]  /*68cd0*/  STL.64 [R1+0x55d8], R22 ;  /* 0x0055d81601007387 */ /* 0x004fe80000100a00 */
[----:B---3--:R-:W-:Y:S04]  /*68ce0*/  STL.64 [R1+0x55d0], R20 ;  /* 0x0055d01401007387 */ /* 0x008fe80000100a00 */
[----:B------:R-:W2:Y:S04]  /*68cf0*/  LDL.64 R24, [R1+0x40] ;  /* 0x0000400001187983 */ /* 0x000ea80000100a00 */
[----:B------:R-:W3:Y:S04]  /*68d00*/  LDL.LU.64 R8, [R1+0x710] ;  /* 0x0007100001087983 */ /* 0x000ee80000300a00 */
[----:B------:R-:W3:Y:S06]  /*68d10*/  LDL.LU.64 R10, [R1+0x718] ;  /* 0x00071800010a7983 */ /* 0x000eec0000300a00 */
[----:B------:R0:W-:Y:S04]  /*68d20*/  STL.64 [R1+0x720], R4 ;  /* 0x0007200401007387 */ /* 0x0001e80000100a00 */
[----:B------:R1:W-:Y:S01]  /*68d30*/  STL.64 [R1+0x728], R6 ;  /* 0x0007280601007387 */ /* 0x0003e20000100a00 */
[----:B----4-:R-:W-:-:S03]  /*68d40*/  IMAD.MOV.U32 R14, RZ, RZ, R0 ;  /* 0x000000ffff0e7224 */ /* 0x010fc600078e0000 */
[----:B0-----:R-:W4:Y:S04]  /*68d50*/  LDL.LU.64 R4, [R1+0x6f0] ;  /* 0x0006f00001047983 */ /* 0x001f280000300a00 */
[----:B-1----:R-:W4:Y:S04]  /*68d60*/  LDL.LU.64 R6, [R1+0x6f8] ;  /* 0x0006f80001067983 */ /* 0x002f280000300a00 */
[----:B------:R-:W4:Y:S04]  /*68d70*/  LDL R2, [R1+0x68] ;  /* 0x0000680001027983 */ /* 0x000f280000100800 */
[----:B------:R-:W4:Y:S04]  /*68d80*/  LDL R3, [R1+0x6c] ;  /* 0x00006c0001037983 */ /* 0x000f280000100800 */
[----:B------:R-:W2:Y:S04]  /*68d90*/  LDL R22, [R1+0x70] ;  /* 0x0000700001167983 */ /* 0x000ea80000100800 */
[----:B------:R-:W2:Y:S04]  /*68da0*/  LDL R23, [R1+0x74] ;  /* 0x0000740001177983 */ /* 0x000ea80000100800 */
[----:B------:R-:W3:Y:S04]  /*68db0*/  LDL.LU R0, [R1+0x5610] ;  /* 0x0056100001007983 */ /* 0x000ee80000300800 */
[----:B------:R-:W4:Y:S04]  /*68dc0*/  LDL.64 R20, [R1+0x78] ;  /* 0x0000780001147983 */ /* 0x000f280000100a00 */
[----:B------:R-:W3:Y:S04]  /*68dd0*/  LDL R15, [R1+0x84] ;  /* 0x00008400010f7983 */ /* 0x000ee80000100800 */
[----:B--2---:R-:W-:Y:S04]  /*68de0*/  STL.64 [R1+0x55f8], R22 ;  /* 0x0055f81601007387 */ /* 0x004fe80000100a00 */
[----:B----4-:R0:W-:Y:S04]  /*68df0*/  STL.64 [R1+0x55f0], R20 ;  /* 0x0055f01401007387 */ /* 0x0101e80000100a00 */
[----:B0-----:R-:W2:Y:S04]  /*68e00*/  LDL.LU.64 R20, [R1+0x700] ;  /* 0x0007000001147983 */ /* 0x001ea80000300a00 */
[----:B------:R-:W2:Y:S04]  /*68e10*/  LDL.LU.64 R22, [R1+0x708] ;  /* 0x0007080001167983 */ /* 0x000ea80000300a00 */
[----:B------:R-:W4:Y:S04]  /*68e20*/  LDL.LU.64 R26, [R1+0x38] ;  /* 0x00003800011a7983 */ /* 0x000f280000300a00 */
[----:B----4-:R0:W-:Y:S04]  /*68e30*/  STL.64 [R1+0x5598], R26 ;  /* 0x0055981a01007387 */ /* 0x0101e80000100a00 */
[----:B0-----:R-:W4:Y:S01]  /*68e40*/  LDL R26, [R1+0x98] ;  /* 0x00009800011a7983 */ /* 0x001f220000100800 */
[----:B---3--:R-:W-:-:S03]  /*68e50*/  IMAD.MOV.U32 R27, RZ, RZ, R0 ;  /* 0x000000ffff1b7224 */ /* 0x008fc600078e0000 */
[----:B------:R4:W-:Y:S04]  /*68e60*/  STL.64 [R1+0x5590], R24 ;  /* 0x0055901801007387 */ /* 0x0009e80000100a00 */
[C---:B----4-:R-:W-:Y:S01]  /*68e70*/  HMMA.16816.F32 R24, R16.reuse, R26, R8 ;  /* 0x0000001a1018723c */ /* 0x050fe20000001808 */
[----:B------:R-:W3:Y:S04]  /*68e80*/  LDL.LU.64 R10, [R1+0x5608] ;  /* 0x00560800010a7983 */ /* 0x000ee80000300a00 */
[----:B------:R-:W2:Y:S01]  /*68e90*/  LDL.LU.64 R8, [R1+0x5600] ;  /* 0x0056000001087983 */ /* 0x000ea20000300a00 */
[----:B------:R-:W-:-:S15]  /*68ea0*/  HMMA.16816.F32 R4, R16, R12, R4 ;  /* 0x0000000c1004723c */ /* 0x000fde0000001804 */
[----:B------:R-:W-:-:S02]  /*68eb0*/  NOP ;  /* 0x0000000000007918 */ /* 0x000fc40000000000 */
[----:B------:R-:W-:Y:S04]  /*68ec0*/  STL.64 [R1+0x710], R24 ;  /* 0x0007101801007387 */ /* 0x000fe80000100a00 */
[----:B------:R-:W-:Y:S01]  /*68ed0*/  STL.64 [R1+0x718], R26 ;  /* 0x0007181a01007387 */ /* 0x000fe20000100a00 */
[----:B--2---:R-:W-:Y:S03]  /*68ee0*/  HMMA.16816.F32 R20, R16, R8, R20 ;  /* 0x000000081014723c */ /* 0x004fe60000001814 */
[----:B---3--:R-:W-:Y:S04]  /*68ef0*/  STL.64 [R1+0x5588], R10 ;  /* 0x0055880a01007387 */ /* 0x008fe80000100a00 */
[----:B------:R-:W-:-:S15]  /*68f00*/  IMAD.MOV.U32 R8, RZ, RZ, R9 ;  /* 0x000000ffff087224 */ /* 0x000fde00078e0009 */
[----:B------:R-:W-:-:S01]  /*68f10*/  NOP ;  /* 0x0000000000007918 */ /* 0x000fc20000000000 */
[----:B------:R0:W-:Y:S04]  /*68f20*/  STL.64 [R1+0x700], R20 ;  /* 0x0007001401007387 */ /* 0x0001e80000100a00 */
[----:B------:R1:W-:Y:S04]  /*68f30*/  STL.64 [R1+0x708], R22 ;  /* 0x0007081601007387 */ /* 0x0003e80000100a00 */
[----:B------:R2:W-:Y:S04]  /*68f40*/  STL [R1+0x5580], R8 ;  /* 0x0055800801007387 */ /* 0x0005e80000100800 */
[----:B0-----:R-:W3:Y:S04]  /*68f50*/  LDL.LU.64 R20, [R1+0x6e0] ;  /* 0x0006e00001147983 */ /* 0x001ee80000300a00 */
[----:B------:R0:W-:Y:S04]  /*68f60*/  STL.64 [R1+0x6f0], R4 ;  /* 0x0006f00401007387 */ /* 0x0001e80000100a00 */
[----:B------:R4:W-:Y:S04]  /*68f70*/  STL.64 [R1+0x6f8], R6 ;  /* 0x0006f80601007387 */ /* 0x0009e80000100a00 */
[----:B-1----:R-:W3:Y:S04]  /*68f80*/  LDL.LU.64 R22, [R1+0x6e8] ;  /* 0x0006e80001167983 */ /* 0x002ee80000300a00 */
[----:B--2---:R-:W2:Y:S04]  /*68f90*/  LDL.LU.64 R8, [R1+0x6d0] ;  /* 0x0006d00001087983 */ /* 0x004ea80000300a00 */
[----:B------:R-:W2:Y:S04]  /*68fa0*/  LDL.LU.64 R10, [R1+0x6d8] ;  /* 0x0006d800010a7983 */ /* 0x000ea80000300a00 */
[----:B0-----:R-:W3:Y:S04]  /*68fb0*/  LDL.LU.64 R4, [R1+0x6b0] ;  /* 0x0006b00001047983 */ /* 0x001ee80000300a00 */
[----:B----4-:R-:W4:Y:S04]  /*68fc0*/  LDL.LU.64 R6, [R1+0x6b8] ;  /* 0x0006b80001067983 */ /* 0x010f280000300a00 */
[----:B----4-:R-:W-:Y:S04]  /*68fd0*/  STL.64 [R1+0x55e8], R6 ;  /* 0x0055e80601007387 */ /* 0x010fe80000100a00 */
[----:B---3--:R0:W-:Y:S04]  /*68fe0*/  STL.64 [R1+0x55e0], R4 ;  /* 0x0055e00401007387 */ /* 0x0081e80000100a00 */
[----:B0-----:R-:W3:Y:S04]  /*68ff0*/  LDL.LU.64 R4, [R1+0x6c0] ;  /* 0x0006c00001047983 */ /* 0x001ee80000300a00 */
[----:B------:R-:W3:Y:S04]  /*69000*/  LDL.LU.64 R6, [R1+0x6c8] ;  /* 0x0006c80001067983 */ /* 0x000ee80000300a00 */
[----:B------:R-:W4:Y:S04]  /*69010*/  LDL.LU.64 R24, [R1+0x680] ;  /* 0x0006800001187983 */ /* 0x000f280000300a00 */
[----:B------:R-:W2:Y:S04]  /*69020*/  LDL.LU.64 R26, [R1+0x688] ;  /* 0x00068800011a7983 */ /* 0x000ea80000300a00 */
[----:B--2---:R-:W-:Y:S04]  /*69030*/  STL.64 [R1+0x55b8], R26 ;  /* 0x0055b81a01007387 */ /* 0x004fe80000100a00 */
[----:B----4-:R0:W-:Y:S04]  /*69040*/  STL.64 [R1+0x55b0], R24 ;  /* 0x0055b01801007387 */ /* 0x0101e80000100a00 */
[----:B0-----:R-:W2:Y:S04]  /*69050*/  LDL.LU.64 R24, [R1+0x690] ;  /* 0x0006900001187983 */ /* 0x001ea80000300a00 */
[----:B------:R-:W4:Y:S01]  /*69060*/  LDL.LU.64 R26, [R1+0x698] ;  /* 0x00069800011a7983 */ /* 0x000f220000300a00 */
[----:B------:R-:W-:-:S02]  /*69070*/  IMAD.MOV.U32 R0, RZ, RZ, R13 ;  /* 0x000000ffff007224 */ /* 0x000fc400078e000d */
[C---:B------:R-:W-:Y:S01]  /*69080*/  HMMA.16816.F32 R12, R16.reuse, R14, R20 ;  /* 0x0000000e100c723c */ /* 0x040fe20000001814 */
[----:B----4-:R-:W-:Y:S04]  /*69090*/  STL.64 [R1+0x55c8], R26 ;  /* 0x0055c81a01007387 */ /* 0x010fe80000100a00 */
[----:B--2---:R0:W-:Y:S04]  /*690a0*/  STL.64 [R1+0x55c0], R24 ;  /* 0x0055c01801007387 */ /* 0x0041e80000100a00 */
[----:B0-----:R-:W2:Y:S04]  /*690b0*/  LDL.LU.64 R24, [R1+0x6a0] ;  /* 0x0006a00001187983 */ /* 0x001ea80000300a00 */
[----:B------:R-:W2:Y:S04]  /*690c0*/  LDL.LU.64 R26, [R1+0x6a8] ;  /* 0x0006a800011a7983 */ /* 0x000ea80000300a00 */
[----:B------:R-:W-:Y:S04]  /*690d0*/  STL [R1+0x5480], R0 ;  /* 0x0054800001007387 */ /* 0x000fe80000100800 */
[----:B------:R-:W3:Y:S04]  /*690e0*/  LDL.LU.64 R22, [R1+0x55f8] ;  /* 0x0055f80001167983 */ /* 0x000ee80000300a00 */
[----:B------:R-:W4:Y:S04]  /*690f0*/  LDL.LU.64 R20, [R1+0x55f0] ;  /* 0x0055f00001147983 */ /* 0x000f280000300a00 */
[----:B------:R0:W-:Y:S04]  /*69100*/  STL.64 [R1+0x6e0], R12 ;  /* 0x0006e00c01007387 */ /* 0x0001e80000100a00 */
[----:B------:R1:W-:Y:S04]  /*69110*/  STL.64 [R1+0x6e8], R14 ;  /* 0x0006e80e01007387 */ /* 0x0003e80000100a00 */
[----:B0-----:R-:W2:Y:S04]  /*69120*/  LDL.LU.64 R12, [R1+0x670] ;  /* 0x00067000010c7983 */ /* 0x001ea80000300a00 */
[----:B-1----:R-:W2:Y:S01]  /*69130*/  LDL.LU.64 R14, [R1+0x678] ;  /* 0x00067800010e7983 */ /* 0x002ea20000300a00 */
[----:B----4-:R-:W-:Y:S06]  /*69140*/  HMMA.16816.F32 R8, R16, R20, R8 ;  /* 0x000000141008723c */ /* 0x010fec0000001808 */
[----:B------:R-:W-:-:S02]  /*69150*/  IMAD.MOV.U32 R0, RZ, RZ, R20 ;  /* 0x000000ffff007224 */ /* 0x000fc400078e0014 */
[----:B---3--:R-:W-:-:S15]  /*69160*/  HMMA.16816.F32 R20, R16, R22, R4 ;  /* 0x000000161014723c */ /* 0x008fde0000001804 */
[----:B------:R0:W-:Y:S04]  /*69170*/  STL.64 [R1+0x6d0], R8 ;  /* 0x0006d00801007387 */ /* 0x0001e80000100a00 */
[----:B------:R1:W-:Y:S04]  /*69180*/  STL.64 [R1+0x6d8], R10 ;  /* 0x0006d80a01007387 */ /* 0x0003e80000100a00 */
[----:B0-----:R-:W3:Y:S04]  /*69190*/  LDL.LU.64 R8, [R1+0x660] ;  /* 0x0006600001087983 */ /* 0x001ee80000300a00 */
[----:B-1----:R-:W3:Y:S04]  /*691a0*/  LDL.LU.64 R10, [R1+0x668] ;  /* 0x00066800010a7983 */ /* 0x002ee80000300a00 */
[----:B------:R-:W-:Y:S04]  /*691b0*/  STL [R1+0x5484], R0 ;  /* 0x0054840001007387 */ /* 0x000fe80000100800 */
[----:B------:R-:W4:Y:S04]  /*691c0*/  LDL.LU.64 R6, [R1+0x55e8] ;  /* 0x0055e80001067983 */ /* 0x000f280000300a00 */
[----:B------:R-:W4:Y:S04]  /*691d0*/  LDL.LU.64 R4, [R1+0x55e0] ;  /* 0x0055e00001047983 */ /* 0x000f280000300a00 */
[----:B------:R-:W-:Y:S04]  /*691e0*/  STL.64 [R1+0x6c0], R20 ;  /* 0x0006c01401007387 */ /* 0x000fe80000100a00 */
[----:B------:R0:W-:Y:S04]  /*691f0*/  STL.64 [R1+0x6c8], R22 ;  /* 0x0006c81601007387 */ /* 0x0001e80000100a00 */
[----:B0-----:R-:W3:Y:S04]  /*69200*/  LDL.LU.64 R22, [R1+0x55d8] ;  /* 0x0055d80001167983 */ /* 0x001ee80000300a00 */
[----:B------:R-:W2:Y:S01]  /*69210*/  LDL.LU.64 R20, [R1+0x55d0] ;  /* 0x0055d00001147983 */ /* 0x000ea20000300a00 */
[C---:B----4-:R-:W-:Y:S06]  /*69220*/  HMMA.16816.F32 R4, R16.reuse, R2, R4 ;  /* 0x000000021004723c */ /* 0x050fec0000001804 */
[----:B--2---:R-:W-:-:S15]  /*69230*/  HMMA.16816.F32 R24, R16, R20, R24 ;  /* 0x000000141018723c */ /* 0x004fde0000001818 */
[----:B------:R-:W-:-:S02]  /*69240*/  NOP ;  /* 0x0000000000007918 */ /* 0x000fc40000000000 */
[----:B------:R0:W-:Y:S04]  /*69250*/  STL.64 [R1+0x6b0], R4 ;  /* 0x0006b00401007387 */ /* 0x0001e80000100a00 */
[----:B------:R1:W-:Y:S04]  /*69260*/  STL.64 [R1+0x6b8], R6 ;  /* 0x0006b80601007387 */ /* 0x0003e80000100a00 */
[----:B0-----:R-:W2:Y:S04]  /*69270*/  LDL.LU.64 R4, [R1+0x650] ;  /* 0x0006500001047983 */ /* 0x001ea80000300a00 */
[----:B-1----:R-:W2:Y:S04]  /*69280*/  LDL.LU.64 R6, [R1+0x658] ;  /* 0x0006580001067983 */ /* 0x002ea80000300a00 */
[----:B------:R-:W-:Y:S04]  /*69290*/  STL.64 [R1+0x6a0], R24 ;  /* 0x0006a01801007387 */ /* 0x000fe80000100a00 */
[----:B------:R0:W-:Y:S04]  /*692a0*/  STL.64 [R1+0x6a8], R26 ;  /* 0x0006a81a01007387 */ /* 0x0001e80000100a00 */
[----:B0-----:R-:W3:Y:S04]  /*692b0*/  LDL.LU.64 R26, [R1+0x55c8] ;  /* 0x0055c800011a7983 */ /* 0x001ee80000300a00 */
[----:B------:R-:W3:Y:S01]  /*692c0*/  LDL.LU.64 R24, [R1+0x55c0] ;  /* 0x0055c00001187983 */ /* 0x000ee20000300a00 */
[----:B------:R-:W-:-:S05]  /*692d0*/  IMAD.MOV.U32 R0, RZ, RZ, R21 ;  /* 0x000000ffff007224 */ /* 0x000fca00078e0015 */
[----:B------:R-:W-:Y:S01]  /*692e0*/  STL [R1+0x5498], R0 ;  /* 0x0054980001007387 */ /* 0x000fe20000100800 */
[----:B---3--:R-:W-:Y:S03]  /*692f0*/  HMMA.16816.F32 R20, R16, R22, R24 ;  /* 0x000000161014723c */ /* 0x008fe60000001818 */
[----:B------:R-:W3:Y:S04]  /*69300*/  LDL.LU.64 R26, [R1+0x55b8] ;  /* 0x0055b800011a7983 */ /* 0x000ee80000300a00 */
[----:B------:R-:W3:-:S15]  /*69310*/  LDL.LU.64 R24, [R1+0x55b0] ;  /* 0x0055b00001187983 */ /* 0x000ede0000300a00 */
[----:B------:R-:W-:-:S01]  /*69320*/  NOP ;  /* 0x0000000000007918 */ /* 0x000fc20000000000 */
[----:B------:R-:W-:Y:S04]  /*69330*/  STL.64 [R1+0x690], R20 ;  /* 0x0006901401007387 */ /* 0x000fe80000100a00 */
[----:B------:R0:W-:Y:S04]  /*69340*/  STL.64 [R1+0x698], R22 ;  /* 0x0006981601007387 */ /* 0x0001e80000100a00 */
[----:B0-----:R-:W4:Y:S04]  /*69350*/  LDL.LU.64 R22, [R1+0x55a8] ;  /* 0x0055a80001167983 */ /* 0x001f280000300a00 */
[----:B------:R-:W3:Y:S02]  /*69360*/  LDL.LU.64 R20, [R1+0x55a0] ;  /* 0x0055a00001147983 */ /* 0x000ee40000300a00 */
[----:B---3--:R-:W-:-:S15]  /*69370*/  HMMA.16816.F32 R24, R16, R20, R24 ;  /* 0x000000141018723c */ /* 0x008fde0000001818 */
[----:B------:R-:W-:-:S08]  /*69380*/  NOP ;  /* 0x0000000000007918 */ /* 0x000fd00000000000 */
[----:B------:R-:W-:Y:S04]  /*69390*/  STL.64 [R1+0x680], R24 ;  /* 0x0006801801007387 */ /* 0x000fe80000100a00 */
[----:B------:R0:W-:Y:S04]  /*693a0*/  STL.64 [R1+0x688], R26 ;  /* 0x0006881a01007387 */ /* 0x0001e80000100a00 */
[----:B0-----:R-:W2:Y:S04]  /*693b0*/  LDL.LU.64 R26, [R1+0x5598] ;  /* 0x00559800011a7983 */ /* 0x001ea80000300a00 */
[----:B------:R-:W3:Y:S01]  /*693c0*/  LDL.LU.64 R24, [R1+0x5590] ;  /* 0x0055900001187983 */ /* 0x000ee20000300a00 */
[----:B----4-:R-:W-:Y:S01]  /*693d0*/  HMMA.16816.F32 R12, R16, R22, R12 ;  /* 0x00000016100c723c */ /* 0x010fe2000000180c */
[----:B------:R-:W-:-:S05]  /*693e0*/  IMAD.MOV.U32 R0, RZ, RZ, R21 ;  /* 0x000000ffff007224 */ /* 0x000fca00078e0015 */
[----:B------:R-:W-:Y:S02]  /*693f0*/  IMAD.MOV.U32 R3, RZ, RZ, R23 ;  /* 0x000000ffff037224 */ /* 0x000fe400078e0017 */
[----:B------:R-:W-:Y:S01]  /*69400*/  IMAD.MOV.U32 R2, RZ, RZ, R22 ;  /* 0x000000ffff027224 */ /* 0x000fe200078e0016 */
[----:B------:R0:W-:-:S14]  /*69410*/  STL [R1+0x54b8], R0 ;  /* 0x0054b80001007387 */ /* 0x0001dc0000100800 */
[----:B------:R-:W-:Y:S04]  /*69420*/  STL.64 [R1+0x670], R12 ;  /* 0x0006700c01007387 */ /* 0x000fe80000100a00 */
[----:B------:R-:W-:Y:S04]  /*69430*/  STL.64 [R1+0x678], R14 ;  /* 0x0006780e01007387 */ /* 0x000fe80000100a00 */
[----:B------:R1:W-:Y:S04]  /*69440*/  STL [R1+0x54c0], R3 ;  /* 0x0054c00301007387 */ /* 0x0003e80000100800 */
[----:B------:R4:W-:Y:S01]  /*69450*/  STL [R1+0x54bc], R2 ;  /* 0x0054bc0201007387 */ /* 0x0009e20000100800 */
[C---:B---3--:R-:W-:Y:S06]  /*69460*/  HMMA.16816.F32 R8, R16.reuse, R24, R8 ;  /* 0x000000181008723c */ /* 0x048fec0000001808 */
[----:B--2---:R-:W-:Y:S01]  /*69470*/  HMMA.16816.F32 R4, R16, R26, R4 ;  /* 0x0000001a1004723c */ /* 0x004fe20000001804 */
[----:B0-----:R-:W-:-:S02]  /*69480*/  IMAD.MOV.U32 R0, RZ, RZ, R25 ;  /* 0x000000ffff007224 */ /* 0x001fc400078e0019 */
[----:B------:R-:W2:Y:S03]  /*69490*/  LDL.LU.64 R24, [R1+0x28] ;  /* 0x0000280001187983 */ /* 0x000ea60000300a00 */
[----:B-1----:R-:W-:Y:S02]  /*694a0*/  IMAD.MOV.U32 R3, RZ, RZ, R26 ;  /* 0x000000ffff037224 */ /* 0x002fe400078e001a */
[----:B----4-:R-:W-:-:S09]  /*694b0*/  IMAD.MOV.U32 R2, RZ, RZ, R27 ;  /* 0x000000ffff027224 */ /* 0x010fd200078e001b */
[----:B------:R0:W-:Y:S04]  /*694c0*/  STL.64 [R1+0x660], R8 ;  /* 0x0006600801007387 */ /* 0x0001e80000100a00 */
[----:B------:R1:W-:Y:S04]  /*694d0*/  STL.64 [R1+0x668], R10 ;  /* 0x0006680a01007387 */ /* 0x0003e80000100a00 */
[----:B------:R-:W-:Y:S04]  /*694e0*/  STL [R1+0x54c4], R0 ;  /* 0x0054c40001007387 */ /* 0x000fe80000100800 */
[----:B------:R3:W-:Y:S04]  /*694f0*/  STL.64 [R1+0x650], R4 ;  /* 0x0006500401007387 */ /* 0x0007e80000100a00 */
[----:B------:R4:W-:Y:S04]  /*69500*/  STL.64 [R1+0x658], R6 ;  /* 0x0006580601007387 */ /* 0x0009e80000100a00 */
[----:B0-----:R-:W2:Y:S04]  /*69510*/  LDL.LU.64 R8, [R1+0x640] ;  /* 0x0006400001087983 */ /* 0x001ea80000300a00 */
[----:B-1----:R-:W2:Y:S04]  /*69520*/  LDL.LU.64 R10, [R1+0x648] ;  /* 0x00064800010a7983 */ /* 0x002ea80000300a00 */
[----:B------:R-:W2:Y:S04]  /*69530*/  LDL R26, [R1+0x20] ;  /* 0x00002000011a7983 */ /* 0x000ea80000100800 */
[----:B------:R-:W2:Y:S04]  /*69540*/  LDL R27, [R1+0x24] ;  /* 0x00002400011b7983 */ /* 0x000ea80000100800 */
[----:B---3--:R-:W3:Y:S04]  /*69550*/  LDL.LU R4, [R1+0x1888] ;  /* 0x0018880001047983 */ /* 0x008ee80000300800 */
[----:B------:R-:W3:Y:S04]  /*69560*/  LDL.LU R5, [R1+0x1890] ;  /* 0x0018900001057983 */ /* 0x000ee80000300800 */
[----:B----4-:R-:W4:Y:S04]  /*69570*/  LDL.LU R6, [R1+0x1898] ;  /* 0x0018980001067983 */ /* 0x010f280000300800 */
[----:B------:R-:W4:Y:S04]  /*69580*/  LDL.LU R7, [R1+0x18a0] ;  /* 0x0018a00001077983 */ /* 0x000f280000300800 */
[----:B----4-:R0:W-:Y:S04]  /*69590*/  STL.64 [R1+0x54e0], R6 ;  /* 0x0054e00601007387 */ /* 0x0101e80000100a00 */
[----:B------:R-:W4:Y:S04]  /*695a0*/  LDL R14, [R1+0x10] ;  /* 0x00001000010e7983 */ /* 0x000f280000100800 */
[----:B------:R-:W4:Y:S04]  /*695b0*/  LDL R15, [R1+0x14] ;  /* 0x00001400010f7983 */ /* 0x000f280000100800 */
[----:B------:R-:W2:Y:S04]  /*695c0*/  LDL R12, [R1+0x18] ;  /* 0x00001800010c7983 */ /* 0x000ea80000100800 */
[----:B------:R-:W2:Y:S04]  /*695d0*/  LDL R13, [R1+0x1c] ;  /* 0x00001c00010d7983 */ /* 0x000ea80000100800 */
[----:B0-----:R-:W2:Y:S04]  /*695e0*/  LDL R6, [R1] ;  /* 0x0000000001067983 */ /* 0x001ea80000100800 */
[----:B------:R-:W2:Y:S04]  /*695f0*/  LDL R7, [R1+0x4] ;  /* 0x0000040001077983 */ /* 0x000ea80000100800 */
[----:B----4-:R0:W-:Y:S04]  /*69600*/  STL.64 [R1+0x5568], R14 ;  /* 0x0055680e01007387 */ /* 0x0101e80000100a00 */
[----:B0-----:R-:W4:Y:S04]  /*69610*/  LDL.LU.64 R14, [R1+0x30] ;  /* 0x00003000010e7983 */ /* 0x001f280000300a00 */
[----:B---3--:R0:W-:Y:S04]  /*69620*/  STL.64 [R1+0x54d8], R4 ;  /* 0x0054d80401007387 */ /* 0x0081e80000100a00 */
[----:B0-----:R-:W3:Y:S04]  /*69630*/  LDL R4, [R1+0x8] ;  /* 0x0000080001047983 */ /* 0x001ee80000100800 */
[----:B------:R-:W3:Y:S04]  /*69640*/  LDL R5, [R1+0xc] ;  /* 0x00000c0001057983 */ /* 0x000ee80000100800 */
[----:B------:R-:W3:Y:S04]  /*69650*/  LDL.LU.64 R20, [R1+0x620] ;  /* 0x0006200001147983 */ /* 0x000ee80000300a00 */
[----:B------:R-:W3:Y:S04]  /*69660*/  LDL.LU.64 R22, [R1+0x628] ;  /* 0x0006280001167983 */ /* 0x000ee80000300a00 */
[----:B--2---:R-:W-:Y:S01]  /*69670*/  STL.64 [R1+0x5548], R6 ;  /* 0x0055480601007387 */ /* 0x004fe20000100a00 */
[C---:B----4-:R-:W-:Y:S03]  /*69680*/  HMMA.16816.F32 R8, R16.reuse, R14, R8 ;  /* 0x0000000e1008723c */ /* 0x050fe60000001808 */
[----:B---3--:R0:W-:Y:S04]  /*69690*/  STL.64 [R1+0x5560], R4 ;  /* 0x0055600401007387 */ /* 0x0081e80000100a00 */
[----:B0-----:R-:W2:Y:S04]  /*696a0*/  LDL.LU.64 R4, [R1+0x630] ;  /* 0x0006300001047983 */ /* 0x001ea80000300a00 */
[----:B------:R-:W2:Y:S04]  /*696b0*/  LDL.LU.64 R6, [R1+0x638] ;  /* 0x0006380001067983 */ /* 0x000ea80000300a00 */
[----:B------:R-:W-:Y:S04]  /*696c0*/  STL [R1+0x54d4], R2 ;  /* 0x0054d40201007387 */ /* 0x000fe80000100800 */
[----:B------:R-:W-:Y:S04]  /*696d0*/  STL [R1+0x54d0], R3 ;  /* 0x0054d00301007387 */ /* 0x000fe80000100800 */
[----:B------:R-:W-:Y:S04]  /*696e0*/  STL.64 [R1+0x640], R8 ;  /* 0x0006400801007387 */ /* 0x000fe80000100a00 */
[----:B------:R0:W-:Y:S04]  /*696f0*/  STL.64 [R1+0x648], R10 ;  /* 0x0006480a01007387 */ /* 0x0001e80000100a00 */
[----:B0-----:R-:W3:Y:S04]  /*69700*/  LDL.LU.64 R10, [R1+0x5588] ;  /* 0x00558800010a7983 */ /* 0x001ee80000300a00 */
[----:B------:R-:W4:Y:S01]  /*69710*/  LDL.LU R8, [R1+0x5580] ;  /* 0x0055800001087983 */ /* 0x000f220000300800 */
[----:B------:R-:W-:Y:S01]  /*69720*/  IMAD.MOV.U32 R9, RZ, RZ, R14 ;  /* 0x000000ffff097224 */ /* 0x000fe200078e000e */
[----:B--2---:R-:W-:Y:S02]  /*69730*/  HMMA.16816.F32 R4, R16, R24, R4 ;  /* 0x000000181004723c */ /* 0x004fe40000001804 */
[----:B---3--:R-:W-:Y:S04]  /*69740*/  STL.64 [R1+0x54f0], R10 ;  /* 0x0054f00a01007387 */ /* 0x008fe80000100a00 */
[----:B----4-:R-:W-:-:S15]  /*69750*/  STL.64 [R1+0x54e8], R8 ;  /* 0x0054e80801007387 */ /* 0x010fde0000100a00 */
[----:B------:R-:W-:-:S02]  /*69760*/  NOP ;  /* 0x0000000000007918 */ /* 0x000fc40000000000 */
[----:B------:R0:W-:Y:S04]  /*69770*/  STL.64 [R1+0x630], R4 ;  /* 0x0006300401007387 */ /* 0x0001e80000100a00 */
[----:B------:R1:W-:Y:S04]  /*69780*/  STL.64 [R1+0x638], R6 ;  /* 0x0006380601007387 */ /* 0x0003e80000100a00 */
[----:B0-----:R-:W2:Y:S04]  /*69790*/  LDL.LU.64 R4, [R1+0x600] ;  /* 0x0006000001047983 */ /* 0x001ea80000300a00 */
[----:B-1----:R-:W3:Y:S01]  /*697a0*/  LDL.LU.64 R6, [R1+0x608] ;  /* 0x0006080001067983 */ /* 0x002ee20000300a00 */
[----:B------:R-:W-:Y:S03]  /*697b0*/  HMMA.16816.F32 R20, R16, R26, R20 ;  /* 0x0000001a1014723c */ /* 0x000fe60000001814 */
[----:B---3--:R-:W-:Y:S04]  /*697c0*/  STL.64 [R1+0x5578], R6 ;  /* 0x0055780601007387 */ /* 0x008fe80000100a00 */
[----:B--2---:R0:W-:Y:S04]  /*697d0*/  STL.64 [R1+0x5570], R4 ;  /* 0x0055700401007387 */ /* 0x0041e80000100a00 */
[----:B0-----:R-:W2:Y:S04]  /*697e0*/  LDL.LU.64 R4, [R1+0x610] ;  /* 0x0006100001047983 */ /* 0x001ea80000300a00 */
[----:B------:R-:W2:Y:S04]  /*697f0*/  LDL.LU.64 R6, [R1+0x618] ;  /* 0x0006180001067983 */ /* 0x000ea80000300a00 */
[----:B------:R-:W3:Y:S04]  /*69800*/  LDL.LU.64 R8, [R1+0x5e0] ;  /* 0x0005e00001087983 */ /* 0x000ee80000300a00 */
[----:B------:R-:W4:Y:S04]  /*69810*/  LDL.LU.64 R10, [R1+0x5e8] ;  /* 0x0005e800010a7983 */ /* 0x000f280000300a00 */
[----:B------:R-:W-:Y:S04]  /*69820*/  STL.64 [R1+0x620], R20 ;  /* 0x0006201401007387 */ /* 0x000fe80000100a00 */
[----:B------:R-:W-:Y:S01]  /*69830*/  STL.64 [R1+0x628], R22 ;  /* 0x0006281601007387 */ /* 0x000fe20000100a00 */
[----:B------:R-:W-:-:S02]  /*69840*/  IMAD.MOV.U32 R2, RZ, RZ, R24 ;  /* 0x000000ffff027224 */ /* 0x000fc400078e0018 */
[----:B------:R-:W-:Y:S02]  /*69850*/  IMAD.MOV.U32 R3, RZ, RZ, R25 ;  /* 0x000000ffff037224 */ /* 0x000fe400078e0019 */
[----:B------:R-:W-:Y:S01]  /*69860*/  IMAD.MOV.U32 R0, RZ, RZ, R15 ;  /* 0x000000ffff007224 */ /* 0x000fe200078e000f */
        /* <DEDUP_REMOVED lines=38> */
[----:B------:R-:W3:-:S15]  /*69ad0*/  LDL.LU.64 R10, [R1+0x588] ;  /* 0x00058800010a7983 */ /* 0x000ede0000300a00 */
[----:B------:R-:W-:-:S03]  /*69ae0*/  NOP ;  /* 0x0000000000007918 */ /* 0x000fc60000000000 */
[----:B------:R0:W-:Y:S04]  /*69af0*/  STL.64 [R1+0x5e0], R4 ;  /* 0x0005e00401007387 */ /* 0x0001e80000100a00 */
[----:B------:R1:W-:Y:S04]  /*69b00*/  STL.64 [R1+0x5e8], R6 ;  /* 0x0005e80601007387 */ /* 0x0003e80000100a00 */
[----:B0-----:R-:W4:Y:S04]  /*69b10*/  LDL.LU.64 R4, [R1+0x570] ;  /* 0x0005700001047983 */ /* 0x001f280000300a00 */
[----:B-1----:R-:W4:Y:S04]  /*69b20*/  LDL.LU.64 R6, [R1+0x578] ;  /* 0x0005780001067983 */ /* 0x002f280000300a00 */
        /* <DEDUP_REMOVED lines=33> */
[----:B------:R-:W4:Y:S04]  /*69d40*/  LDL.LU.64 R12, [R1+0x54f8] ;  /* 0x0054f800010c7983 */ /* 0x000f280000300a00 */
[----:B------:R-:W-:Y:S04]  /*69d50*/  STL.64 [R1+0x52e8], R22 ;  /* 0x0052e81601007387 */ /* 0x000fe80000100a00 */
[----:B------:R0:W-:Y:S04]  /*69d60*/  STL.64 [R1+0x52e0], R20 ;  /* 0x0052e01401007387 */ /* 0x0001e80000100a00 */
[----:B0-----:R-:W3:Y:S04]  /*69d70*/  LDL.LU.64 R20, [R1+0x560] ;  /* 0x0005600001147983 */ /* 0x001ee80000300a00 */
[----:B------:R-:W3:Y:S01]  /*69d80*/  LDL.LU.64 R22, [R1+0x568] ;  /* 0x0005680001167983 */ /* 0x000ee20000300a00 */
[C---:B--2---:R-:W-:Y:S06]  /*69d90*/  HMMA.16816.F32 R8, R16.reuse, R14, R8 ;  /* 0x0000000e1008723c */ /* 0x044fec0000001808 */
[----:B----4-:R-:W-:-:S15]  /*69da0*/  HMMA.16816.F32 R4, R16, R12, R4 ;  /* 0x0000000c1004723c */ /* 0x010fde0000001804 */
[----:B------:R-:W-:-:S02]  /*69db0*/  NOP ;  /* 0x0000000000007918 */ /* 0x000fc40000000000 */
[----:B------:R-:W-:Y:S04]  /*69dc0*/  STL.64 [R1+0x580], R8 ;  /* 0x0005800801007387 */ /* 0x000fe80000100a00 */
[----:B------:R0:W-:Y:S04]  /*69dd0*/  STL.64 [R1+0x588], R10 ;  /* 0x0005880a01007387 */ /* 0x0001e80000100a00 */
[----:B0-----:R-:W3:Y:S04]  /*69de0*/  LDL.LU.64 R10, [R1+0x54f0] ;  /* 0x0054f000010a7983 */ /* 0x001ee80000300a00 */
[----:B------:R-:W2:Y:S04]  /*69df0*/  LDL.LU.64 R8, [R1+0x54e8] ;  /* 0x0054e80001087983 */ /* 0x000ea80000300a00 */
[----:B------:R-:W-:Y:S04]  /*69e00*/  STL.64 [R1+0x570], R4 ;  /* 0x0005700401007387 */ /* 0x000fe80000100a00 */
[----:B------:R0:W-:Y:S04]  /*69e10*/  STL.64 [R1+0x578], R6 ;  /* 0x0005780601007387 */ /* 0x0001e80000100a00 */
[----:B0-----:R-:W4:Y:S04]  /*69e20*/  LDL.LU.64 R6, [R1+0x54e0] ;  /* 0x0054e00001067983 */ /* 0x001f280000300a00 */
[----:B------:R-:W2:Y:S04]  /*69e30*/  LDL.LU.64 R4, [R1+0x54d8] ;  /* 0x0054d80001047983 */ /* 0x000ea80000300a00 */
[----:B------:R-:W-:Y:S04]  /*69e40*/  STL.64 [R1+0x52c8], R14 ;  /* 0x0052c80e01007387 */ /* 0x000fe80000100a00 */
[----:B------:R3:W-:Y:S02]  /*69e50*/  STL.64 [R1+0x52c0], R12 ;  /* 0x0052c00c01007387 */ /* 0x0007e40000100a00 */
[----:B---3--:R-:W-:Y:S01]  /*69e60*/  HMMA.16816.F32 R12, R16, R10, R20 ;  /* 0x0000000a100c723c */ /* 0x008fe20000001814 */
[----:B----4-:R-:W-:-:S02]  /*69e70*/  IMAD R6, R6, 0x100, R26 ;  /* 0x0000010006067824 */ /* 0x010fc400078e021a */
[----:B------:R-:W-:Y:S02]  /*69e80*/  IMAD R7, R7, 0x100, R27 ;  /* 0x0000010007077824 */ /* 0x000fe400078e021b */
[----:B------:R-:W-:Y:S02]  /*69e90*/  IMAD.MOV.U32 R26, RZ, RZ, R2 ;  /* 0x000000ffff1a7224 */ /* 0x000fe400078e0002 */
[----:B------:R-:W-:-:S15]  /*69ea0*/  IMAD.MOV.U32 R27, RZ, RZ, R3 ;  /* 0x000000ffff1b7224 */ /* 0x000fde00078e0003 */
[----:B------:R-:W-:-:S01]  /*69eb0*/  NOP ;  /* 0x0000000000007918 */ /* 0x000fc20000000000 */
[----:B------:R0:W-:Y:S04]  /*69ec0*/  STL.64 [R1+0x560], R12 ;  /* 0x0005600c01007387 */ /* 0x0001e80000100a00 */
[----:B------:R1:W-:Y:S04]  /*69ed0*/  STL.64 [R1+0x568], R14 ;  /* 0x0005680e01007387 */ /* 0x0003e80000100a00 */
[----:B------:R-:W3:Y:S04]  /*69ee0*/  LDL.LU R2, [R1+0x54d4] ;  /* 0x0054d40001027983 */ /* 0x000ee80000300800 */
[----:B------:R-:W4:Y:S04]  /*69ef0*/  LDL.LU R3, [R1+0x54d0] ;  /* 0x0054d00001037983 */ /* 0x000f280000300800 */
[----:B0-----:R-:W3:Y:S04]  /*69f00*/  LDL.LU R12, [R1+0x98] ;  /* 0x00009800010c7983 */ /* 0x001ee80000300800 */
[----:B------:R-:W3:Y:S04]  /*69f10*/  LDL.LU R13, [R1+0x9c] ;  /* 0x00009c00010d7983 */ /* 0x000ee80000300800 */
[----:B-1----:R-:W4:Y:S01]  /*69f20*/  LDL.LU R14, [R1+0x90] ;  /* 0x00009000010e7983 */ /* 0x002f220000300800 */
[----:B--2---:R-:W-:-:S03]  /*69f30*/  IMAD.MOV.U32 R15, RZ, RZ, R8 ;  /* 0x000000ffff0f7224 */ /* 0x004fc600078e0008 */
[----:B------:R-:W2:Y:S01]  /*69f40*/  LDL.LU R8, [R1+0x54cc] ;  /* 0x0054cc0001087983 */ /* 0x000ea20000300800 */
[----:B------:R-:W-:Y:S02]  /*69f50*/  IMAD R4, R4, 0x100, R24 ;  /* 0x0000010004047824 */ /* 0x000fe400078e0218 */
[----:B------:R-:W-:Y:S02]  /*69f60*/  IMAD.MOV.U32 R24, RZ, RZ, R9 ;  /* 0x000000ffff187224 */ /* 0x000fe400078e0009 */
[----:B------:R-:W-:Y:S02]  /*69f70*/  IMAD R5, R5, 0x100, R25 ;  /* 0x0000010005057824 */ /* 0x000fe400078e0219 */
[----:B------:R-:W-:Y:S01]  /*69f80*/  IMAD.MOV.U32 R25, RZ, RZ, R0 ;  /* 0x000000ffff197224 */ /* 0x000fe200078e0000 */
[----:B----4-:R-:W-:Y:S04]  /*69f90*/  STL.64 [R1+0x5490], R14 ;  /* 0x0054900e01007387 */ /* 0x010fe80000100a00 */
[----:B---3--:R0:W-:Y:S04]  /*69fa0*/  STL.64 [R1+0x5488], R12 ;  /* 0x0054880c01007387 */ /* 0x0081e80000100a00 */
[----:B0-----:R-:W2:Y:S04]  /*69fb0*/  LDL.LU.64 R12, [R1+0x1270] ;  /* 0x00127000010c7983 */ /* 0x001ea80000300a00 */
[----:B------:R-:W2:Y:S04]  /*69fc0*/  LDL.LU.64 R14, [R1+0x1278] ;  /* 0x00127800010e7983 */ /* 0x000ea80000300a00 */
[----:B------:R-:W2:Y:S04]  /*69fd0*/  LDL.LU R9, [R1+0x54c8] ;  /* 0x0054c80001097983 */ /* 0x000ea80000300800 */
[----:B------:R-:W3:Y:S04]  /*69fe0*/  LDL.LU R0, [R1+0x54c4] ;  /* 0x0054c40001007983 */ /* 0x000ee80000300800 */
[----:B------:R-:W-:Y:S04]  /*69ff0*/  STL.64 [R1+0x5398], R26 ;  /* 0x0053981a01007387 */ /* 0x000fe80000100a00 */
[----:B------:R-:W-:Y:S01]  /*6a000*/  STL.64 [R1+0x5390], R24 ;  /* 0x0053901801007387 */ /* 0x000fe20000100a00 */
[----:B------:R-:W-:-:S02]  /*6a010*/  IMAD.MOV.U32 R22, RZ, RZ, R3 ;  /* 0x000000ffff167224 */ /* 0x000fc400078e0003 */
[----:B------:R-:W-:Y:S01]  /*6a020*/  IMAD.MOV.U32 R23, RZ, RZ, R2 ;  /* 0x000000ffff177224 */ /* 0x000fe200078e0002 */
[----:B------:R-:W4:Y:S04]  /*6a030*/  LDL.LU R3, [R1+0x54c0] ;  /* 0x0054c00001037983 */ /* 0x000f280000300800 */
[----:B------:R-:W4:Y:S04]  /*6a040*/  LDL.LU R2, [R1+0x54bc] ;  /* 0x0054bc0001027983 */ /* 0x000f280000300800 */
[----:B------:R-:W4:Y:S01]  /*6a050*/  LDL.LU R20, [R1+0x40] ;  /* 0x0000400001147983 */ /* 0x000f220000300800 */
[----:B--2---:R-:W-:Y:S01]  /*6a060*/  HMMA.16816.F32 R12, R16, R8, R12 ;  /* 0x00000008100c723c */ /* 0x004fe2000000180c */
[----:B---3--:R-:W-:-:S15]  /*6a070*/  IMAD.MOV.U32 R21, RZ, RZ, R0 ;  /* 0x000000ffff157224 */ /* 0x008fde00078e0000 */
[----:B------:R-:W-:-:S07]  /*6a080*/  NOP ;  /* 0x0000000000007918 */ /* 0x000fce0000000000 */
[----:B------:R0:W-:Y:S04]  /*6a090*/  STL.64 [R1+0x10c0], R12 ;  /* 0x0010c00c01007387 */ /* 0x0001e80000100a00 */
[----:B------:R1:W-:Y:S04]  /*6a0a0*/  STL.64 [R1+0x10c8], R14 ;  /* 0x0010c80e01007387 */ /* 0x0003e80000100a00 */
[----:B------:R-:W2:Y:S04]  /*6a0b0*/  LDL.LU R0, [R1+0x54b8] ;  /* 0x0054b80001007983 */ /* 0x000ea80000300800 */
[----:B0-----:R-:W3:Y:S04]  /*6a0c0*/  LDL.LU.64 R12, [R1+0x550] ;  /* 0x00055000010c7983 */ /* 0x001ee80000300a00 */
[----:B-1----:R-:W4:Y:S04]  /*6a0d0*/  LDL.LU.64 R14, [R1+0x558] ;  /* 0x00055800010e7983 */ /* 0x002f280000300a00 */
[----:B----4-:R-:W-:Y:S04]  /*6a0e0*/  STL.64 [R1+0x54a8], R14 ;  /* 0x0054a80e01007387 */ /* 0x010fe80000100a00 */
[----:B---3--:R0:W-:Y:S04]  /*6a0f0*/  STL.64 [R1+0x54a0], R12 ;  /* 0x0054a00c01007387 */ /* 0x0081e80000100a00 */
[----:B0-----:R-:W3:Y:S04]  /*6a100*/  LDL.LU.64 R12, [R1+0x1260] ;  /* 0x00126000010c7983 */ /* 0x001ee80000300a00 */
[----:B------:R-:W3:Y:S04]  /*6a110*/  LDL.LU.64 R14, [R1+0x1268] ;  /* 0x00126800010e7983 */ /* 0x000ee80000300a00 */
[----:B------:R-:W4:Y:S04]  /*6a120*/  LDL.LU.64 R24, [R1+0x4d0] ;  /* 0x0004d00001187983 */ /* 0x000f280000300a00 */
[----:B------:R-:W4:Y:S04]  /*6a130*/  LDL.LU.64 R26, [R1+0x4d8] ;  /* 0x0004d800011a7983 */ /* 0x000f280000300a00 */
[----:B------:R0:W-:Y:S02]  /*6a140*/  STL.64 [R1+0x53a8], R22 ;  /* 0x0053a81601007387 */ /* 0x0001e40000100a00 */
[----:B0-----:R-:W-:-:S02]  /*6a150*/  IMAD.MOV.U32 R22, RZ, RZ, R2 ;  /* 0x000000ffff167224 */ /* 0x001fc400078e0002 */
[----:B------:R-:W-:Y:S01]  /*6a160*/  IMAD.MOV.U32 R23, RZ, RZ, R3 ;  /* 0x000000ffff177224 */ /* 0x000fe200078e0003 */
[----:B------:R-:W3:Y:S04]  /*6a170*/  LDL.LU R2, [R1+0x54b4] ;  /* 0x0054b40001027983 */ /* 0x000ee80000300800 */
[----:B------:R-:W3:Y:S04]  /*6a180*/  LDL.LU R3, [R1+0x54b0] ;  /* 0x0054b00001037983 */ /* 0x000ee80000300800 */
[----:B------:R-:W-:Y:S04]  /*6a190*/  STL.64 [R1+0x53a0], R20 ;  /* 0x0053a01401007387 */ /* 0x000fe80000100a00 */
[----:B------:R0:W-:Y:S04]  /*6a1a0*/  STL.64 [R1+0x53c0], R22 ;  /* 0x0053c01601007387 */ /* 0x0001e80000100a00 */
[----:B0-----:R-:W4:Y:S04]  /*6a1b0*/  LDL.LU R22, [R1+0xa0] ;  /* 0x0000a00001167983 */ /* 0x001f280000300800 */
[----:B------:R-:W4:Y:S04]  /*6a1c0*/  LDL.LU R23, [R1+0xa4] ;  /* 0x0000a40001177983 */ /* 0x000f280000300800 */
[----:B------:R-:W-:Y:S04]  /*6a1d0*/  STL.64 [R1+0x52a8], R10 ;  /* 0x0052a80a01007387 */ /* 0x000fe80000100a00 */
[----:B------:R0:W-:Y:S04]  /*6a1e0*/  STL.64 [R1+0x52a0], R8 ;  /* 0x0052a00801007387 */ /* 0x0001e80000100a00 */
[----:B0-----:R-:W4:Y:S04]  /*6a1f0*/  LDL.LU.64 R8, [R1+0x500] ;  /* 0x0005000001087983 */ /* 0x001f280000300a00 */
[----:B------:R-:W4:Y:S01]  /*6a200*/  LDL.LU.64 R10, [R1+0x508] ;  /* 0x00050800010a7983 */ /* 0x000f220000300a00 */
[----:B---3--:R-:W-:-:S15]  /*6a210*/  HMMA.16816.F32 R12, R16, R2, R12 ;  /* 0x00000002100c723c */ /* 0x008fde000000180c */
[----:B------:R-:W-:-:S08]  /*6a220*/  NOP ;  /* 0x0000000000007918 */ /* 0x000fd00000000000 */
[----:B------:R-:W-:Y:S04]  /*6a230*/  STL.64 [R1+0x10b0], R12 ;  /* 0x0010b00c01007387 */ /* 0x000fe80000100a00 */
[----:B------:R0:W-:Y:S04]  /*6a240*/  STL.64 [R1+0x10b8], R14 ;  /* 0x0010b80e01007387 */ /* 0x0001e80000100a00 */
[----:B0-----:R-:W3:Y:S04]  /*6a250*/  LDL.LU.64 R14, [R1+0x54a8] ;  /* 0x0054a800010e7983 */ /* 0x001ee80000300a00 */
[----:B------:R-:W3:Y:S04]  /*6a260*/  LDL.LU.64 R12, [R1+0x54a0] ;  /* 0x0054a000010c7983 */ /* 0x000ee80000300a00 */
[----:B------:R-:W4:Y:S01]  /*6a270*/  LDL.LU R20, [R1+0x50] ;  /* 0x0000500001147983 */ /* 0x000f220000300800 */
[----:B--2---:R-:W-:-:S03]  /*6a280*/  IMAD.MOV.U32 R21, RZ, RZ, R0 ;  /* 0x000000ffff157224 */ /* 0x004fc600078e0000 */
[----:B------:R-:W2:Y:S04]  /*6a290*/  LDL.LU R0, [R1+0x5498] ;  /* 0x0054980001007983 */ /* 0x000ea80000300800 */
[----:B----4-:R0:W-:Y:S04]  /*6a2a0*/  STL.64 [R1+0x53d8], R20 ;  /* 0x0053d81401007387 */ /* 0x0101e80000100a00 */
[----:B0-----:R-:W3:Y:S04]  /*6a2b0*/  LDL R20, [R1+0xa8] ;  /* 0x0000a80001147983 */ /* 0x001ee80000100800 */
[----:B------:R-:W3:Y:S02]  /*6a2c0*/  LDL R21, [R1+0xac] ;  /* 0x0000ac0001157983 */ /* 0x000ee40000100800 */
[----:B---3--:R-:W-:Y:S02]  /*6a2d0*/  HMMA.16816.F32 R16, R16, R20, R12 ;  /* 0x000000141010723c */ /* 0x008fe4000000180c */
[----:B------:R-:W3:Y:S04]  /*6a2e0*/  LDL.LU.64 R14, [R1+0x5490] ;  /* 0x00549000010e7983 */ /* 0x000ee80000300a00 */
[----:B------:R-:W4:-:S15]  /*6a2f0*/  LDL.LU.64 R12, [R1+0x5488] ;  /* 0x00548800010c7983 */ /* 0x000f1e0000300a00 */
[----:B------:R-:W-:-:S02]  /*6a300*/  NOP ;  /* 0x0000000000007918 */ /* 0x000fc40000000000 */
[----:B------:R0:W-:Y:S04]  /*6a310*/  STL.64 [R1+0x550], R16 ;  /* 0x0005501001007387 */ /* 0x0001e80000100a00 */
[----:B------:R1:W-:Y:S04]  /*6a320*/  STL.64 [R1+0x558], R18 ;  /* 0x0005581201007387 */ /* 0x0003e80000100a00 */
[----:B0-----:R-:W2:Y:S04]  /*6a330*/  LDL.LU.64 R16, [R1+0x520] ;  /* 0x0005200001107983 */ /* 0x001ea80000300a00 */
[----:B-1----:R-:W2:Y:S01]  /*6a340*/  LDL.LU.64 R18, [R1+0x528] ;  /* 0x0005280001127983 */ /* 0x002ea20000300a00 */
[----:B------:R-:W-:-:S02]  /*6a350*/  F2FP.F16.E4M3.UNPACK_B R4, R4 ;  /* 0x00000004ff04723e */ /* 0x000fc400020006ff */
[----:B------:R-:W-:Y:S02]  /*6a360*/  F2FP.F16.E4M3.UNPACK_B R5, R5 ;  /* 0x00000005ff05723e */ /* 0x000fe400020006ff */
[----:B------:R-:W-:Y:S02]  /*6a370*/  F2FP.F16.E4M3.UNPACK_B R6, R6 ;  /* 0x00000006ff06723e */ /* 0x000fe400020006ff */
[----:B------:R-:W-:-:S07]  /*6a380*/  F2FP.F16.E4M3.UNPACK_B R7, R7 ;  /* 0x00000007ff07723e */ /* 0x000fce00020006ff */
[C---:B----4-:R-:W-:Y:S06]  /*6a390*/  HMMA.16816.F32 R8, R4.reuse, R12, R8 ;  /* 0x0000000c0408723c */ /* 0x050fec0000001808 */
[----:B--2---:R-:W-:Y:S01]  /*6a3a0*/  HMMA.16816.F32 R16, R4, R22, R16 ;  /* 0x000000160410723c */ /* 0x004fe20000001810 */
[----:B------:R-:W2:-:S15]  /*6a3b0*/  LDL.LU R22, [R1+0x58] ;  /* 0x0000580001167983 */ /* 0x000e9e0000300800 */
[----:B------:R-:W-:-:S07]  /*6a3c0*/  NOP ;  /* 0x0000000000007918 */ /* 0x000fce0000000000 */
[----:B------:R-:W-:Y:S04]  /*6a3d0*/  STL.64 [R1+0x520], R16 ;  /* 0x0005201001007387 */ /* 0x000fe80000100a00 */
[----:B------:R-:W-:Y:S04]  /*6a3e0*/  STL.64 [R1+0x528], R18 ;  /* 0x0005281201007387 */ /* 0x000fe80000100a00 */
[----:B------:R-:W-:Y:S04]  /*6a3f0*/  STL.64 [R1+0x500], R8 ;  /* 0x0005000801007387 */ /* 0x000fe80000100a00 */
[----:B------:R3:W-:Y:S04]  /*6a400*/  STL.64 [R1+0x508], R10 ;  /* 0x0005080a01007387 */ /* 0x0007e80000100a00 */
[----:B------:R-:W2:Y:S01]  /*6a410*/  LDL.LU R23, [R1+0x5c] ;  /* 0x00005c0001177983 */ /* 0x000ea20000300800 */
[----:B---3--:R-:W-:Y:S03]  /*6a420*/  HMMA.16816.F32 R8, R4, R14, R24 ;  /* 0x0000000e0408723c */ /* 0x008fe60000001818 */
[----:B--2---:R0:W-:Y:S04]  /*6a430*/  STL.64 [R1+0x53f0], R22 ;  /* 0x0053f01601007387 */ /* 0x0041e80000100a00 */
[----:B------:R-:W2:-:S15]  /*6a440*/  LDL.LU R20, [R1+0x60] ;  /* 0x0000600001147983 */ /* 0x000e9e0000300800 */
[----:B------:R-:W-:-:S01]  /*6a450*/  NOP ;  /* 0x0000000000007918 */ /* 0x000fc20000000000 */
[----:B------:R-:W-:Y:S04]  /*6a460*/  STL.64 [R1+0x4d0], R8 ;  /* 0x0004d00801007387 */ /* 0x000fe80000100a00 */
[----:B------:R-:W-:Y:S01]  /*6a470*/  STL.64 [R1+0x4d8], R10 ;  /* 0x0004d80a01007387 */ /* 0x000fe20000100a00 */
[----:B------:R-:W-:-:S03]  /*6a480*/  IMAD.MOV.U32 R21, RZ, RZ, R0 ;  /* 0x000000ffff157224 */ /* 0x000fc600078e0000 */
[----:B------:R-:W3:Y:S04]  /*6a490*/  LDL.LU R0, [R1+0x5484] ;  /* 0x0054840001007983 */ /* 0x000ee80000300800 */
[----:B0-----:R-:W4:Y:S04]  /*6a4a0*/  LDL.LU R22, [R1+0x68] ;  /* 0x0000680001167983 */ /* 0x001f280000300800 */
[----:B------:R-:W4:Y:S04]  /*6a4b0*/  LDL.LU R23, [R1+0x6c] ;  /* 0x00006c0001177983 */ /* 0x000f280000300800 */
[----:B--2---:R0:W-:Y:S04]  /*6a4c0*/  STL.64 [R1+0x5408], R20 ;  /* 0x0054081401007387 */ /* 0x0041e80000100a00 */
[----:B0-----:R-:W2:Y:S04]  /*6a4d0*/  LDL.LU R20, [R1+0x70] ;  /* 0x0000700001147983 */ /* 0x001ea80000300800 */
[----:B------:R-:W2:Y:S04]  /*6a4e0*/  LDL.LU R21, [R1+0x74] ;  /* 0x0000740001157983 */ /* 0x000ea80000300800 */
[----:B----4-:R3:W-:Y:S02]  /*6a4f0*/  STL.64 [R1+0x5420], R22 ;  /* 0x0054201601007387 */ /* 0x0107e40000100a00 */
[----:B---3--:R-:W-:-:S02]  /*6a500*/  IMAD.MOV.U32 R22, RZ, RZ, R0 ;  /* 0x000000ffff167224 */ /* 0x008fc400078e0000 */
[----:B------:R-:W3:Y:S04]  /*6a510*/  LDL.LU R0, [R1+0x5480] ;  /* 0x0054800001007983 */ /* 0x000ee80000300800 */
[----:B------:R-:W4:Y:S04]  /*6a520*/  LDL.LU R23, [R1+0x7c] ;  /* 0x00007c0001177983 */ /* 0x000f280000300800 */
[----:B--2---:R0:W-:Y:S04]  /*6a530*/  STL.64 [R1+0x5438], R20 ;  /* 0x0054381401007387 */ /* 0x0041e80000100a00 */
[----:B0-----:R-:W2:Y:S04]  /*6a540*/  LDL.LU R20, [R1+0x80] ;  /* 0x0000800001147983 */ /* 0x001ea80000300800 */
[----:B------:R-:W2:Y:S04]  /*6a550*/  LDL.LU R21, [R1+0x84] ;  /* 0x0000840001157983 */ /* 0x000ea80000300800 */
[----:B----4-:R0:W-:Y:S04]  /*6a560*/  STL.64 [R1+0x5450], R22 ;  /* 0x0054501601007387 */ /* 0x0101e80000100a00 */
[----:B0-----:R-:W4:Y:S04]  /*6a570*/  LDL.LU R22, [R1+0x88] ;  /* 0x0000880001167983 */ /* 0x001f280000300800 */
        /* <DEDUP_REMOVED lines=35> */
[----:B------:R-:W-:-:S03]  /*6a7b0*/  IMAD.MOV.U32 R23, RZ, RZ, R0 ;  /* 0x000000ffff177224 */ /* 0x000fc600078e0000 */
[----:B---3--:R-:W-:Y:S04]  /*6a7c0*/  STL.64 [R1+0x5478], R26 ;  /* 0x0054781a01007387 */ /* 0x008fe80000100a00 */
[----:B--2---:R0:W-:Y:S04]  /*6a7d0*/  STL.64 [R1+0x5470], R24 ;  /* 0x0054701801007387 */ /* 0x0041e80000100a00 */
[----:B0-----:R-:W4:Y:S04]  /*6a7e0*/  LDL.LU.64 R24, [R1+0x4b0] ;  /* 0x0004b00001187983 */ /* 0x001f280000300a00 */
[----:B------:R-:W4:Y:S04]  /*6a7f0*/  LDL.LU.64 R26, [R1+0x4b8] ;  /* 0x0004b800011a7983 */ /* 0x000f280000300a00 */
[----:B------:R-:W2:Y:S04]  /*6a800*/  LDL.LU.64 R12, [R1+0x2f0] ;  /* 0x0002f000010c7983 */ /* 0x000ea80000300a00 */
[----:B------:R-:W2:Y:S04]  /*6a810*/  LDL.LU.64 R14, [R1+0x2f8] ;  /* 0x0002f800010e7983 */ /* 0x000ea80000300a00 */
[----:B------:R-:W3:Y:S04]  /*6a820*/  LDL.LU.64 R8, [R1+0x2d0] ;  /* 0x0002d00001087983 */ /* 0x000ee80000300a00 */
[----:B------:R-:W3:Y:S04]  /*6a830*/  LDL.LU.64 R10, [R1+0x2d8] ;  /* 0x0002d800010a7983 */ /* 0x000ee80000300a00 */
[----:B------:R-:W2:Y:S04]  /*6a840*/  LDL.LU R16, [R1+0x18a8] ;  /* 0x0018a80001107983 */ /* 0x000ea80000300800 */
[----:B------:R-:W2:Y:S04]  /*6a850*/  LDL.LU R17, [R1+0x18b0] ;  /* 0x0018b00001117983 */ /* 0x000ea80000300800 */
[----:B------:R-:W3:Y:S04]  /*6a860*/  LDL.LU R18, [R1+0x18b8] ;  /* 0x0018b80001127983 */ /* 0x000ee80000300800 */
[----:B------:R-:W3:Y:S01]  /*6a870*/  LDL.LU R19, [R1+0x18c4] ;  /* 0x0018c40001137983 */ /* 0x000ee20000300800 */
[C---:B----4-:R-:W-:Y:S03]  /*6a880*/  HMMA.16816.F32 R20, R4.reuse, R22, R24 ;  /* 0x000000160414723c */ /* 0x050fe60000001818 */
[----:B---3--:R-:W-:Y:S04]  /*6a890*/  STL.64 [R1+0x52b8], R18 ;  /* 0x0052b81201007387 */ /* 0x008fe80000100a00 */
[----:B--2---:R0:W-:Y:S04]  /*6a8a0*/  STL.64 [R1+0x52b0], R16 ;  /* 0x0052b01001007387 */ /* 0x0041e80000100a00 */
        /* <DEDUP_REMOVED lines=64> */
[----:B------:R-:W4:Y:S02]  /*6acb0*/  LDL.LU.64 R20, [R1+0x53a0] ;  /* 0x0053a00001147983 */ /* 0x000f240000300a00 */
        /* <DEDUP_REMOVED lines=8> */
[----:B------:R-:W-:Y:S04]  /*6ad40*/  STL.64 [R1+0x320], R16 ;  /* 0x0003201001007387 */ /* 0x000fe80000100a00 */
[----:B------:R-:W-:Y:S01]  /*6ad50*/  STL.64 [R1+0x328], R18 ;  /* 0x0003281201007387 */ /* 0x000fe20000100a00 */
[C---:B---3--:R-:W-:Y:S03]  /*6ad60*/  HMMA.16816.F32 R12, R4.reuse, R24, R12 ;  /* 0x00000018040c723c */ /* 0x048fe6000000180c */
[----:B------:R-:W2:Y:S03]  /*6ad70*/  LDL.LU.64 R24, [R1+0x200] ;  /* 0x0002000001187983 */ /* 0x000ea60000300a00 */
[----:B----4-:R-:W-:-:S15]  /*6ad80*/  HMMA.16816.F32 R8, R4, R26, R8 ;  /* 0x0000001a0408723c */ /* 0x010fde0000001808 */
[----:B------:R-:W-:-:S02]  /*6ad90*/  NOP ;  /* 0x0000000000007918 */ /* 0x000fc40000000000 */
[----:B------:R-:W-:Y:S04]  /*6ada0*/  STL.64 [R1+0x2f0], R12 ;  /* 0x0002f00c01007387 */ /* 0x000fe80000100a00 */
[----:B------:R-:W-:Y:S04]  /*6adb0*/  STL.64 [R1+0x2f8], R14 ;  /* 0x0002f80e01007387 */ /* 0x000fe80000100a00 */
[----:B------:R-:W3:Y:S04]  /*6adc0*/  LDL.LU.64 R26, [R1+0x208] ;  /* 0x00020800011a7983 */ /* 0x000ee80000300a00 */
[----:B------:R-:W-:Y:S04]  /*6add0*/  STL.64 [R1+0x2d0], R8 ;  /* 0x0002d00801007387 */ /* 0x000fe80000100a00 */
[----:B------:R-:W-:Y:S04]  /*6ade0*/  STL.64 [R1+0x2d8], R10 ;  /* 0x0002d80a01007387 */ /* 0x000fe80000100a00 */
[----:B---3--:R0:W-:Y:S04]  /*6adf0*/  STL.64 [R1+0x5318], R26 ;  /* 0x0053181a01007387 */ /* 0x0081e80000100a00 */
[----:B0-----:R-:W3:Y:S04]  /*6ae00*/  LDL.LU R26, [R1] ;  /* 0x00000000011a7983 */ /* 0x001ee80000300800 */
[----:B------:R-:W3:Y:S04]  /*6ae10*/  LDL.LU R27, [R1+0x4] ;  /* 0x00000400011b7983 */ /* 0x000ee80000300800 */
[----:B--2---:R0:W-:Y:S04]  /*6ae20*/  STL.64 [R1+0x5310], R24 ;  /* 0x0053101801007387 */ /* 0x0041e80000100a00 */
[----:B0-----:R-:W2:Y:S04]  /*6ae30*/  LDL.LU R24, [R1+0x8] ;  /* 0x0000080001187983 */ /* 0x001ea80000300800 */
[----:B------:R-:W2:Y:S04]  /*6ae40*/  LDL.LU R25, [R1+0xc] ;  /* 0x00000c0001197983 */ /* 0x000ea80000300800 */
[----:B---3--:R0:W-:Y:S04]  /*6ae50*/  STL.64 [R1+0x5330], R26 ;  /* 0x0053301a01007387 */ /* 0x0081e80000100a00 */
[----:B0-----:R-:W3:Y:S04]  /*6ae60*/  LDL.LU R26, [R1+0x10] ;  /* 0x00001000011a7983 */ /* 0x001ee80000300800 */
[----:B------:R-:W3:Y:S04]  /*6ae70*/  LDL.LU R27, [R1+0x14] ;  /* 0x00001400011b7983 */ /* 0x000ee80000300800 */
[----:B--2---:R0:W-:Y:S04]  /*6ae80*/  STL.64 [R1+0x5348], R24 ;  /* 0x0053481801007387 */ /* 0x0041e80000100a00 */
[----:B0-----:R-:W2:Y:S04]  /*6ae90*/  LDL.LU R24, [R1+0x18] ;  /* 0x0000180001187983 */ /* 0x001ea80000300800 */
[----:B------:R-:W2:Y:S04]  /*6aea0*/  LDL.LU R25, [R1+0x1c] ;  /* 0x00001c0001197983 */ /* 0x000ea80000300800 */
[----:B---3--:R0:W-:Y:S04]  /*6aeb0*/  STL.64 [R1+0x5360], R26 ;  /* 0x0053601a01007387 */ /* 0x0081e80000100a00 */
[----:B0-----:R-:W3:Y:S04]  /*6aec0*/  LDL.LU R26, [R1+0x20] ;  /* 0x00002000011a7983 */ /* 0x001ee80000300800 */
[----:B------:R-:W3:Y:S04]  /*6aed0*/  LDL.LU R27, [R1+0x24] ;  /* 0x00002400011b7983 */ /* 0x000ee80000300800 */
[----:B--2---:R-:W-:Y:S04]  /*6aee0*/  STL.64 [R1+0x5378], R24 ;  /* 0x0053781801007387 */ /* 0x004fe80000100a00 */
        /* <DEDUP_REMOVED lines=24> */
[----:B0-----:R-:W3:Y:S04]  /*6b070*/  LDL.LU.64 R20, [R1+0x2b0] ;  /* 0x0002b00001147983 */ /* 0x001ee80000300a00 */
[----:B------:R-:W3:Y:S04]  /*6b080*/  LDL.LU.64 R22, [R1+0x2b8] ;  /* 0x0002b80001167983 */ /* 0x000ee80000300a00 */
[----:B------:R-:W2:Y:S04]  /*6b090*/  LDL.LU.64 R12, [R1+0x4a0] ;  /* 0x0004a000010c7983 */ /* 0x000ea80000300a00 */
[----:B------:R-:W4:Y:S01]  /*6b0a0*/  LDL.LU.64 R14, [R1+0x4a8] ;  /* 0x0004a800010e7983 */ /* 0x000f220000300a00 */
[C---:B---3--:R-:W-:Y:S03]  /*6b0b0*/  HMMA.16816.F32 R24, R4.reuse, R26, R20 ;  /* 0x0000001a0418723c */ /* 0x048fe60000001814 */
[----:B----4-:R-:W-:Y:S04]  /*6b0c0*/  STL.64 [R1+0x52d8], R14 ;  /* 0x0052d80e01007387 */ /* 0x010fe80000100a00 */
[----:B--2---:R0:W-:Y:S04]  /*6b0d0*/  STL.64 [R1+0x52d0], R12 ;  /* 0x0052d00c01007387 */ /* 0x0041e80000100a00 */
[----:B0-----:R-:W2:Y:S04]  /*6b0e0*/  LDL.LU.64 R12, [R1+0x4f0] ;  /* 0x0004f000010c7983 */ /* 0x001ea80000300a00 */
[----:B------:R-:W2:Y:S04]  /*6b0f0*/  LDL.LU.64 R14, [R1+0x4f8] ;  /* 0x0004f800010e7983 */ /* 0x000ea80000300a00 */
[----:B------:R-:W3:Y:S04]  /*6b100*/  LDL.LU.64 R16, [R1+0x450] ;  /* 0x0004500001107983 */ /* 0x000ee80000300a00 */
[----:B------:R-:W3:Y:S04]  /*6b110*/  LDL.LU.64 R18, [R1+0x458] ;  /* 0x0004580001127983 */ /* 0x000ee80000300a00 */
[----:B------:R-:W4:Y:S04]  /*6b120*/  LDL.LU.64 R8, [R1+0x400] ;  /* 0x0004000001087983 */ /* 0x000f280000300a00 */
[----:B------:R-:W4:Y:S04]  /*6b130*/  LDL.LU.64 R10, [R1+0x408] ;  /* 0x00040800010a7983 */ /* 0x000f280000300a00 */
[----:B------:R-:W2:Y:S04]  /*6b140*/  LDL.LU.64 R22, [R1+0x5388] ;  /* 0x0053880001167983 */ /* 0x000ea80000300a00 */
[----:B------:R-:W2:Y:S04]  /*6b150*/  LDL.LU.64 R20, [R1+0x5380] ;  /* 0x0053800001147983 */ /* 0x000ea80000300a00 */
        /* <DEDUP_REMOVED lines=38> */
[----:B------:R-:W4:Y:S04]  /*6b3c0*/  LDL.LU R28, [R1+0x18b4] ;  /* 0x0018b400011c7983 */ /* 0x000f280000300800 */
[----:B------:R-:W4:Y:S01]  /*6b3d0*/  LDL.LU R29, [R1+0x18bc] ;  /* 0x0018bc00011d7983 */ /* 0x000f220000300800 */
[----:B--2---:R-:W-:-:S15]  /*6b3e0*/  HMMA.16816.F32 R20, R4, R26, R20 ;  /* 0x0000001a0414723c */ /* 0x004fde0000001814 */
[----:B------:R-:W-:-:S08]  /*6b3f0*/  NOP ;  /* 0x0000000000007918 */ /* 0x000fd00000000000 */
[----:B------:R-:W-:Y:S04]  /*6b400*/  STL.64 [R1+0x1e0], R20 ;  /* 0x0001e01401007387 */ /* 0x000fe80000100a00 */
[----:B------:R0:W-:Y:S04]  /*6b410*/  STL.64 [R1+0x1e8], R22 ;  /* 0x0001e81601007387 */ /* 0x0001e80000100a00 */
[----:B0-----:R-:W3:Y:S04]  /*6b420*/  LDL.LU.64 R22, [R1+0x52f8] ;  /* 0x0052f80001167983 */ /* 0x001ee80000300a00 */
[----:B------:R-:W3:Y:S04]  /*6b430*/  LDL.LU.64 R20, [R1+0x52f0] ;  /* 0x0052f00001147983 */ /* 0x000ee80000300a00 */
[----:B------:R-:W2:Y:S01]  /*6b440*/  LDL.LU R27, [R1+0x18ac] ;  /* 0x0018ac00011b7983 */ /* 0x000ea20000300800 */
[----:B---3--:R-:W-:-:S15]  /*6b450*/  HMMA.16816.F32 R20, R4, R24, R20 ;  /* 0x000000180414723c */ /* 0x008fde0000001814 */
[----:B------:R-:W-:-:S08]  /*6b460*/  NOP ;  /* 0x0000000000007918 */ /* 0x000fd00000000000 */
[----:B------:R-:W-:Y:S04]  /*6b470*/  STL.64 [R1+0x1c0], R20 ;  /* 0x0001c01401007387 */ /* 0x000fe80000100a00 */
[----:B------:R0:W-:Y:S04]  /*6b480*/  STL.64 [R1+0x1c8], R22 ;  /* 0x0001c81601007387 */ /* 0x0001e80000100a00 */
[----:B0-----:R-:W3:Y:S04]  /*6b490*/  LDL.LU.64 R22, [R1+0x52e8] ;  /* 0x0052e80001167983 */ /* 0x001ee80000300a00 */
[----:B------:R-:W4:Y:S01]  /*6b4a0*/  LDL.LU.64 R20, [R1+0x52e0] ;  /* 0x0052e00001147983 */ /* 0x000f220000300a00 */
[----:B---3--:R-:W-:-:S15]  /*6b4b0*/  HMMA.16816.F32 R12, R4, R22, R12 ;  /* 0x00000016040c723c */ /* 0x008fde000000180c */
[----:B------:R-:W-:-:S08]  /*6b4c0*/  NOP ;  /* 0x0000000000007918 */ /* 0x000fd00000000000 */
[----:B------:R-:W-:Y:S04]  /*6b4d0*/  STL.64 [R1+0x190], R12 ;  /* 0x0001900c01007387 */ /* 0x000fe80000100a00 */
[----:B------:R0:W-:Y:S04]  /*6b4e0*/  STL.64 [R1+0x198], R14 ;  /* 0x0001980e01007387 */ /* 0x0001e80000100a00 */
[----:B0-----:R-:W4:Y:S04]  /*6b4f0*/  LDL.LU.64 R14, [R1+0x52d8] ;  /* 0x0052d800010e7983 */ /* 0x001f280000300a00 */
[----:B------:R-:W4:Y:S02]  /*6b500*/  LDL.LU.64 R12, [R1+0x52d0] ;  /* 0x0052d000010c7983 */ /* 0x000f240000300a00 */
[----:B----4-:R-:W-:Y:S02]  /*6b510*/  HMMA.16816.F32 R20, R4, R20, R12 ;  /* 0x000000140414723c */ /* 0x010fe4000000180c */
[----:B------:R-:W3:Y:S04]  /*6b520*/  LDL.LU.64 R14, [R1+0x52c8] ;  /* 0x0052c800010e7983 */ /* 0x000ee80000300a00 */
[----:B------:R-:W4:-:S15]  /*6b530*/  LDL.LU.64 R12, [R1+0x52c0] ;  /* 0x0052c000010c7983 */ /* 0x000f1e0000300a00 */
[----:B------:R-:W-:-:S02]  /*6b540*/  NOP ;  /* 0x0000000000007918 */ /* 0x000fc40000000000 */
[----:B------:R0:W-:Y:S04]  /*6b550*/  STL.64 [R1+0x160], R20 ;  /* 0x0001601401007387 */ /* 0x0001e80000100a00 */
[----:B------:R1:W-:Y:S04]  /*6b560*/  STL.64 [R1+0x168], R22 ;  /* 0x0001681601007387 */ /* 0x0003e80000100a00 */
[----:B0-----:R-:W2:Y:S04]  /*6b570*/  LDL.LU.64 R20, [R1+0x360] ;  /* 0x0003600001147983 */ /* 0x001ea80000300a00 */
[----:B-1----:R-:W2:Y:S01]  /*6b580*/  LDL.LU.64 R22, [R1+0x368] ;  /* 0x0003680001167983 */ /* 0x002ea20000300a00 */
[C---:B---3--:R-:W-:Y:S06]  /*6b590*/  HMMA.16816.F32 R16, R4.reuse, R14, R16 ;  /* 0x0000000e0410723c */ /* 0x048fec0000001810 */
[----:B----4-:R-:W-:-:S15]  /*6b5a0*/  HMMA.16816.F32 R12, R4, R12, R8 ;  /* 0x0000000c040c723c */ /* 0x010fde0000001808 */
[----:B------:R-:W-:-:S02]  /*6b5b0*/  NOP ;  /* 0x0000000000007918 */ /* 0x000fc40000000000 */
[----:B------:R-:W-:Y:S04]  /*6b5c0*/  STL.64 [R1+0x140], R16 ;  /* 0x0001401001007387 */ /* 0x000fe80000100a00 */
[----:B------:R0:W-:Y:S04]  /*6b5d0*/  STL.64 [R1+0x148], R18 ;  /* 0x0001481201007387 */ /* 0x0001e80000100a00 */
[----:B0-----:R-:W3:Y:S04]  /*6b5e0*/  LDL.LU.64 R18, [R1+0x52b8] ;  /* 0x0052b80001127983 */ /* 0x001ee80000300a00 */
[----:B------:R-:W4:Y:S04]  /*6b5f0*/  LDL.LU.64 R16, [R1+0x52b0] ;  /* 0x0052b00001107983 */ /* 0x000f280000300a00 */
[----:B------:R-:W2:Y:S04]  /*6b600*/  LDL.LU.64 R10, [R1+0x52a8] ;  /* 0x0052a800010a7983 */ /* 0x000ea80000300a00 */
[----:B------:R-:W3:Y:S04]  /*6b610*/  LDL.LU.64 R8, [R1+0x52a0] ;  /* 0x0052a00001087983 */ /* 0x000ee80000300a00 */
[----:B------:R0:W-:Y:S04]  /*6b620*/  STL.64 [R1+0x100], R12 ;  /* 0x0001000c01007387 */ /* 0x0001e80000100a00 */
[----:B------:R1:W-:Y:S04]  /*6b630*/  STL.64 [R1+0x108], R14 ;  /* 0x0001080e01007387 */ /* 0x0003e80000100a00 */
[----:B0-----:R-:W2:Y:S04]  /*6b640*/  LDL.LU.64 R12, [R1+0x3b0] ;  /* 0x0003b000010c7983 */ /* 0x001ea80000300a00 */
[----:B-1----:R-:W2:Y:S02]  /*6b650*/  LDL.LU.64 R14, [R1+0x3b8] ;  /* 0x0003b800010e7983 */ /* 0x002ea40000300a00 */
[C---:B--2---:R-:W-:Y:S06]  /*6b660*/  HMMA.16816.F32 R12, R4.reuse, R10, R12 ;  /* 0x0000000a040c723c */ /* 0x044fec000000180c */
[----:B---3--:R-:W-:Y:S01]  /*6b670*/  HMMA.16816.F32 R8, R4, R8, R20 ;  /* 0x000000080408723c */ /* 0x008fe20000001814 */
[----:B------:R-:W-:-:S02]  /*6b680*/  IMAD R18, R18, 0x100, R29 ;  /* 0x0000010012127824 */ /* 0x000fc400078e021d */
[----:B------:R-:W-:Y:S02]  /*6b690*/  IMAD R19, R0, 0x100, R19 ;  /* 0x0000010000137824 */ /* 0x000fe400078e0213 */
[----:B----4-:R-:W-:Y:S02]  /*6b6a0*/  IMAD R16, R16, 0x100, R27 ;  /* 0x0000010010107824 */ /* 0x010fe400078e021b */
[----:B------:R-:W-:-:S10]  /*6b6b0*/  IMAD R17, R17, 0x100, R28 ;  /* 0x0000010011117824 */ /* 0x000fd400078e021c */
[----:B------:R-:W-:Y:S04]  /*6b6c0*/  STL.64 [R1+0xf0], R12 ;  /* 0x0000f00c01007387 */ /* 0x000fe80000100a00 */
[----:B------:R-:W-:Y:S04]  /*6b6d0*/  STL.64 [R1+0xf8], R14 ;  /* 0x0000f80e01007387 */ /* 0x000fe80000100a00 */
[----:B------:R0:W-:Y:S04]  /*6b6e0*/  STL.64 [R1+0xe0], R8 ;  /* 0x0000e00801007387 */ /* 0x0001e80000100a00 */
[----:B------:R1:W-:Y:S04]  /*6b6f0*/  STL.64 [R1+0xe8], R10 ;  /* 0x0000e80a01007387 */ /* 0x0003e80000100a00 */
[----:B------:R-:W-:Y:S04]  /*6b700*/  STL.64 [R1+0x5298], R18 ;  /* 0x0052981201007387 */ /* 0x000fe80000100a00 */
[----:B------:R-:W-:Y:S04]  /*6b710*/  STL.64 [R1+0x5290], R16 ;  /* 0x0052901001007387 */ /* 0x000fe80000100a00 */
[----:B0-----:R-:W2:Y:S04]  /*6b720*/  LDL.LU R8, [R1+0x110] ;  /* 0x0001100001087983 */ /* 0x001ea80000300800 */
[----:B------:R-:W2:Y:S04]  /*6b730*/  LDL.LU R9, [R1+0x114] ;  /* 0x0001140001097983 */ /* 0x000ea80000300800 */
[----:B-1----:R-:W3:Y:S04]  /*6b740*/  LDL.LU R10, [R1+0x118] ;  /* 0x00011800010a7983 */ /* 0x002ee80000300800 */
[----:B------:R-:W3:Y:S04]  /*6b750*/  LDL.LU R11, [R1+0x11c] ;  /* 0x00011c00010b7983 */ /* 0x000ee80000300800 */
[----:B---3--:R0:W-:Y:S04]  /*6b760*/  STL.64 [R1+0x5248], R10 ;  /* 0x0052480a01007387 */ /* 0x0081e80000100a00 */
[----:B0-----:R-:W3:Y:S04]  /*6b770*/  LDL.LU R10, [R1+0x1da0] ;  /* 0x001da000010a7983 */ /* 0x001ee80000300800 */
[----:B--2---:R0:W-:Y:S04]  /*6b780*/  STL.64 [R1+0x5240], R8 ;  /* 0x0052400801007387 */ /* 0x0041e80000100a00 */
[----:B------:R-:W2:Y:S04]  /*6b790*/  LDL.LU R0, [R1+0x1db4] ;  /* 0x001db40001007983 */ /* 0x000ea80000300800 */
[----:B------:R-:W4:Y:S04]  /*6b7a0*/  LDL.LU R12, [R1+0x150] ;  /* 0x00015000010c7983 */ /* 0x000f280000300800 */
[----:B------:R-:W4:Y:S04]  /*6b7b0*/  LDL.LU R13, [R1+0x154] ;  /* 0x00015400010d7983 */ /* 0x000f280000300800 */
[----:B------:R-:W3:Y:S04]  /*6b7c0*/  LDL.LU R14, [R1+0x158] ;  /* 0x00015800010e7983 */ /* 0x000ee80000300800 */
[----:B------:R-:W3:Y:S04]  /*6b7d0*/  LDL.LU R15, [R1+0x15c] ;  /* 0x00015c00010f7983 */ /* 0x000ee80000300800 */
[----:B------:R-:W2:Y:S04]  /*6b7e0*/  LDL.LU.64 R16, [R1+0x310] ;  /* 0x0003100001107983 */ /* 0x000ea80000300a00 */
[----:B------:R-:W2:Y:S04]  /*6b7f0*/  LDL.LU.64 R18, [R1+0x318] ;  /* 0x0003180001127983 */ /* 0x000ea80000300a00 */
[----:B0-----:R-:W2:Y:S04]  /*6b800*/  LDL.LU R8, [R1+0x1d90] ;  /* 0x001d900001087983 */ /* 0x001ea80000300800 */
[----:B------:R-:W2:Y:S04]  /*6b810*/  LDL.LU R11, [R1+0x1da4] ;  /* 0x001da400010b7983 */ /* 0x000ea80000300800 */
[----:B---3--:R-:W-:Y:S04]  /*6b820*/  STL.64 [R1+0x5258], R14 ;  /* 0x0052580e01007387 */ /* 0x008fe80000100a00 */
[----:B----4-:R0:W-:Y:S04]  /*6b830*/  STL.64 [R1+0x5250], R12 ;  /* 0x0052500c01007387 */ /* 0x0101e80000100a00 */
[----:B0-----:R-:W3:Y:S04]  /*6b840*/  LDL.LU R12, [R1+0x120] ;  /* 0x00012000010c7983 */ /* 0x001ee80000300800 */
[----:B------:R-:W3:Y:S04]  /*6b850*/  LDL.LU R13, [R1+0x124] ;  /* 0x00012400010d7983 */ /* 0x000ee80000300800 */
[----:B------:R-:W4:Y:S04]  /*6b860*/  LDL.LU R14, [R1+0x128] ;  /* 0x00012800010e7983 */ /* 0x000f280000300800 */
[----:B------:R-:W4:Y:S04]  /*6b870*/  LDL.LU R15, [R1+0x12c] ;  /* 0x00012c00010f7983 */ /* 0x000f280000300800 */
[----:B------:R-:W3:Y:S04]  /*6b880*/  LDL.LU R9, [R1+0x1d94] ;  /* 0x001d940001097983 */ /* 0x000ee80000300800 */
[----:B--2---:R-:W-:Y:S04]  /*6b890*/  STL.64 [R1+0x5288], R10 ;  /* 0x0052880a01007387 */ /* 0x004fe80000100a00 */
[----:B---3--:R-:W-:Y:S04]  /*6b8a0*/  STL.64 [R1+0x5280], R8 ;  /* 0x0052800801007387 */ /* 0x008fe80000100a00 */
[----:B----4-:R0:W-:Y:S04]  /*6b8b0*/  STL.64 [R1+0x5268], R14 ;  /* 0x0052680e01007387 */ /* 0x0101e80000100a00 */
[----:B0-----:R-:W2:Y:S04]  /*6b8c0*/  LDL.LU R14, [R1+0xa8] ;  /* 0x0000a800010e7983 */ /* 0x001ea80000300800 */
[----:B------:R-:W2:Y:S04]  /*6b8d0*/  LDL.LU R15, [R1+0xac] ;  /* 0x0000ac00010f7983 */ /* 0x000ea80000300800 */
[----:B------:R-:W2:Y:S04]  /*6b8e0*/  LDL.LU.64 R8, [R1+0x2a0] ;  /* 0x0002a00001087983 */ /* 0x000ea80000300a00 */
[----:B------:R-:W2:Y:S04]  /*6b8f0*/  LDL.LU.64 R10, [R1+0x2a8] ;  /* 0x0002a800010a7983 */ /* 0x000ea80000300a00 */
[----:B------:R0:W-:Y:S04]  /*6b900*/  STL.64 [R1+0x5260], R12 ;  /* 0x0052600c01007387 */ /* 0x0001e80000100a00 */
[----:B0-----:R-:W3:Y:S04]  /*6b910*/  LDL.LU R12, [R1+0x1d80] ;  /* 0x001d8000010c7983 */ /* 0x001ee80000300800 */
[----:B------:R-:W4:Y:S04]  /*6b920*/  LDL.LU R13, [R1+0x1d84] ;  /* 0x001d8400010d7983 */ /* 0x000f280000300800 */
[----:B------:R-:W2:Y:S04]  /*6b930*/  LDL.LU R20, [R1+0x1dc0] ;  /* 0x001dc00001147983 */ /* 0x000ea80000300800 */
[----:B------:R-:W2:Y:S04]  /*6b940*/  LDL.LU R21, [R1+0x1dc4] ;  /* 0x001dc40001157983 */ /* 0x000ea80000300800 */
[----:B------:R-:W3:Y:S04]  /*6b950*/  LDL.LU R22, [R1+0x1dd0] ;  /* 0x001dd00001167983 */ /* 0x000ee80000300800 */
[----:B------:R-:W3:Y:S01]  /*6b960*/  LDL.LU R23, [R1+0x1dd4] ;  /* 0x001dd40001177983 */ /* 0x000ee20000300800 */
[C---:B------:R-:W-:Y:S03]  /*6b970*/  HMMA.16816.F32 R16, R4.reuse, R2, R16 ;  /* 0x000000020410723c */ /* 0x040fe60000001810 */
[----:B---3--:R-:W-:Y:S04]  /*6b980*/  STL.64 [R1+0x5278], R22 ;  /* 0x0052781601007387 */ /* 0x008fe80000100a00 */
[----:B--2---:R0:W-:Y:S04]  /*6b990*/  STL.64 [R1+0x5270], R20 ;  /* 0x0052701401007387 */ /* 0x0041e80000100a00 */
[----:B0-----:R-:W2:Y:S04]  /*6b9a0*/  LDL.LU R20, [R1+0x130] ;  /* 0x0001300001147983 */ /* 0x001ea80000300800 */
[----:B------:R-:W2:Y:S04]  /*6b9b0*/  LDL.LU R21, [R1+0x134] ;  /* 0x0001340001157983 */ /* 0x000ea80000300800 */
[----:B------:R-:W2:Y:S04]  /*6b9c0*/  LDL.LU R22, [R1+0x138] ;  /* 0x0001380001167983 */ /* 0x000ea80000300800 */
[----:B------:R-:W2:Y:S04]  /*6b9d0*/  LDL.LU R23, [R1+0x13c] ;  /* 0x00013c0001177983 */ /* 0x000ea80000300800 */
[----:B------:R-:W3:Y:S04]  /*6b9e0*/  LDL.LU R24, [R1+0x170] ;  /* 0x0001700001187983 */ /* 0x000ee80000300800 */
[----:B------:R-:W3:Y:S04]  /*6b9f0*/  LDL.LU R25, [R1+0x174] ;  /* 0x0001740001197983 */ /* 0x000ee80000300800 */
[----:B------:R-:W3:Y:S04]  /*6ba00*/  LDL.LU R26, [R1+0x178] ;  /* 0x00017800011a7983 */ /* 0x000ee80000300800 */
[----:B------:R-:W3:Y:S04]  /*6ba10*/  LDL.LU R27, [R1+0x17c] ;  /* 0x00017c00011b7983 */ /* 0x000ee80000300800 */
[----:B------:R-:W3:Y:S04]  /*6ba20*/  LDL.LU R28, [R1+0x1de0] ;  /* 0x001de000011c7983 */ /* 0x000ee80000300800 */
[----:B------:R-:W3:Y:S04]  /*6ba30*/  LDL.LU R29, [R1+0x1de4] ;  /* 0x001de400011d7983 */ /* 0x000ee80000300800 */
[----:B------:R-:W-:Y:S04]  /*6ba40*/  STL.64 [R1+0xd0], R16 ;  /* 0x0000d01001007387 */ /* 0x000fe80000100a00 */
[----:B------:R0:W-:Y:S04]  /*6ba50*/  STL.64 [R1+0xd8], R18 ;  /* 0x0000d81201007387 */ /* 0x0001e80000100a00 */
[----:B0-----:R-:W2:Y:S04]  /*6ba60*/  LDL.LU.64 R18, [R1+0x5298] ;  /* 0x0052980001127983 */ /* 0x001ea80000300a00 */
[----:B------:R-:W3:Y:S01]  /*6ba70*/  LDL.LU.64 R16, [R1+0x5290] ;  /* 0x0052900001107983 */ /* 0x000ee20000300a00 */
[----:B------:R-:W-:Y:S01]  /*6ba80*/  HMMA.16816.F32 R4, R4, R14, R8 ;  /* 0x0000000e0404723c */ /* 0x000fe20000001808 */
[----:B------:R-:W-:-:S02]  /*6ba90*/  F2FP.F16.E4M3.UNPACK_B R12, R12.H1 ;  /* 0x0000000cff0c723e */ /* 0x000fc400030006ff */
[----:B----4-:R-:W-:Y:S01]  /*6baa0*/  F2FP.F16.E4M3.UNPACK_B R13, R13.H1 ;  /* 0x0000000dff0d723e */ /* 0x010fe200030006ff */
[----:B------:R-:W4:Y:S04]  /*6bab0*/  LDL.LU.64 R10, [R1+0x5288] ;  /* 0x00528800010a7983 */ /* 0x000f280000300a00 */
[----:B------:R-:W4:-:S15]  /*6bac0*/  LDL.LU.64 R8, [R1+0x5280] ;  /* 0x0052800001087983 */ /* 0x000f1e0000300a00 */
[----:B------:R-:W-:Y:S04]  /*6bad0*/  STL.64 [R1+0xc0], R4 ;  /* 0x0000c00401007387 */ /* 0x000fe80000100a00 */
[----:B------:R0:W-:Y:S04]  /*6bae0*/  STL.64 [R1+0xc8], R6 ;  /* 0x0000c80601007387 */ /* 0x0001e80000100a00 */
[----:B0-----:R-:W4:Y:S04]  /*6baf0*/  LDL.LU R7, [R1+0x1db0] ;  /* 0x001db00001077983 */ /* 0x001f280000300800 */
[----:B------:R-:W-:Y:S04]  /*6bb00*/  STL [R1+0xb0], R12 ;  /* 0x0000b00c01007387 */ /* 0x000fe80000100800 */
[----:B------:R0:W-:Y:S01]  /*6bb10*/  STL [R1+0xb4], R13 ;  /* 0x0000b40d01007387 */ /* 0x0001e20000100800 */
[----:B--2---:R-:W-:-:S02]  /*6bb20*/  F2FP.F16.E4M3.UNPACK_B R18, R18 ;  /* 0x00000012ff12723e */ /* 0x004fc400020006ff */
[----:B---3--:R-:W-:Y:S02]  /*6bb30*/  F2FP.F16.E4M3.UNPACK_B R16, R16 ;  /* 0x00000010ff10723e */ /* 0x008fe400020006ff */
[----:B------:R-:W-:Y:S02]  /*6bb40*/  F2FP.F16.E4M3.UNPACK_B R17, R17 ;  /* 0x00000011ff11723e */ /* 0x000fe400020006ff */
[----:B------:R-:W-:-:S07]  /*6bb50*/  F2FP.F16.E4M3.UNPACK_B R19, R19 ;  /* 0x00000013ff13723e */ /* 0x000fce00020006ff */
[----:B0-----:R-:W-:Y:S01]  /*6bb60*/  HMMA.16816.F32 R12, R16, R12, R20 ;  /* 0x0000000c100c723c */ /* 0x001fe20000001814 */
[----:B------:R-:W2:Y:S04]  /*6bb70*/  LDL.LU.64 R22, [R1+0x5278] ;  /* 0x0052780001167983 */ /* 0x000ea80000300a00 */
[----:B------:R-:W3:-:S15]  /*6bb80*/  LDL.LU.64 R20, [R1+0x5270] ;  /* 0x0052700001147983 */ /* 0x000ede0000300a00 */
[----:B------:R-:W-:-:S03]  /*6bb90*/  NOP ;  /* 0x0000000000007918 */ /* 0x000fc60000000000 */
[----:B------:R-:W-:Y:S04]  /*6bba0*/  STL.64 [R1+0x1b0], R12 ;  /* 0x0001b00c01007387 */ /* 0x000fe80000100a00 */
[----:B------:R0:W-:Y:S04]  /*6bbb0*/  STL.64 [R1+0x1b8], R14 ;  /* 0x0001b80e01007387 */ /* 0x0001e80000100a00 */
[----:B0-----:R-:W2:Y:S04]  /*6bbc0*/  LDL.LU.64 R14, [R1+0x5268] ;  /* 0x00526800010e7983 */ /* 0x001ea80000300a00 */
[----:B------:R-:W2:Y:S01]  /*6bbd0*/  LDL.LU.64 R12, [R1+0x5260] ;  /* 0x00526000010c7983 */ /* 0x000ea20000300a00 */
[----:B----4-:R-:W-:-:S02]  /*6bbe0*/  F2FP.F16.E4M3.UNPACK_B R8, R8.H1 ;  /* 0x00000008ff08723e */ /* 0x010fc400030006ff */
[----:B------:R-:W-:Y:S02]  /*6bbf0*/  F2FP.F16.E4M3.UNPACK_B R9, R9.H1 ;  /* 0x00000009ff09723e */ /* 0x000fe400030006ff */
[----:B------:R-:W-:Y:S02]  /*6bc00*/  F2FP.F16.E4M3.UNPACK_B R2, R10.H1 ;  /* 0x0000000aff02723e */ /* 0x000fe400030006ff */
[----:B------:R-:W-:Y:S01]  /*6bc10*/  F2FP.F16.E4M3.UNPACK_B R3, R11.H1 ;  /* 0x0000000bff03723e */ /* 0x000fe200030006ff */
[----:B------:R-:W-:Y:S04]  /*6bc20*/  STL [R1+0x98], R8 ;  /* 0x0000980801007387 */ /* 0x000fe80000100800 */
[----:B------:R2:W-:Y:S02]  /*6bc30*/  STL [R1+0x9c], R9 ;  /* 0x00009c0901007387 */ /* 0x0005e40000100800 */
[----:B--2---:R-:W-:Y:S02]  /*6bc40*/  HMMA.16816.F32 R8, R16, R8, R12 ;  /* 0x000000081008723c */ /* 0x004fe4000000180c */
[----:B------:R-:W2:Y:S04]  /*6bc50*/  LDL.LU.64 R14, [R1+0x5258] ;  /* 0x00525800010e7983 */ /* 0x000ea80000300a00 */
[----:B------:R-:W2:-:S15]  /*6bc60*/  LDL.LU.64 R12, [R1+0x5250] ;  /* 0x00525000010c7983 */ /* 0x000e9e0000300a00 */
[----:B------:R-:W-:-:S02]  /*6bc70*/  NOP ;  /* 0x0000000000007918 */ /* 0x000fc40000000000 */
[----:B------:R-:W-:Y:S04]  /*6bc80*/  STL.64 [R1+0x120], R8 ;  /* 0x0001200801007387 */ /* 0x000fe80000100a00 */
[----:B------:R0:W-:Y:S04]  /*6bc90*/  STL.64 [R1+0x128], R10 ;  /* 0x0001280a01007387 */ /* 0x0001e80000100a00 */
[----:B0-----:R-:W4:Y:S04]  /*6bca0*/  LDL.LU.64 R10, [R1+0x5248] ;  /* 0x00524800010a7983 */ /* 0x001f280000300a00 */
[----:B------:R-:W4:Y:S01]  /*6bcb0*/  LDL.LU.64 R8, [R1+0x5240] ;  /* 0x0052400001087983 */ /* 0x000f220000300a00 */
[----:B------:R-:W-:-:S02]  /*6bcc0*/  F2FP.F16.E4M3.UNPACK_B R4, R7.H1 ;  /* 0x00000007ff04723e */ /* 0x000fc400030006ff */
[----:B------:R-:W-:Y:S01]  /*6bcd0*/  F2FP.F16.E4M3.UNPACK_B R5, R0.H1 ;  /* 0x00000000ff05723e */ /* 0x000fe200030006ff */
[----:B------:R3:W-:Y:S04]  /*6bce0*/  STL [R1+0x90], R2 ;  /* 0x0000900201007387 */ /* 0x0007e80000100800 */
[----:B------:R0:W-:Y:S04]  /*6bcf0*/  STL [R1+0x94], R3 ;  /* 0x0000940301007387 */ /* 0x0001e80000100800 */
[----:B------:R-:W-:Y:S01]  /*6bd00*/  STL [R1+0x88], R4 ;  /* 0x0000880401007387 */ /* 0x000fe20000100800 */
[----:B------:R-:W-:Y:S01]  /*6bd10*/  IMAD.MOV.U32 R0, RZ, RZ, R3 ;  /* 0x000000ffff007224 */ /* 0x000fe200078e0003 */
[----:B----4-:R-:W-:Y:S07]  /*6bd20*/  HMMA.16816.F32 R8, R16, R2, R8 ;  /* 0x000000021008723c */ /* 0x010fee0000001808 */
[----:B---3--:R-:W-:-:S02]  /*6bd30*/  F2FP.F16.E4M3.UNPACK_B R2, R20.H1 ;  /* 0x00000014ff02723e */ /* 0x008fc400030006ff */
[----:B0-----:R-:W-:-:S14]  /*6bd40*/  F2FP.F16.E4M3.UNPACK_B R3, R21.H1 ;  /* 0x00000015ff03723e */ /* 0x001fdc00030006ff */
[----:B------:R-:W-:Y:S04]  /*6bd50*/  STL.64 [R1+0x2a0], R8 ;  /* 0x0002a00801007387 */ /* 0x000fe80000100a00 */
[----:B------:R2:W-:Y:S02]  /*6bd60*/  STL.64 [R1+0x2a8], R10 ;  /* 0x0002a80a01007387 */ /* 0x0005e40000100a00 */
[----:B--2---:R-:W-:Y:S02]  /*6bd70*/  HMMA.16816.F32 R8, R16, R4, R12 ;  /* 0x000000041008723c */ /* 0x004fe4000000180c */
[----:B------:R0:W-:Y:S04]  /*6bd80*/  STL [R1+0x50c0], R0 ;  /* 0x0050c00001007387 */ /* 0x0001e80000100800 */
[----:B------:R1:W-:Y:S04]  /*6bd90*/  STL [R1+0x8c], R5 ;  /* 0x00008c0501007387 */ /* 0x0003e80000100800 */
[----:B------:R-:W-:Y:S01]  /*6bda0*/  STL [R1+0x80], R2 ;  /* 0x0000800201007387 */ /* 0x000fe20000100800 */
[----:B0-----:R-:W-:-:S02]  /*6bdb0*/  IMAD.MOV.U32 R0, RZ, RZ, R5 ;  /* 0x000000ffff007224 */ /* 0x001fc400078e0005 */
[----:B-1----:R-:W-:Y:S10]  /*6bdc0*/  HMMA.16816.F32 R4, R16, R2, R24 ;  /* 0x000000021004723c */ /* 0x002ff40000001818 */
[----:B------:R-:W-:Y:S04]  /*6bdd0*/  STL.64 [R1+0x310], R8 ;  /* 0x0003100801007387 */ /* 0x000fe80000100a00 */
[----:B------:R-:W-:Y:S04]  /*6bde0*/  STL.64 [R1+0x318], R10 ;  /* 0x0003180a01007387 */ /* 0x000fe80000100a00 */
[----:B------:R0:W-:Y:S04]  /*6bdf0*/  STL [R1+0x50c4], R0 ;  /* 0x0050c40001007387 */ /* 0x0001e80000100800 */
[----:B------:R-:W-:Y:S01]  /*6be00*/  STL [R1+0x84], R3 ;  /* 0x0000840301007387 */ /* 0x000fe20000100800 */
[----:B0-----:R-:W-:-:S02]  /*6be10*/  F2FP.F16.E4M3.UNPACK_B R0, R22.H1 ;  /* 0x00000016ff00723e */ /* 0x001fc400030006ff */
[----:B------:R-:W-:-:S03]  /*6be20*/  F2FP.F16.E4M3.UNPACK_B R8, R23.H1 ;  /* 0x00000017ff08723e */ /* 0x000fc600030006ff */
[----:B------:R0:W-:Y:S04]  /*6be30*/  STL [R1+0x78], R0 ;  /* 0x0000780001007387 */ /* 0x0001e80000100800 */
[----:B------:R1:W-:Y:S01]  /*6be40*/  STL [R1+0x7c], R8 ;  /* 0x00007c0801007387 */ /* 0x0003e20000100800 */
[----:B------:R-:W-:Y:S01]  /*6be50*/  F2FP.F16.E4M3.UNPACK_B R12, R28.H1 ;  /* 0x0000001cff0c723e */ /* 0x000fe200030006ff */
[----:B0-----:R-:W-:-:S05]  /*6be60*/  IMAD.MOV.U32 R0, RZ, RZ, R3 ;  /* 0x000000ffff007224 */ /* 0x001fca00078e0003 */
[----:B------:R0:W-:Y:S04]  /*6be70*/  STL [R1+0x50c8], R0 ;  /* 0x0050c80001007387 */ /* 0x0001e80000100800 */
[----:B------:R-:W-:Y:S04]  /*6be80*/  STL.64 [R1+0x360], R4 ;  /* 0x0003600401007387 */ /* 0x000fe80000100a00 */
[----:B------:R-:W-:Y:S04]  /*6be90*/  STL.64 [R1+0x368], R6 ;  /* 0x0003680601007387 */ /* 0x000fe80000100a00 */
[----:B-1----:R-:W2:Y:S04]  /*6bea0*/  LDL.LU R8, [R1+0x230] ;  /* 0x0002300001087983 */ /* 0x002ea80000300800 */
[----:B------:R-:W2:Y:S04]  /*6beb0*/  LDL.LU R9, [R1+0x234] ;  /* 0x0002340001097983 */ /* 0x000ea80000300800 */
[----:B------:R-:W-:Y:S04]  /*6bec0*/  STL [R1+0x70], R12 ;  /* 0x0000700c01007387 */ /* 0x000fe80000100800 */
[----:B------:R-:W3:Y:S01]  /*6bed0*/  LDL.LU R10, [R1+0x238] ;  /* 0x00023800010a7983 */ /* 0x000ee20000300800 */
[----:B0-----:R-:W-:-:S05]  /*6bee0*/  F2FP.F16.E4M3.UNPACK_B R0, R29.H1 ;  /* 0x0000001dff00723e */ /* 0x001fca00030006ff */
[----:B------:R-:W-:Y:S04]  /*6bef0*/  STL [R1+0x74], R0 ;  /* 0x0000740001007387 */ /* 0x000fe80000100800 */
[----:B------:R-:W3:Y:S04]  /*6bf00*/  LDL.LU R11, [R1+0x23c] ;  /* 0x00023c00010b7983 */ /* 0x000ee80000300800 */
[----:B---3--:R-:W-:Y:S04]  /*6bf10*/  STL.64 [R1+0x51f0], R10 ;  /* 0x0051f00a01007387 */ /* 0x008fe80000100a00 */
[----:B--2---:R0:W-:Y:S04]  /*6bf20*/  STL.64 [R1+0x51e8], R8 ;  /* 0x0051e80801007387 */ /* 0x0041e80000100a00 */
[----:B0-----:R-:W2:Y:S04]  /*6bf30*/  LDL.LU R8, [R1+0x210] ;  /* 0x0002100001087983 */ /* 0x001ea80000300800 */
[----:B------:R-:W2:Y:S04]  /*6bf40*/  LDL.LU R9, [R1+0x214] ;  /* 0x0002140001097983 */ /* 0x000ea80000300800 */
[----:B--2---:R0:W-:Y:S04]  /*6bf50*/  STL.64 [R1+0x51f8], R8 ;  /* 0x0051f80801007387 */ /* 0x0041e80000100a00 */
[----:B------:R-:W2:Y:S04]  /*6bf60*/  LDL.LU R10, [R1+0x218] ;  /* 0x00021800010a7983 */ /* 0x000ea80000300800 */
[----:B------:R-:W2:Y:S04]  /*6bf70*/  LDL.LU R11, [R1+0x21c] ;  /* 0x00021c00010b7983 */ /* 0x000ea80000300800 */
[----:B------:R-:W3:Y:S04]  /*6bf80*/  LDL.LU R4, [R1+0x1e00] ;  /* 0x001e000001047983 */ /* 0x000ee80000300800 */
[----:B------:R-:W3:Y:S04]  /*6bf90*/  LDL.LU R5, [R1+0x1e04] ;  /* 0x001e040001057983 */ /* 0x000ee80000300800 */
[----:B------:R-:W4:Y:S04]  /*6bfa0*/  LDL.LU R2, [R1+0x1e10] ;  /* 0x001e100001027983 */ /* 0x000f280000300800 */
[----:B------:R-:W4:Y:S04]  /*6bfb0*/  LDL.LU R3, [R1+0x1e14] ;  /* 0x001e140001037983 */ /* 0x000f280000300800 */
[----:B------:R-:W2:Y:S04]  /*6bfc0*/  LDL.LU R6, [R1+0x1e20] ;  /* 0x001e200001067983 */ /* 0x000ea80000300800 */
[----:B------:R-:W2:Y:S04]  /*6bfd0*/  LDL.LU R7, [R1+0x1e24] ;  /* 0x001e240001077983 */ /* 0x000ea80000300800 */
[----:B--2---:R1:W-:Y:S04]  /*6bfe0*/  STL.64 [R1+0x5218], R6 ;  /* 0x0052180601007387 */ /* 0x0043e80000100a00 */
[----:B0-----:R-:W2:Y:S04]  /*6bff0*/  LDL.LU R8, [R1+0x1df0] ;  /* 0x001df00001087983 */ /* 0x001ea80000300800 */
[----:B------:R-:W2:Y:S04]  /*6c000*/  LDL.LU R9, [R1+0x1df4] ;  /* 0x001df40001097983 */ /* 0x000ea80000300800 */
[----:B------:R-:W-:Y:S01]  /*6c010*/  STL.64 [R1+0x5238], R10 ;  /* 0x0052380a01007387 */ /* 0x000fe20000100a00 */
[----:B-1----:R-:W-:-:S03]  /*6c020*/  IMAD.MOV.U32 R6, RZ, RZ, R12 ;  /* 0x000000ffff067224 */ /* 0x002fc600078e000c */
[----:B--2---:R0:W-:Y:S04]  /*6c030*/  STL.64 [R1+0x5230], R8 ;  /* 0x0052300801007387 */ /* 0x0041e80000100a00 */
[----:B0-----:R-:W2:Y:S04]  /*6c040*/  LDL.LU R8, [R1+0x1a0] ;  /* 0x0001a00001087983 */ /* 0x001ea80000300800 */
[----:B------:R-:W2:Y:S04]  /*6c050*/  LDL.LU R9, [R1+0x1a4] ;  /* 0x0001a40001097983 */ /* 0x000ea80000300800 */
[----:B------:R-:W2:Y:S04]  /*6c060*/  LDL.LU R10, [R1+0x1a8] ;  /* 0x0001a800010a7983 */ /* 0x000ea80000300800 */
[----:B------:R-:W2:Y:S04]  /*6c070*/  LDL.LU R11, [R1+0x1ac] ;  /* 0x0001ac00010b7983 */ /* 0x000ea80000300800 */
[----:B---3--:R0:W-:Y:S04]  /*6c080*/  STL.64 [R1+0x5210], R4 ;  /* 0x0052100401007387 */ /* 0x0081e80000100a00 */
[----:B0-----:R-:W2:Y:S04]  /*6c090*/  LDL.64 R4, [R1+0x78] ;  /* 0x0000780001047983 */ /* 0x001ea80000100a00 */
[----:B------:R-:W3:Y:S04]  /*6c0a0*/  LDL.LU R20, [R1+0x1e30] ;  /* 0x001e300001147983 */ /* 0x000ee80000300800 */
[----:B------:R-:W3:Y:S04]  /*6c0b0*/  LDL.LU R21, [R1+0x1e34] ;  /* 0x001e340001157983 */ /* 0x000ee80000300800 */
[----:B------:R-:W4:Y:S04]  /*6c0c0*/  LDL.LU R12, [R1+0x250] ;  /* 0x00025000010c7983 */ /* 0x000f280000300800 */
[----:B------:R-:W4:Y:S04]  /*6c0d0*/  LDL.LU R13, [R1+0x254] ;  /* 0x00025400010d7983 */ /* 0x000f280000300800 */
[----:B------:R-:W2:Y:S04]  /*6c0e0*/  LDL.LU R14, [R1+0x258] ;  /* 0x00025800010e7983 */ /* 0x000ea80000300800 */
[----:B------:R-:W2:Y:S04]  /*6c0f0*/  LDL.LU R15, [R1+0x25c] ;  /* 0x00025c00010f7983 */ /* 0x000ea80000300800 */
[----:B--2---:R-:W-:Y:S04]  /*6c100*/  STL.64 [R1+0x5208], R14 ;  /* 0x0052080e01007387 */ /* 0x004fe80000100a00 */
[----:B----4-:R0:W-:Y:S04]  /*6c110*/  STL.64 [R1+0x5200], R12 ;  /* 0x0052000c01007387 */ /* 0x0101e80000100a00 */
[----:B0-----:R-:W2:Y:S04]  /*6c120*/  LDL.LU R12, [R1+0x1f0] ;  /* 0x0001f000010c7983 */ /* 0x001ea80000300800 */
[----:B------:R-:W2:Y:S04]  /*6c130*/  LDL.LU R13, [R1+0x1f4] ;  /* 0x0001f400010d7983 */ /* 0x000ea80000300800 */
[----:B------:R-:W4:Y:S04]  /*6c140*/  LDL.LU R14, [R1+0x1f8] ;  /* 0x0001f800010e7983 */ /* 0x000f280000300800 */
[----:B------:R-:W4:Y:S01]  /*6c150*/  LDL.LU R15, [R1+0x1fc] ;  /* 0x0001fc00010f7983 */ /* 0x000f220000300800 */
[----:B------:R-:W-:Y:S01]  /*6c160*/  HMMA.16816.F32 R8, R16, R4, R8 ;  /* 0x000000041008723c */ /* 0x000fe20000001808 */
[----:B------:R-:W-:-:S02]  /*6c170*/  IMAD.MOV.U32 R7, RZ, RZ, R0 ;  /* 0x000000ffff077224 */ /* 0x000fc400078e0000 */
[----:B----4-:R-:W-:Y:S04]  /*6c180*/  STL.64 [R1+0x5228], R14 ;  /* 0x0052280e01007387 */ /* 0x010fe80000100a00 */
[----:B--2---:R0:W-:Y:S04]  /*6c190*/  STL.64 [R1+0x5220], R12 ;  /* 0x0052200c01007387 */ /* 0x0041e80000100a00 */
[----:B0-----:R-:W2:Y:S04]  /*6c1a0*/  LDL.LU R12, [R1+0x1d0] ;  /* 0x0001d000010c7983 */ /* 0x001ea80000300800 */
[----:B------:R-:W2:Y:S04]  /*6c1b0*/  LDL.LU R13, [R1+0x1d4] ;  /* 0x0001d400010d7983 */ /* 0x000ea80000300800 */
[----:B------:R-:W2:Y:S04]  /*6c1c0*/  LDL.LU R14, [R1+0x1d8] ;  /* 0x0001d800010e7983 */ /* 0x000ea80000300800 */
[----:B------:R-:W2:Y:S04]  /*6c1d0*/  LDL.LU R15, [R1+0x1dc] ;  /* 0x0001dc00010f7983 */ /* 0x000ea80000300800 */
        /* <DEDUP_REMOVED lines=8> */
[----:B------:R-:W-:Y:S04]  /*6c260*/  STL.64 [R1+0x3b0], R8 ;  /* 0x0003b00801007387 */ /* 0x000fe80000100a00 */
[----:B------:R0:W-:Y:S01]  /*6c270*/  STL.64 [R1+0x3b8], R10 ;  /* 0x0003b80a01007387 */ /* 0x0001e20000100a00 */
[----:B------:R-:W-:-:S03]  /*6c280*/  IMAD.MOV.U32 R0, RZ, RZ, R5 ;  /* 0x000000ffff007224 */ /* 0x000fc600078e0005 */
[----:B0-----:R-:W3:Y:S04]  /*6c290*/  LDL.LU.64 R10, [R1+0x5238] ;  /* 0x00523800010a7983 */ /* 0x001ee80000300a00 */
[----:B------:R-:W4:Y:S04]  /*6c2a0*/  LDL.LU.64 R8, [R1+0x5230] ;  /* 0x0052300001087983 */ /* 0x000f280000300a00 */
[----:B------:R0:W-:Y:S01]  /*6c2b0*/  STL [R1+0x50cc], R0 ;  /* 0x0050cc0001007387 */ /* 0x0001e20000100800 */
[----:B--2---:R-:W-:Y:S03]  /*6c2c0*/  HMMA.16816.F32 R4, R16, R6, R12 ;  /* 0x000000061004723c */ /* 0x004fe6000000180c */
[----:B------:R-:W2:Y:S04]  /*6c2d0*/  LDL.LU.64 R14, [R1+0x5228] ;  /* 0x00522800010e7983 */ /* 0x000ea80000300a00 */
[----:B------:R-:W2:Y:S01]  /*6c2e0*/  LDL.LU.64 R12, [R1+0x5220] ;  /* 0x00522000010c7983 */ /* 0x000ea20000300a00 */
[----:B----4-:R-:W-:-:S02]  /*6c2f0*/  F2FP.F16.E4M3.UNPACK_B R8, R8.H1 ;  /* 0x00000008ff08723e */ /* 0x010fc400030006ff */
[----:B------:R-:W-:-:S13]  /*6c300*/  F2FP.F16.E4M3.UNPACK_B R9, R9.H1 ;  /* 0x00000009ff09723e */ /* 0x000fda00030006ff */
[----:B------:R-:W-:Y:S04]  /*6c310*/  STL.64 [R1+0x400], R4 ;  /* 0x0004000401007387 */ /* 0x000fe80000100a00 */
[----:B------:R1:W-:Y:S01]  /*6c320*/  STL.64 [R1+0x408], R6 ;  /* 0x0004080601007387 */ /* 0x0003e20000100a00 */
[----:B0-----:R-:W-:-:S03]  /*6c330*/  IMAD.MOV.U32 R0, RZ, RZ, R9 ;  /* 0x000000ffff007224 */ /* 0x001fc600078e0009 */
[----:B-1----:R-:W4:Y:S04]  /*6c340*/  LDL.LU.64 R6, [R1+0x5218] ;  /* 0x0052180001067983 */ /* 0x002f280000300a00 */
[----:B------:R-:W3:Y:S04]  /*6c350*/  LDL.LU.64 R4, [R1+0x5210] ;  /* 0x0052100001047983 */ /* 0x000ee80000300a00 */
[----:B------:R-:W-:Y:S04]  /*6c360*/  STL [R1+0x68], R8 ;  /* 0x0000680801007387 */ /* 0x000fe80000100800 */
[----:B------:R-:W-:Y:S01]  /*6c370*/  STL [R1+0x6c], R9 ;  /* 0x00006c0901007387 */ /* 0x000fe20000100800 */
[----:B--2---:R-:W-:-:S15]  /*6c380*/  HMMA.16816.F32 R12, R16, R8, R12 ;  /* 0x00000008100c723c */ /* 0x004fde000000180c */
[----:B------:R-:W-:-:S08]  /*6c390*/  NOP ;  /* 0x0000000000007918 */ /* 0x000fd00000000000 */
[----:B------:R-:W-:Y:S04]  /*6c3a0*/  STL.64 [R1+0x450], R12 ;  /* 0x0004500c01007387 */ /* 0x000fe80000100a00 */
[----:B------:R0:W-:Y:S04]  /*6c3b0*/  STL.64 [R1+0x458], R14 ;  /* 0x0004580e01007387 */ /* 0x0001e80000100a00 */
[----:B0-----:R-:W2:Y:S04]  /*6c3c0*/  LDL.LU.64 R14, [R1+0x5208] ;  /* 0x00520800010e7983 */ /* 0x001ea80000300a00 */
[----:B------:R-:W2:Y:S04]  /*6c3d0*/  LDL.LU.64 R12, [R1+0x5200] ;  /* 0x00520000010c7983 */ /* 0x000ea80000300a00 */
[----:B------:R-:W4:Y:S01]  /*6c3e0*/  LDL.LU.64 R8, [R1+0x51f8] ;  /* 0x0051f80001087983 */ /* 0x000f220000300a00 */
[----:B---3--:R-:W-:-:S02]  /*6c3f0*/  F2FP.F16.E4M3.UNPACK_B R4, R4.H1 ;  /* 0x00000004ff04723e */ /* 0x008fc400030006ff */
[----:B------:R-:W-:-:S03]  /*6c400*/  F2FP.F16.E4M3.UNPACK_B R5, R5.H1 ;  /* 0x00000005ff05723e */ /* 0x000fc600030006ff */
[----:B------:R-:W-:Y:S04]  /*6c410*/  STL [R1+0x60], R4 ;  /* 0x0000600401007387 */ /* 0x000fe80000100800 */
[----:B------:R-:W-:Y:S04]  /*6c420*/  STL [R1+0x50d0], R0 ;  /* 0x0050d00001007387 */ /* 0x000fe80000100800 */
[----:B------:R-:W-:Y:S01]  /*6c430*/  STL [R1+0x64], R5 ;  /* 0x0000640501007387 */ /* 0x000fe20000100800 */
[----:B----4-:R-:W-:-:S15]  /*6c440*/  HMMA.16816.F32 R8, R16, R4, R8 ;  /* 0x000000041008723c */ /* 0x010fde0000001808 */
[----:B------:R-:W-:-:S08]  /*6c450*/  NOP ;  /* 0x0000000000007918 */ /* 0x000fd00000000000 */
[----:B------:R-:W-:Y:S04]  /*6c460*/  STL.64 [R1+0x4a0], R8 ;  /* 0x0004a00801007387 */ /* 0x000fe80000100a00 */
[----:B------:R0:W-:Y:S04]  /*6c470*/  STL.64 [R1+0x4a8], R10 ;  /* 0x0004a80a01007387 */ /* 0x0001e80000100a00 */
[----:B0-----:R-:W3:Y:S04]  /*6c480*/  LDL.LU.64 R10, [R1+0x51f0] ;  /* 0x0051f000010a7983 */ /* 0x001ee80000300a00 */
[----:B------:R-:W3:Y:S01]  /*6c490*/  LDL.LU.64 R8, [R1+0x51e8] ;  /* 0x0051e80001087983 */ /* 0x000ee20000300a00 */
[----:B------:R-:W-:-:S02]  /*6c4a0*/  F2FP.F16.E4M3.UNPACK_B R2, R2.H1 ;  /* 0x00000002ff02723e */ /* 0x000fc400030006ff */
[----:B------:R-:W-:Y:S01]  /*6c4b0*/  F2FP.F16.E4M3.UNPACK_B R3, R3.H1 ;  /* 0x00000003ff03723e */ /* 0x000fe200030006ff */
[----:B------:R-:W-:Y:S01]  /*6c4c0*/  IMAD.MOV.U32 R0, RZ, RZ, R5 ;  /* 0x000000ffff007224 */ /* 0x000fe200078e0005 */
[----:B------:R-:W-:Y:S02]  /*6c4d0*/  F2FP.F16.E4M3.UNPACK_B R4, R6.H1 ;  /* 0x00000006ff04723e */ /* 0x000fe400030006ff */
[----:B------:R-:W-:Y:S01]  /*6c4e0*/  F2FP.F16.E4M3.UNPACK_B R5, R7.H1 ;  /* 0x00000007ff05723e */ /* 0x000fe200030006ff */
[----:B------:R-:W-:Y:S04]  /*6c4f0*/  STL [R1+0x58], R2 ;  /* 0x0000580201007387 */ /* 0x000fe80000100800 */
[----:B------:R0:W-:Y:S04]  /*6c500*/  STL [R1+0x50d4], R0 ;  /* 0x0050d40001007387 */ /* 0x0001e80000100800 */
[----:B------:R1:W-:Y:S04]  /*6c510*/  STL [R1+0x5c], R3 ;  /* 0x00005c0301007387 */ /* 0x0003e80000100800 */
[----:B------:R-:W-:Y:S01]  /*6c520*/  STL [R1+0x50], R4 ;  /* 0x0000500401007387 */ /* 0x000fe20000100800 */
[----:B0-----:R-:W-:Y:S01]  /*6c530*/  IMAD.MOV.U32 R0, RZ, RZ, R5 ;  /* 0x000000ffff007224 */ /* 0x001fe200078e0005 */
[----:B---3--:R-:W-:Y:S07]  /*6c540*/  HMMA.16816.F32 R8, R16, R2, R8 ;  /* 0x000000021008723c */ /* 0x008fee0000001808 */
[----:B------:R-:W-:-:S02]  /*6c550*/  F2FP.F16.E4M3.UNPACK_B R2, R20.H1 ;  /* 0x00000014ff02723e */ /* 0x000fc400030006ff */
[----:B-1----:R-:W-:-:S14]  /*6c560*/  F2FP.F16.E4M3.UNPACK_B R3, R21.H1 ;  /* 0x00000015ff03723e */ /* 0x002fdc00030006ff */
[----:B------:R-:W-:Y:S04]  /*6c570*/  STL.64 [R1+0x4f0], R8 ;  /* 0x0004f00801007387 */ /* 0x000fe80000100a00 */
[----:B------:R2:W-:Y:S02]  /*6c580*/  STL.64 [R1+0x4f8], R10 ;  /* 0x0004f80a01007387 */ /* 0x0005e40000100a00 */
[C---:B--2---:R-:W-:Y:S06]  /*6c590*/  HMMA.16816.F32 R8, R16.reuse, R4, R12 ;  /* 0x000000041008723c */ /* 0x044fec000000180c */
[----:B------:R0:W-:Y:S04]  /*6c5a0*/  STL [R1+0x54], R5 ;  /* 0x0000540501007387 */ /* 0x0001e80000100800 */
[----:B------:R-:W-:Y:S01]  /*6c5b0*/  STL [R1+0x48], R2 ;  /* 0x0000480201007387 */ /* 0x000fe20000100800 */
[----:B0-----:R-:W-:-:S12]  /*6c5c0*/  HMMA.16816.F32 R4, R16, R2, R24 ;  /* 0x000000021004723c */ /* 0x001fd80000001818 */
        /* <DEDUP_REMOVED lines=13> */
[----:B------:R-:W2:Y:S04]  /*6c6a0*/  LDL.LU R12, [R1+0x1e90] ;  /* 0x001e9000010c7983 */ /* 0x000ea80000300800 */
[----:B------:R3:W-:Y:S04]  /*6c6b0*/  STL [R1+0x38], R2 ;  /* 0x0000380201007387 */ /* 0x0007e80000100800 */
[----:B-1----:R-:W4:Y:S01]  /*6c6c0*/  LDL.LU R8, [R1+0x330] ;  /* 0x0003300001087983 */ /* 0x002f220000300800 */
[----:B0-----:R-:W-:-:S05]  /*6c6d0*/  F2FP.F16.E4M3.UNPACK_B R0, R29.H1 ;  /* 0x0000001dff00723e */ /* 0x001fca00030006ff */
[----:B------:R-:W-:Y:S04]  /*6c6e0*/  STL [R1+0x3c], R0 ;  /* 0x00003c0001007387 */ /* 0x000fe80000100800 */
[----:B------:R-:W4:Y:S04]  /*6c6f0*/  LDL.LU R9, [R1+0x334] ;  /* 0x0003340001097983 */ /* 0x000f280000300800 */
[----:B------:R-:W2:Y:S04]  /*6c700*/  LDL.LU R10, [R1+0x338] ;  /* 0x00033800010a7983 */ /* 0x000ea80000300800 */
[----:B------:R-:W2:Y:S04]  /*6c710*/  LDL.LU R11, [R1+0x33c] ;  /* 0x00033c00010b7983 */ /* 0x000ea80000300800 */
[----:B---3--:R-:W3:Y:S04]  /*6c720*/  LDL.LU R2, [R1+0x1e80] ;  /* 0x001e800001027983 */ /* 0x008ee80000300800 */
[----:B------:R-:W3:Y:S04]  /*6c730*/  LDL.LU R3, [R1+0x1e84] ;  /* 0x001e840001037983 */ /* 0x000ee80000300800 */
[----:B---3--:R0:W-:Y:S04]  /*6c740*/  STL.64 [R1+0x51b8], R2 ;  /* 0x0051b80201007387 */ /* 0x0081e80000100a00 */
[----:B0-----:R-:W3:Y:S04]  /*6c750*/  LDL.64 R2, [R1+0x38] ;  /* 0x0000380001027983 */ /* 0x001ee80000100a00 */
[----:B---3--:R0:W-:Y:S04]  /*6c760*/  STL.64 [R1+0x51d0], R2 ;  /* 0x0051d00201007387 */ /* 0x0081e80000100a00 */
[----:B0-----:R-:W3:Y:S04]  /*6c770*/  LDL.64 R2, [R1+0x40] ;  /* 0x0000400001027983 */ /* 0x001ee80000100a00 */
[----:B--2---:R-:W-:Y:S04]  /*6c780*/  STL.64 [R1+0x51a0], R10 ;  /* 0x0051a00a01007387 */ /* 0x004fe80000100a00 */
[----:B----4-:R0:W-:Y:S04]  /*6c790*/  STL.64 [R1+0x5198], R8 ;  /* 0x0051980801007387 */ /* 0x0101e80000100a00 */
[----:B0-----:R-:W2:Y:S04]  /*6c7a0*/  LDL.LU R8, [R1+0x300] ;  /* 0x0003000001087983 */ /* 0x001ea80000300800 */
[----:B------:R-:W2:Y:S04]  /*6c7b0*/  LDL.LU R9, [R1+0x304] ;  /* 0x0003040001097983 */ /* 0x000ea80000300800 */
[----:B------:R-:W4:Y:S04]  /*6c7c0*/  LDL.LU R10, [R1+0x308] ;  /* 0x00030800010a7983 */ /* 0x000f280000300800 */
[----:B------:R-:W4:Y:S04]  /*6c7d0*/  LDL.LU R11, [R1+0x30c] ;  /* 0x00030c00010b7983 */ /* 0x000f280000300800 */
[----:B------:R-:W3:Y:S04]  /*6c7e0*/  LDL.LU R6, [R1+0x1e60] ;  /* 0x001e600001067983 */ /* 0x000ee80000300800 */
[----:B------:R-:W3:Y:S04]  /*6c7f0*/  LDL.LU R7, [R1+0x1e64] ;  /* 0x001e640001077983 */ /* 0x000ee80000300800 */
[----:B------:R-:W2:Y:S04]  /*6c800*/  LDL.LU R4, [R1+0x1e70] ;  /* 0x001e700001047983 */ /* 0x000ea80000300800 */
[----:B------:R-:W2:Y:S04]  /*6c810*/  LDL.LU R5, [R1+0x1e74] ;  /* 0x001e740001057983 */ /* 0x000ea80000300800 */
[----:B---3--:R-:W-:Y:S04]  /*6c820*/  STL.64 [R1+0x51e0], R6 ;  /* 0x0051e00601007387 */ /* 0x008fe80000100a00 */
[----:B--2---:R0:W-:Y:S04]  /*6c830*/  STL.64 [R1+0x51d8], R4 ;  /* 0x0051d80401007387 */ /* 0x0041e80000100a00 */
[----:B0-----:R-:W2:Y:S04]  /*6c840*/  LDL.LU R4, [R1+0x290] ;  /* 0x0002900001047983 */ /* 0x001ea80000300800 */
[----:B------:R-:W2:Y:S04]  /*6c850*/  LDL.LU R5, [R1+0x294] ;  /* 0x0002940001057983 */ /* 0x000ea80000300800 */
[----:B------:R-:W2:Y:S04]  /*6c860*/  LDL.LU R6, [R1+0x298] ;  /* 0x0002980001067983 */ /* 0x000ea80000300800 */
[----:B------:R-:W2:Y:S04]  /*6c870*/  LDL.LU R7, [R1+0x29c] ;  /* 0x00029c0001077983 */ /* 0x000ea80000300800 */
[----:B----4-:R-:W-:Y:S04]  /*6c880*/  STL.64 [R1+0x51b0], R10 ;  /* 0x0051b00a01007387 */ /* 0x010fe80000100a00 */
[----:B------:R0:W-:Y:S04]  /*6c890*/  STL.64 [R1+0x51a8], R8 ;  /* 0x0051a80801007387 */ /* 0x0001e80000100a00 */
[----:B0-----:R-:W3:Y:S04]  /*6c8a0*/  LDL.LU R8, [R1+0x2e0] ;  /* 0x0002e00001087983 */ /* 0x001ee80000300800 */
[----:B------:R-:W3:Y:S04]  /*6c8b0*/  LDL.LU R9, [R1+0x2e4] ;  /* 0x0002e40001097983 */ /* 0x000ee80000300800 */
[----:B------:R-:W4:Y:S04]  /*6c8c0*/  LDL.LU R10, [R1+0x2e8] ;  /* 0x0002e800010a7983 */ /* 0x000f280000300800 */
[----:B------:R-:W4:Y:S01]  /*6c8d0*/  LDL.LU R11, [R1+0x2ec] ;  /* 0x0002ec00010b7983 */ /* 0x000f220000300800 */
[----:B------:R-:W-:Y:S01]  /*6c8e0*/  IMAD.MOV.U32 R0, RZ, RZ, R3 ;  /* 0x000000ffff007224 */ /* 0x000fe200078e0003 */
[C---:B--2---:R-:W-:Y:S02]  /*6c8f0*/  HMMA.16816.F32 R4, R16.reuse, R2, R4 ;  /* 0x000000021004723c */ /* 0x044fe40000001804 */
[----:B----4-:R-:W-:Y:S04]  /*6c900*/  STL.64 [R1+0x51c8], R10 ;  /* 0x0051c80a01007387 */ /* 0x010fe80000100a00 */
[----:B---3--:R0:W-:Y:S04]  /*6c910*/  STL.64 [R1+0x51c0], R8 ;  /* 0x0051c00801007387 */ /* 0x0081e80000100a00 */
[----:B0-----:R-:W2:Y:S04]  /*6c920*/  LDL.LU R8, [R1+0x2c0] ;  /* 0x0002c00001087983 */ /* 0x001ea80000300800 */
[----:B------:R-:W2:Y:S04]  /*6c930*/  LDL.LU R9, [R1+0x2c4] ;  /* 0x0002c40001097983 */ /* 0x000ea80000300800 */
[----:B------:R-:W2:Y:S04]  /*6c940*/  LDL.LU R10, [R1+0x2c8] ;  /* 0x0002c800010a7983 */ /* 0x000ea80000300800 */
[----:B------:R-:W2:Y:S04]  /*6c950*/  LDL.LU R11, [R1+0x2cc] ;  /* 0x0002cc00010b7983 */ /* 0x000ea80000300800 */
        /* <DEDUP_REMOVED lines=14> */
[----:B------:R0:W-:Y:S04]  /*6ca40*/  STL.64 [R1+0x10a8], R6 ;  /* 0x0010a80601007387 */ /* 0x0001e80000100a00 */
[----:B0-----:R-:W3:Y:S04]  /*6ca50*/  LDL.LU.64 R6, [R1+0x51e0] ;  /* 0x0051e00001067983 */ /* 0x001ee80000300a00 */
[----:B------:R-:W4:Y:S04]  /*6ca60*/  LDL.LU.64 R4, [R1+0x51d8] ;  /* 0x0051d80001047983 */ /* 0x000f280000300a00 */
[----:B------:R-:W2:Y:S04]  /*6ca70*/  LDL.LU.64 R2, [R1+0x51d0] ;  /* 0x0051d00001027983 */ /* 0x000ea80000300a00 */
[----:B------:R-:W-:Y:S01]  /*6ca80*/  STL [R1+0x50e0], R0 ;  /* 0x0050e00001007387 */ /* 0x000fe20000100800 */
[----:B--2---:R-:W-:-:S15]  /*6ca90*/  HMMA.16816.F32 R8, R16, R2, R8 ;  /* 0x000000021008723c */ /* 0x004fde0000001808 */
[----:B------:R-:W-:-:S08]  /*6caa0*/  NOP ;  /* 0x0000000000007918 */ /* 0x000fd00000000000 */
[----:B------:R-:W-:Y:S04]  /*6cab0*/  STL.64 [R1+0x2c0], R8 ;  /* 0x0002c00801007387 */ /* 0x000fe80000100a00 */
[----:B------:R0:W-:Y:S04]  /*6cac0*/  STL.64 [R1+0x2c8], R10 ;  /* 0x0002c80a01007387 */ /* 0x0001e80000100a00 */
[----:B0-----:R-:W2:Y:S04]  /*6cad0*/  LDL.LU.64 R10, [R1+0x51c8] ;  /* 0x0051c800010a7983 */ /* 0x001ea80000300a00 */
[----:B------:R-:W2:Y:S01]  /*6cae0*/  LDL.LU.64 R8, [R1+0x51c0] ;  /* 0x0051c00001087983 */ /* 0x000ea20000300a00 */
[----:B---3--:R-:W-:-:S02]  /*6caf0*/  F2FP.F16.E4M3.UNPACK_B R6, R6.H1 ;  /* 0x00000006ff06723e */ /* 0x008fc400030006ff */
[----:B------:R-:W-:Y:S01]  /*6cb00*/  F2FP.F16.E4M3.UNPACK_B R7, R7.H1 ;  /* 0x00000007ff07723e */ /* 0x000fe200030006ff */
[----:B------:R-:W-:Y:S02]  /*6cb10*/  IMAD.MOV.U32 R0, RZ, RZ, R3 ;  /* 0x000000ffff007224 */ /* 0x000fe400078e0003 */
[----:B------:R-:W3:Y:S04]  /*6cb20*/  LDL.LU.64 R2, [R1+0x51b8] ;  /* 0x0051b80001027983 */ /* 0x000ee80000300a00 */
[----:B------:R-:W-:Y:S04]  /*6cb30*/  STL [R1+0x30], R6 ;  /* 0x0000300601007387 */ /* 0x000fe80000100800 */
[----:B------:R-:W-:Y:S04]  /*6cb40*/  STL [R1+0x50e4], R0 ;  /* 0x0050e40001007387 */ /* 0x000fe80000100800 */
[----:B------:R-:W-:Y:S01]  /*6cb50*/  STL [R1+0x34], R7 ;  /* 0x0000340701007387 */ /* 0x000fe20000100800 */
[----:B--2---:R-:W-:-:S15]  /*6cb60*/  HMMA.16816.F32 R8, R16, R6, R8 ;  /* 0x000000061008723c */ /* 0x004fde0000001808 */
[----:B------:R-:W-:-:S08]  /*6cb70*/  NOP ;  /* 0x0000000000007918 */ /* 0x000fd00000000000 */
[----:B------:R-:W-:Y:S04]  /*6cb80*/  STL.64 [R1+0x2e0], R8 ;  /* 0x0002e00801007387 */ /* 0x000fe80000100a00 */
[----:B------:R0:W-:Y:S04]  /*6cb90*/  STL.64 [R1+0x2e8], R10 ;  /* 0x0002e80a01007387 */ /* 0x0001e80000100a00 */
[----:B0-----:R-:W2:Y:S04]  /*6cba0*/  LDL.LU.64 R10, [R1+0x51b0] ;  /* 0x0051b000010a7983 */ /* 0x001ea80000300a00 */
[----:B------:R-:W2:Y:S01]  /*6cbb0*/  LDL.LU.64 R8, [R1+0x51a8] ;  /* 0x0051a80001087983 */ /* 0x000ea20000300a00 */
[----:B----4-:R-:W-:-:S02]  /*6cbc0*/  F2FP.F16.E4M3.UNPACK_B R4, R4.H1 ;  /* 0x00000004ff04723e */ /* 0x010fc400030006ff */
[----:B------:R-:W-:Y:S01]  /*6cbd0*/  F2FP.F16.E4M3.UNPACK_B R5, R5.H1 ;  /* 0x00000005ff05723e */ /* 0x000fe200030006ff */
[----:B------:R-:W-:Y:S02]  /*6cbe0*/  IMAD.MOV.U32 R0, RZ, RZ, R7 ;  /* 0x000000ffff007224 */ /* 0x000fe400078e0007 */
[----:B------:R-:W-:Y:S04]  /*6cbf0*/  STL [R1+0x28], R4 ;  /* 0x0000280401007387 */ /* 0x000fe80000100800 */
[----:B------:R-:W-:Y:S04]  /*6cc00*/  STL [R1+0x50e8], R0 ;  /* 0x0050e80001007387 */ /* 0x000fe80000100800 */
[----:B------:R2:W-:Y:S02]  /*6cc10*/  STL [R1+0x2c], R5 ;  /* 0x00002c0501007387 */ /* 0x0005e40000100800 */
[----:B--2---:R-:W-:Y:S02]  /*6cc20*/  HMMA.16816.F32 R4, R16, R4, R8 ;  /* 0x000000041004723c */ /* 0x004fe40000001808 */
[----:B------:R-:W2:Y:S04]  /*6cc30*/  LDL.LU.64 R10, [R1+0x51a0] ;  /* 0x0051a000010a7983 */ /* 0x000ea80000300a00 */
[----:B------:R-:W2:Y:S01]  /*6cc40*/  LDL.LU.64 R8, [R1+0x5198] ;  /* 0x0051980001087983 */ /* 0x000ea20000300a00 */
[----:B---3--:R-:W-:-:S02]  /*6cc50*/  F2FP.F16.E4M3.UNPACK_B R2, R2.H1 ;  /* 0x00000002ff02723e */ /* 0x008fc400030006ff */
[----:B------:R-:W-:-:S14]  /*6cc60*/  F2FP.F16.E4M3.UNPACK_B R3, R3.H1 ;  /* 0x00000003ff03723e */ /* 0x000fdc00030006ff */
[----:B------:R0:W-:Y:S04]  /*6cc70*/  STL.64 [R1+0x300], R4 ;  /* 0x0003000401007387 */ /* 0x0001e80000100a00 */
[----:B------:R-:W-:Y:S04]  /*6cc80*/  STL.64 [R1+0x308], R6 ;  /* 0x0003080601007387 */ /* 0x000fe80000100a00 */
[----:B------:R-:W-:Y:S04]  /*6cc90*/  STL [R1+0x20], R2 ;  /* 0x0000200201007387 */ /* 0x000fe80000100800 */
[----:B------:R-:W-:Y:S01]  /*6cca0*/  STL [R1+0x24], R3 ;  /* 0x0000240301007387 */ /* 0x000fe20000100800 */
[----:B0-----:R-:W-:-:S02]  /*6ccb0*/  F2FP.F16.E4M3.UNPACK_B R4, R12.H1 ;  /* 0x0000000cff04723e */ /* 0x001fc400030006ff */
[----:B------:R-:W-:-:S03]  /*6ccc0*/  F2FP.F16.E4M3.UNPACK_B R5, R13.H1 ;  /* 0x0000000dff05723e */ /* 0x000fc600030006ff */
[----:B------:R-:W-:Y:S01]  /*6ccd0*/  STL [R1+0x18], R4 ;  /* 0x0000180401007387 */ /* 0x000fe20000100800 */
[----:B------:R-:W-:Y:S01]  /*6cce0*/  IMAD.MOV.U32 R0, RZ, RZ, R3 ;  /* 0x000000ffff007224 */ /* 0x000fe200078e0003 */
[----:B--2---:R-:W-:-:S15]  /*6ccf0*/  HMMA.16816.F32 R8, R16, R2, R8 ;  /* 0x000000021008723c */ /* 0x004fde0000001808 */
[----:B------:R-:W-:-:S08]  /*6cd00*/  NOP ;  /* 0x0000000000007918 */ /* 0x000fd00000000000 */
[----:B------:R-:W-:Y:S04]  /*6cd10*/  STL.64 [R1+0x1190], R8 ;  /* 0x0011900801007387 */ /* 0x000fe80000100a00 */
[----:B------:R0:W-:Y:S02]  /*6cd20*/  STL.64 [R1+0x1198], R10 ;  /* 0x0011980a01007387 */ /* 0x0001e40000100a00 */
[C---:B0-----:R-:W-:Y:S01]  /*6cd30*/  HMMA.16816.F32 R8, R16.reuse, R4, R20 ;  /* 0x000000041008723c */ /* 0x041fe20000001814 */
[----:B------:R-:W-:Y:S02]  /*6cd40*/  F2FP.F16.E4M3.UNPACK_B R2, R14.H1 ;  /* 0x0000000eff02723e */ /* 0x000fe400030006ff */
[----:B------:R-:W-:Y:S01]  /*6cd50*/  F2FP.F16.E4M3.UNPACK_B R3, R15.H1 ;  /* 0x0000000fff03723e */ /* 0x000fe200030006ff */
[----:B------:R0:W-:Y:S04]  /*6cd60*/  STL [R1+0x50ec], R0 ;  /* 0x0050ec0001007387 */ /* 0x0001e80000100800 */
[----:B------:R-:W-:Y:S04]  /*6cd70*/  STL [R1+0x1c], R5 ;  /* 0x00001c0501007387 */ /* 0x000fe80000100800 */
[----:B------:R-:W-:Y:S11]  /*6cd80*/  STL [R1+0x10], R2 ;  /* 0x0000100201007387 */ /* 0x000ff60000100800 */
[----:B------:R-:W-:Y:S04]  /*6cd90*/  STL.64 [R1+0x350], R8 ;  /* 0x0003500801007387 */ /* 0x000fe80000100a00 */
[----:B------:R1:W-:Y:S01]  /*6cda0*/  STL.64 [R1+0x358], R10 ;  /* 0x0003580a01007387 */ /* 0x0003e20000100a00 */
[----:B0-----:R-:W-:Y:S01]  /*6cdb0*/  IMAD.MOV.U32 R0, RZ, RZ, R5 ;  /* 0x000000ffff007224 */ /* 0x001fe200078e0005 */
[----:B-1----:R-:W-:Y:S04]  /*6cdc0*/  HMMA.16816.F32 R8, R16, R2, R24 ;  /* 0x000000021008723c */ /* 0x002fe80000001818 */
[----:B------:R0:W-:Y:S01]  /*6cdd0*/  STL [R1+0x50f0], R0 ;  /* 0x0050f00001007387 */ /* 0x0001e20000100800 */
[----:B------:R-:W-:-:S03]  /*6cde0*/  F2FP.F16.E4M3.UNPACK_B R4, R29.H1 ;  /* 0x0000001dff04723e */ /* 0x000fc600030006ff */
[----:B------:R-:W-:Y:S01]  /*6cdf0*/  STL [R1+0x14], R3 ;  /* 0x0000140301007387 */ /* 0x000fe20000100800 */
[----:B0-----:R-:W-:-:S05]  /*6ce00*/  F2FP.F16.E4M3.UNPACK_B R0, R28.H1 ;  /* 0x0000001cff00723e */ /* 0x001fca00030006ff */
[----:B------:R-:W-:Y:S04]  /*6ce10*/  STL [R1+0x8], R0 ;  /* 0x0000080001007387 */ /* 0x000fe80000100800 */
[----:B------:R0:W-:Y:S04]  /*6ce20*/  STL [R1+0xc], R4 ;  /* 0x00000c0401007387 */ /* 0x0001e80000100800 */
[----:B0-----:R-:W2:Y:S04]  /*6ce30*/  LDL.LU R4, [R1+0x490] ;  /* 0x0004900001047983 */ /* 0x001ea80000300800 */
[----:B------:R-:W-:Y:S04]  /*6ce40*/  STL.64 [R1+0x380], R8 ;  /* 0x0003800801007387 */ /* 0x000fe80000100a00 */
[----:B------:R-:W-:Y:S04]  /*6ce50*/  STL.64 [R1+0x388], R10 ;  /* 0x0003880a01007387 */ /* 0x000fe80000100a00 */
[----:B------:R-:W2:Y:S04]  /*6ce60*/  LDL.LU R5, [R1+0x494] ;  /* 0x0004940001057983 */ /* 0x000ea80000300800 */
[----:B------:R-:W3:Y:S04]  /*6ce70*/  LDL.LU R6, [R1+0x498] ;  /* 0x0004980001067983 */ /* 0x000ee80000300800 */
[----:B------:R-:W3:Y:S04]  /*6ce80*/  LDL.LU R7, [R1+0x49c] ;  /* 0x00049c0001077983 */ /* 0x000ee80000300800 */
[----:B------:R-:W4:Y:S04]  /*6ce90*/  LDL.LU R22, [R1+0x1f00] ;  /* 0x001f000001167983 */ /* 0x000f280000300800 */
[----:B------:R-:W4:Y:S04]  /*6cea0*/  LDL.LU R23, [R1+0x1f04] ;  /* 0x001f040001177983 */ /* 0x000f280000300800 */
[----:B----4-:R-:W-:Y:S04]  /*6ceb0*/  STL.64 [R1+0x5180], R22 ;  /* 0x0051801601007387 */ /* 0x010fe80000100a00 */
[----:B---3--:R-:W-:Y:S04]  /*6cec0*/  STL.64 [R1+0x5148], R6 ;  /* 0x0051480601007387 */ /* 0x008fe80000100a00 */
[----:B--2---:R0:W-:Y:S04]  /*6ced0*/  STL.64 [R1+0x5140], R4 ;  /* 0x0051400401007387 */ /* 0x0041e80000100a00 */
[----:B0-----:R-:W2:Y:S04]  /*6cee0*/  LDL.LU R4, [R1+0x440] ;  /* 0x0004400001047983 */ /* 0x001ea80000300800 */
[----:B------:R-:W2:Y:S04]  /*6cef0*/  LDL.LU R5, [R1+0x444] ;  /* 0x0004440001057983 */ /* 0x000ea80000300800 */
[----:B------:R-:W3:Y:S04]  /*6cf00*/  LDL.LU R6, [R1+0x448] ;  /* 0x0004480001067983 */ /* 0x000ee80000300800 */
[----:B------:R-:W3:Y:S04]  /*6cf10*/  LDL.LU R7, [R1+0x44c] ;  /* 0x00044c0001077983 */ /* 0x000ee80000300800 */
[----:B------:R-:W4:Y:S04]  /*6cf20*/  LDL.64 R22, [R1+0x8] ;  /* 0x0000080001167983 */ /* 0x000f280000100a00 */
[----:B------:R-:W2:Y:S04]  /*6cf30*/  LDL.LU R26, [R1+0x1ee0] ;  /* 0x001ee000011a7983 */ /* 0x000ea80000300800 */
[----:B------:R-:W2:Y:S04]  /*6cf40*/  LDL.LU R27, [R1+0x1ee4] ;  /* 0x001ee400011b7983 */ /* 0x000ea80000300800 */
[----:B------:R-:W3:Y:S04]  /*6cf50*/  LDL.LU R24, [R1+0x1ef0] ;  /* 0x001ef00001187983 */ /* 0x000ee80000300800 */
[----:B------:R-:W3:Y:S04]  /*6cf60*/  LDL.LU R25, [R1+0x1ef4] ;  /* 0x001ef40001197983 */ /* 0x000ee80000300800 */
[----:B--2---:R-:W-:Y:S04]  /*6cf70*/  STL.64 [R1+0x5178], R26 ;  /* 0x0051781a01007387 */ /* 0x004fe80000100a00 */
[----:B---3--:R0:W-:Y:S04]  /*6cf80*/  STL.64 [R1+0x5170], R24 ;  /* 0x0051701801007387 */ /* 0x0081e80000100a00 */
[----:B0-----:R-:W2:Y:S04]  /*6cf90*/  LDL.LU R24, [R1+0x3d0] ;  /* 0x0003d00001187983 */ /* 0x001ea80000300800 */
[----:B------:R-:W2:Y:S04]  /*6cfa0*/  LDL.LU R25, [R1+0x3d4] ;  /* 0x0003d40001197983 */ /* 0x000ea80000300800 */
[----:B------:R-:W3:Y:S04]  /*6cfb0*/  LDL.LU R26, [R1+0x3d8] ;  /* 0x0003d800011a7983 */ /* 0x000ee80000300800 */
[----:B------:R-:W3:Y:S01]  /*6cfc0*/  LDL.LU R27, [R1+0x3dc] ;  /* 0x0003dc00011b7983 */ /* 0x000ee20000300800 */
[----:B------:R-:W-:-:S03]  /*6cfd0*/  IMAD.MOV.U32 R0, RZ, RZ, R3 ;  /* 0x000000ffff007224 */ /* 0x000fc600078e0003 */
[----:B------:R-:W4:Y:S04]  /*6cfe0*/  LDL.LU R2, [R1+0x1ec0] ;  /* 0x001ec00001027983 */ /* 0x000f280000300800 */
[----:B------:R-:W4:Y:S04]  /*6cff0*/  LDL.LU R3, [R1+0x1ec4] ;  /* 0x001ec40001037983 */ /* 0x000f280000300800 */
[----:B---3--:R-:W-:Y:S04]  /*6d000*/  STL.64 [R1+0x5190], R26 ;  /* 0x0051901a01007387 */ /* 0x008fe80000100a00 */
[----:B--2---:R0:W-:Y:S04]  /*6d010*/  STL.64 [R1+0x5188], R24 ;  /* 0x0051881801007387 */ /* 0x0041e80000100a00 */
[----:B0-----:R-:W4:Y:S04]  /*6d020*/  LDL.LU R24, [R1+0x3a0] ;  /* 0x0003a00001187983 */ /* 0x001f280000300800 */
[----:B------:R-:W4:Y:S04]  /*6d030*/  LDL.LU R25, [R1+0x3a4] ;  /* 0x0003a40001197983 */ /* 0x000f280000300800 */
[----:B------:R-:W4:Y:S04]  /*6d040*/  LDL.LU R26, [R1+0x3a8] ;  /* 0x0003a800011a7983 */ /* 0x000f280000300800 */
[----:B------:R-:W4:Y:S04]  /*6d050*/  LDL.LU R27, [R1+0x3ac] ;  /* 0x0003ac00011b7983 */ /* 0x000f280000300800 */
[----:B------:R-:W2:Y:S04]  /*6d060*/  LDL.LU R28, [R1+0x1ed0] ;  /* 0x001ed000011c7983 */ /* 0x000ea80000300800 */
[----:B------:R-:W3:Y:S04]  /*6d070*/  LDL.LU R29, [R1+0x1ed4] ;  /* 0x001ed400011d7983 */ /* 0x000ee80000300800 */
[----:B------:R-:W-:Y:S04]  /*6d080*/  STL.64 [R1+0x5158], R6 ;  /* 0x0051580601007387 */ /* 0x000fe80000100a00 */
[----:B------:R0:W-:Y:S04]  /*6d090*/  STL.64 [R1+0x5150], R4 ;  /* 0x0051500401007387 */ /* 0x0001e80000100a00 */
[----:B0-----:R-:W2:Y:S04]  /*6d0a0*/  LDL.LU R4, [R1+0x420] ;  /* 0x0004200001047983 */ /* 0x001ea80000300800 */
[----:B------:R-:W2:Y:S04]  /*6d0b0*/  LDL.LU R5, [R1+0x424] ;  /* 0x0004240001057983 */ /* 0x000ea80000300800 */
[----:B------:R-:W3:Y:S04]  /*6d0c0*/  LDL.LU R6, [R1+0x428] ;  /* 0x0004280001067983 */ /* 0x000ee80000300800 */
[----:B------:R-:W3:Y:S01]  /*6d0d0*/  LDL.LU R7, [R1+0x42c] ;  /* 0x00042c0001077983 */ /* 0x000ee20000300800 */
[----:B----4-:R-:W-:Y:S03]  /*6d0e0*/  HMMA.16816.F32 R24, R16, R22, R24 ;  /* 0x000000161018723c */ /* 0x010fe60000001818 */
[----:B---3--:R-:W-:Y:S04]  /*6d0f0*/  STL.64 [R1+0x5168], R6 ;  /* 0x0051680601007387 */ /* 0x008fe80000100a00 */
[----:B--2---:R0:W-:Y:S04]  /*6d100*/  STL.64 [R1+0x5160], R4 ;  /* 0x0051600401007387 */ /* 0x0041e80000100a00 */
        /* <DEDUP_REMOVED lines=14> */
[----:B------:R-:W-:Y:S04]  /*6d1f0*/  STL [R1+0x50f4], R0 ;  /* 0x0050f40001007387 */ /* 0x000fe80000100800 */
[----:B------:R-:W-:Y:S04]  /*6d200*/  STL.64 [R1+0x3a0], R24 ;  /* 0x0003a01801007387 */ /* 0x000fe80000100a00 */
[----:B------:R0:W-:Y:S04]  /*6d210*/  STL.64 [R1+0x3a8], R26 ;  /* 0x0003a81a01007387 */ /* 0x0001e80000100a00 */
[----:B0-----:R-:W3:Y:S04]  /*6d220*/  LDL.LU.64 R26, [R1+0x5190] ;  /* 0x00519000011a7983 */ /* 0x001ee80000300a00 */
[----:B------:R-:W3:Y:S01]  /*6d230*/  LDL.LU.64 R24, [R1+0x5188] ;  /* 0x0051880001187983 */ /* 0x000ee20000300a00 */
[----:B------:R-:W-:-:S02]  /*6d240*/  F2FP.F16.E4M3.UNPACK_B R2, R2.H1 ;  /* 0x00000002ff02723e */ /* 0x000fc400030006ff */
[----:B------:R-:W-:Y:S02]  /*6d250*/  F2FP.F16.E4M3.UNPACK_B R3, R3.H1 ;  /* 0x00000003ff03723e */ /* 0x000fe400030006ff */
[----:B------:R-:W-:Y:S02]  /*6d260*/  F2FP.F16.E4M3.UNPACK_B R28, R28.H1 ;  /* 0x0000001cff1c723e */ /* 0x000fe400030006ff */
[----:B------:R-:W-:Y:S01]  /*6d270*/  F2FP.F16.E4M3.UNPACK_B R29, R29.H1 ;  /* 0x0000001dff1d723e */ /* 0x000fe200030006ff */
[----:B------:R-:W-:Y:S02]  /*6d280*/  IMAD.MOV.U32 R0, RZ, RZ, R23 ;  /* 0x000000ffff007224 */ /* 0x000fe400078e0017 */
[----:B------:R-:W4:Y:S04]  /*6d290*/  LDL.LU.64 R22, [R1+0x5180] ;  /* 0x0051800001167983 */ /* 0x000f280000300a00 */
[----:B------:R-:W-:Y:S04]  /*6d2a0*/  STL [R1], R2 ;  /* 0x0000000201007387 */ /* 0x000fe80000100800 */
[----:B------:R-:W-:Y:S04]  /*6d2b0*/  STL [R1+0x5120], R0 ;  /* 0x0051200001007387 */ /* 0x000fe80000100800 */
[----:B------:R-:W-:Y:S01]  /*6d2c0*/  STL [R1+0x4], R3 ;  /* 0x0000040301007387 */ /* 0x000fe20000100800 */
[C---:B--2---:R-:W-:Y:S06]  /*6d2d0*/  HMMA.16816.F32 R4, R16.reuse, R28, R4 ;  /* 0x0000001c1004723c */ /* 0x044fec0000001804 */
        /* <DEDUP_REMOVED lines=9> */
[----:B------:R-:W4:Y:S04]  /*6d370*/  LDL.LU.64 R4, [R1+0x5160] ;  /* 0x0051600001047983 */ /* 0x000f280000300a00 */
[----:B------:R-:W-:Y:S01]  /*6d380*/  STL [R1+0x5138], R29 ;  /* 0x0051381d01007387 */ /* 0x000fe20000100800 */
[----:B--2---:R-:W-:-:S02]  /*6d390*/  F2FP.F16.E4M3.UNPACK_B R26, R26.H1 ;  /* 0x0000001aff1a723e */ /* 0x004fc400030006ff */
[----:B------:R-:W-:-:S07]  /*6d3a0*/  F2FP.F16.E4M3.UNPACK_B R27, R27.H1 ;  /* 0x0000001bff1b723e */ /* 0x000fce00030006ff */
[----:B----4-:R-:W-:-:S15]  /*6d3b0*/  HMMA.16816.F32 R4, R16, R26, R4 ;  /* 0x0000001a1004723c */ /* 0x010fde0000001804 */
[----:B------:R-:W-:-:S08]  /*6d3c0*/  NOP ;  /* 0x0000000000007918 */ /* 0x000fd00000000000 */
[----:B------:R-:W-:Y:S04]  /*6d3d0*/  STL.64 [R1+0x420], R4 ;  /* 0x0004200401007387 */ /* 0x000fe80000100a00 */
[----:B------:R0:W-:Y:S04]  /*6d3e0*/  STL.64 [R1+0x428], R6 ;  /* 0x0004280601007387 */ /* 0x0001e80000100a00 */
[----:B0-----:R-:W2:Y:S04]  /*6d3f0*/  LDL.LU.64 R6, [R1+0x5158] ;  /* 0x0051580001067983 */ /* 0x001ea80000300a00 */
[----:B------:R-:W2:Y:S01]  /*6d400*/  LDL.LU.64 R4, [R1+0x5150] ;  /* 0x0051500001047983 */ /* 0x000ea20000300a00 */
[----:B---3--:R-:W-:-:S02]  /*6d410*/  F2FP.F16.E4M3.UNPACK_B R24, R24.H1 ;  /* 0x00000018ff18723e */ /* 0x008fc400030006ff */
[----:B------:R-:W-:-:S07]  /*6d420*/  F2FP.F16.E4M3.UNPACK_B R25, R25.H1 ;  /* 0x00000019ff19723e */ /* 0x000fce00030006ff */
        /* <DEDUP_REMOVED lines=8> */
[----:B0-----:R-:W3:Y:S04]  /*6d4b0*/  LDL.LU R24, [R1+0x470] ;  /* 0x0004700001187983 */ /* 0x001ee80000300800 */
[----:B------:R-:W3:Y:S04]  /*6d4c0*/  LDL.LU R25, [R1+0x474] ;  /* 0x0004740001197983 */ /* 0x000ee80000300800 */
[----:B------:R-:W3:Y:S04]  /*6d4d0*/  LDL.LU R26, [R1+0x478] ;  /* 0x00047800011a7983 */ /* 0x000ee80000300800 */
[----:B------:R-:W3:Y:S01]  /*6d4e0*/  LDL.LU R27, [R1+0x47c] ;  /* 0x00047c00011b7983 */ /* 0x000ee20000300800 */
[----:B------:R-:W-:-:S02]  /*6d4f0*/  F2FP.F16.E4M3.UNPACK_B R22, R22.H1 ;  /* 0x00000016ff16723e */ /* 0x000fc400030006ff */
[----:B------:R-:W-:Y:S02]  /*6d500*/  F2FP.F16.E4M3.UNPACK_B R23, R23.H1 ;  /* 0x00000017ff17723e */ /* 0x000fe400030006ff */
[----:B------:R-:W-:Y:S02]  /*6d510*/  F2FP.F16.E4M3.UNPACK_B R20, R20.H1 ;  /* 0x00000014ff14723e */ /* 0x000fe400030006ff */
[----:B------:R-:W-:Y:S02]  /*6d520*/  F2FP.F16.E4M3.UNPACK_B R21, R21.H1 ;  /* 0x00000015ff15723e */ /* 0x000fe400030006ff */
[----:B------:R-:W-:Y:S02]  /*6d530*/  F2FP.F16.E4M3.UNPACK_B R14, R14.H1 ;  /* 0x0000000eff0e723e */ /* 0x000fe400030006ff */
[----:B------:R-:W-:-:S03]  /*6d540*/  F2FP.F16.E4M3.UNPACK_B R15, R15.H1 ;  /* 0x0000000fff0f723e */ /* 0x000fc600030006ff */
[C---:B--2---:R-:W-:Y:S06]  /*6d550*/  HMMA.16816.F32 R4, R16.reuse, R20, R4 ;  /* 0x000000141004723c */ /* 0x044fec0000001804 */
[----:B---3--:R-:W-:-:S15]  /*6d560*/  HMMA.16816.F32 R24, R16, R22, R24 ;  /* 0x000000161018723c */ /* 0x008fde0000001818 */
[----:B------:R-:W-:-:S08]  /*6d570*/  NOP ;  /* 0x0000000000007918 */ /* 0x000fd00000000000 */
[----:B------:R-:W-:Y:S04]  /*6d580*/  STL.64 [R1+0x470], R24 ;  /* 0x0004701801007387 */ /* 0x000fe80000100a00 */
[----:B------:R-:W-:Y:S04]  /*6d590*/  STL.64 [R1+0x478], R26 ;  /* 0x0004781a01007387 */ /* 0x000fe80000100a00 */
[----:B------:R-:W-:Y:S04]  /*6d5a0*/  STL.64 [R1+0x4ed8], R22 ;  /* 0x004ed81601007387 */ /* 0x000fe80000100a00 */
[----:B------:R0:W-:Y:S04]  /*6d5b0*/  STL.64 [R1+0x4ed0], R20 ;  /* 0x004ed01401007387 */ /* 0x0001e80000100a00 */
[----:B------:R-:W-:Y:S04]  /*6d5c0*/  STL.64 [R1+0x490], R4 ;  /* 0x0004900401007387 */ /* 0x000fe80000100a00 */
[----:B------:R1:W-:Y:S04]  /*6d5d0*/  STL.64 [R1+0x498], R6 ;  /* 0x0004980601007387 */ /* 0x0003e80000100a00 */
[----:B0-----:R-:W2:Y:S01]  /*6d5e0*/  LDL.LU R20, [R1+0x1080] ;  /* 0x0010800001147983 */ /* 0x001ea20000300800 */
[----:B-1----:R-:W-:-:S15]  /*6d5f0*/  HMMA.16816.F32 R4, R16, R14, R8 ;  /* 0x0000000e1004723c */ /* 0x002fde0000001808 */
[----:B------:R-:W-:-:S08]  /*6d600*/  NOP ;  /* 0x0000000000007918 */ /* 0x000fd00000000000 */
[----:B------:R0:W-:Y:S04]  /*6d610*/  STL.64 [R1+0x4c0], R4 ;  /* 0x0004c00401007387 */ /* 0x0001e80000100a00 */
[----:B------:R1:W-:Y:S04]  /*6d620*/  STL.64 [R1+0x4c8], R6 ;  /* 0x0004c80601007387 */ /* 0x0003e80000100a00 */
[----:B------:R-:W2:Y:S04]  /*6d630*/  LDL.LU R21, [R1+0x1084] ;  /* 0x0010840001157983 */ /* 0x000ea80000300800 */
[----:B------:R-:W3:Y:S04]  /*6d640*/  LDL.LU R22, [R1+0x1088] ;  /* 0x0010880001167983 */ /* 0x000ee80000300800 */
[----:B------:R-:W3:Y:S04]  /*6d650*/  LDL.LU R23, [R1+0x108c] ;  /* 0x00108c0001177983 */ /* 0x000ee80000300800 */
[----:B0-----:R-:W4:Y:S04]  /*6d660*/  LDL.LU R4, [R1+0x18c8] ;  /* 0x0018c80001047983 */ /* 0x001f280000300800 */
[----:B------:R-:W4:Y:S04]  /*6d670*/  LDL.LU R5, [R1+0x18d0] ;  /* 0x0018d00001057983 */ /* 0x000f280000300800 */
[----:B------:R-:W4:Y:S04]  /*6d680*/  LDL.LU R29, [R1+0x18dc] ;  /* 0x0018dc00011d7983 */ /* 0x000f280000300800 */
[----:B-1----:R-:W4:Y:S04]  /*6d690*/  LDL.LU R6, [R1+0x18d8] ;  /* 0x0018d80001067983 */ /* 0x002f280000300800 */
        /* <DEDUP_REMOVED lines=8> */
[----:B---3--:R0:W-:Y:S04]  /*6d720*/  STL.64 [R1+0x5100], R22 ;  /* 0x0051001601007387 */ /* 0x0081e80000100a00 */
[----:B0-----:R-:W4:Y:S04]  /*6d730*/  LDL.LU R22, [R1+0x18cc] ;  /* 0x0018cc0001167983 */ /* 0x001f280000300800 */
[----:B------:R-:W3:Y:S04]  /*6d740*/  LDL.LU R23, [R1+0x18d4] ;  /* 0x0018d40001177983 */ /* 0x000ee80000300800 */
[----:B--2---:R-:W-:Y:S04]  /*6d750*/  STL.64 [R1+0x50f8], R20 ;  /* 0x0050f81401007387 */ /* 0x004fe80000100a00 */
[----:B------:R-:W2:Y:S04]  /*6d760*/  LDL.64 R26, [R1+0xb0] ;  /* 0x0000b000011a7983 */ /* 0x000ea80000100a00 */
[----:B--2---:R0:W-:Y:S04]  /*6d770*/  STL.64 [R1+0x5108], R26 ;  /* 0x0051081a01007387 */ /* 0x0041e80000100a00 */
[----:B------:R-:W2:Y:S04]  /*6d780*/  LDL.LU R24, [R1+0x1180] ;  /* 0x0011800001187983 */ /* 0x000ea80000300800 */
[----:B------:R-:W2:Y:S04]  /*6d790*/  LDL.LU R25, [R1+0x1184] ;  /* 0x0011840001197983 */ /* 0x000ea80000300800 */
[----:B0-----:R-:W4:Y:S04]  /*6d7a0*/  LDL.LU R26, [R1+0x1188] ;  /* 0x00118800011a7983 */ /* 0x001f280000300800 */
[----:B------:R-:W4:Y:S04]  /*6d7b0*/  LDL.LU R27, [R1+0x118c] ;  /* 0x00118c00011b7983 */ /* 0x000f280000300800 */
[----:B----4-:R-:W-:Y:S04]  /*6d7c0*/  STL.64 [R1+0x5118], R26 ;  /* 0x0051181a01007387 */ /* 0x010fe80000100a00 */
[----:B--2---:R0:W-:Y:S04]  /*6d7d0*/  STL.64 [R1+0x5110], R24 ;  /* 0x0051101801007387 */ /* 0x0041e80000100a00 */
[----:B0-----:R-:W2:Y:S04]  /*6d7e0*/  LDL.LU R24, [R1+0x530] ;  /* 0x0005300001187983 */ /* 0x001ea80000300800 */
[----:B------:R-:W2:Y:S04]  /*6d7f0*/  LDL.LU R25, [R1+0x534] ;  /* 0x0005340001197983 */ /* 0x000ea80000300800 */
[----:B------:R-:W4:Y:S04]  /*6d800*/  LDL.LU R26, [R1+0x538] ;  /* 0x00053800011a7983 */ /* 0x000f280000300800 */
[----:B------:R-:W4:Y:S01]  /*6d810*/  LDL.LU R27, [R1+0x53c] ;  /* 0x00053c00011b7983 */ /* 0x000f220000300800 */
[----:B------:R-:W-:-:S02]  /*6d820*/  F2FP.F16.E4M3.UNPACK_B R12, R12.H1 ;  /* 0x0000000cff0c723e */ /* 0x000fc400030006ff */
[----:B------:R-:W-:Y:S01]  /*6d830*/  F2FP.F16.E4M3.UNPACK_B R13, R13.H1 ;  /* 0x0000000dff0d723e */ /* 0x000fe200030006ff */
[----:B----4-:R-:W-:Y:S04]  /*6d840*/  STL.64 [R1+0x5130], R26 ;  /* 0x0051301a01007387 */ /* 0x010fe80000100a00 */
[----:B--2---:R0:W-:Y:S04]  /*6d850*/  STL.64 [R1+0x5128], R24 ;  /* 0x0051281801007387 */ /* 0x0041e80000100a00 */
[----:B0-----:R-:W2:Y:S04]  /*6d860*/  LDL.LU R24, [R1+0x4e0] ;  /* 0x0004e00001187983 */ /* 0x001ea80000300800 */
[----:B------:R-:W2:Y:S04]  /*6d870*/  LDL.LU R25, [R1+0x4e4] ;  /* 0x0004e40001197983 */ /* 0x000ea80000300800 */
[----:B------:R-:W2:Y:S04]  /*6d880*/  LDL.LU R26, [R1+0x4e8] ;  /* 0x0004e800011a7983 */ /* 0x000ea80000300800 */
[----:B------:R-:W2:Y:S04]  /*6d890*/  LDL.LU R27, [R1+0x4ec] ;  /* 0x0004ec00011b7983 */ /* 0x000ea80000300800 */
[----:B------:R-:W4:Y:S01]  /*6d8a0*/  LDL.LU R20, [R1+0x1170] ;  /* 0x0011700001147983 */ /* 0x000f220000300800 */
[----:B------:R-:W-:-:S03]  /*6d8b0*/  IMAD R4, R4, 0x100, R22 ;  /* 0x0000010004047824 */ /* 0x000fc600078e0216 */
[----:B------:R-:W4:Y:S01]  /*6d8c0*/  LDL.LU R21, [R1+0x1174] ;  /* 0x0011740001157983 */ /* 0x000f220000300800 */
[----:B---3--:R-:W-:-:S03]  /*6d8d0*/  IMAD R5, R5, 0x100, R23 ;  /* 0x0000010005057824 */ /* 0x008fc600078e0217 */
[----:B------:R-:W4:Y:S04]  /*6d8e0*/  LDL.LU R22, [R1+0x1178] ;  /* 0x0011780001167983 */ /* 0x000f280000300800 */
[----:B------:R-:W4:Y:S01]  /*6d8f0*/  LDL.LU R23, [R1+0x117c] ;  /* 0x00117c0001177983 */ /* 0x000f220000300800 */
[----:B------:R-:W-:-:S03]  /*6d900*/  IMAD R6, R6, 0x100, R29 ;  /* 0x0000010006067824 */ /* 0x000fc600078e021d */
[----:B------:R-:W3:Y:S01]  /*6d910*/  LDL.LU R29, [R1+0x5138] ;  /* 0x00513800011d7983 */ /* 0x000ee20000300800 */
[----:B--2---:R-:W-:-:S15]  /*6d920*/  HMMA.16816.F32 R24, R16, R12, R24 ;  /* 0x0000000c1018723c */ /* 0x004fde0000001818 */
[----:B------:R-:W-:-:S08]  /*6d930*/  NOP ;  /* 0x0000000000007918 */ /* 0x000fd00000000000 */
[----:B------:R-:W-:Y:S04]  /*6d940*/  STL.64 [R1+0x4e0], R24 ;  /* 0x0004e01801007387 */ /* 0x000fe80000100a00 */
[----:B------:R0:W-:Y:S04]  /*6d950*/  STL.64 [R1+0x4e8], R26 ;  /* 0x0004e81a01007387 */ /* 0x0001e80000100a00 */
[----:B0-----:R-:W2:Y:S04]  /*6d960*/  LDL.LU.64 R26, [R1+0x5130] ;  /* 0x00513000011a7983 */ /* 0x001ea80000300a00 */
[----:B------:R-:W2:Y:S01]  /*6d970*/  LDL.LU.64 R24, [R1+0x5128] ;  /* 0x0051280001187983 */ /* 0x000ea20000300a00 */
[----:B------:R-:W-:-:S02]  /*6d980*/  F2FP.F16.E4M3.UNPACK_B R10, R10.H1 ;  /* 0x0000000aff0a723e */ /* 0x000fc400030006ff */
[----:B------:R-:W-:Y:S01]  /*6d990*/  F2FP.F16.E4M3.UNPACK_B R11, R11.H1 ;  /* 0x0000000bff0b723e */ /* 0x000fe200030006ff */
[----:B------:R0:W-:Y:S04]  /*6d9a0*/  STL [R1+0x4ecc], R12 ;  /* 0x004ecc0c01007387 */ /* 0x0001e80000100800 */
[----:B------:R1:W-:Y:S04]  /*6d9b0*/  STL [R1+0x4ec8], R13 ;  /* 0x004ec80d01007387 */ /* 0x0003e80000100800 */
[----:B------:R4:W-:Y:S01]  /*6d9c0*/  STL.64 [R1+0x50b8], R14 ;  /* 0x0050b80e01007387 */ /* 0x0009e20000100a00 */
[----:B------:R-:W-:-:S03]  /*6d9d0*/  IMAD R7, R7, 0x100, R0 ;  /* 0x0000010007077824 */ /* 0x000fc600078e0200 */
[----:B0-----:R-:W3:Y:S04]  /*6d9e0*/  LDL.LU R12, [R1+0x1090] ;  /* 0x00109000010c7983 */ /* 0x001ee80000300800 */
[----:B-1----:R-:W3:Y:S04]  /*6d9f0*/  LDL.LU R13, [R1+0x1094] ;  /* 0x00109400010d7983 */ /* 0x002ee80000300800 */
[----:B----4-:R-:W3:Y:S04]  /*6da00*/  LDL.LU R14, [R1+0x1098] ;  /* 0x00109800010e7983 */ /* 0x010ee80000300800 */
[----:B------:R-:W3:Y:S04]  /*6da10*/  LDL.LU R15, [R1+0x109c] ;  /* 0x00109c00010f7983 */ /* 0x000ee80000300800 */
[----:B------:R-:W4:Y:S01]  /*6da20*/  LDL.LU R0, [R1+0x5120] ;  /* 0x0051200001007983 */ /* 0x000f220000300800 */
[----:B--2---:R-:W-:-:S15]  /*6da30*/  HMMA.16816.F32 R24, R16, R10, R24 ;  /* 0x0000000a1018723c */ /* 0x004fde0000001818 */
[----:B------:R-:W-:-:S08]  /*6da40*/  NOP ;  /* 0x0000000000007918 */ /* 0x000fd00000000000 */
[----:B------:R-:W-:Y:S04]  /*6da50*/  STL.64 [R1+0x530], R24 ;  /* 0x0005301801007387 */ /* 0x000fe80000100a00 */
[----:B------:R0:W-:Y:S04]  /*6da60*/  STL.64 [R1+0x538], R26 ;  /* 0x0005381a01007387 */ /* 0x0001e80000100a00 */
[----:B0-----:R-:W2:Y:S04]  /*6da70*/  LDL.LU.64 R26, [R1+0x5118] ;  /* 0x00511800011a7983 */ /* 0x001ea80000300a00 */
[----:B------:R-:W2:Y:S04]  /*6da80*/  LDL.LU.64 R24, [R1+0x5110] ;  /* 0x0051100001187983 */ /* 0x000ea80000300a00 */
[----:B------:R0:W-:Y:S04]  /*6da90*/  STL [R1+0x4e9c], R10 ;  /* 0x004e9c0a01007387 */ /* 0x0001e80000100800 */
[----:B0-----:R-:W3:Y:S04]  /*6daa0*/  LDL.LU R10, [R1+0x1f70] ;  /* 0x001f7000010a7983 */ /* 0x001ee80000300800 */
[----:B------:R0:W-:Y:S04]  /*6dab0*/  STL [R1+0x4e98], R11 ;  /* 0x004e980b01007387 */ /* 0x0001e80000100800 */
[----:B0-----:R-:W4:Y:S01]  /*6dac0*/  LDL.LU R11, [R1+0x1f74] ;  /* 0x001f7400010b7983 */ /* 0x001f220000300800 */
[----:B------:R-:W-:-:S02]  /*6dad0*/  F2FP.F16.E4M3.UNPACK_B R8, R8.H1 ;  /* 0x00000008ff08723e */ /* 0x000fc400030006ff */
[----:B------:R-:W-:Y:S02]  /*6dae0*/  F2FP.F16.E4M3.UNPACK_B R9, R9.H1 ;  /* 0x00000009ff09723e */ /* 0x000fe400030006ff */
[----:B------:R-:W-:Y:S02]  /*6daf0*/  F2FP.F16.E4M3.UNPACK_B R2, R2.H1 ;  /* 0x00000002ff02723e */ /* 0x000fe400030006ff */
[----:B------:R-:W-:-:S07]  /*6db00*/  F2FP.F16.E4M3.UNPACK_B R3, R3.H1 ;  /* 0x00000003ff03723e */ /* 0x000fce00030006ff */
[C---:B------:R-:W-:Y:S06]  /*6db10*/  HMMA.16816.F32 R20, R16.reuse, R2, R20 ;  /* 0x000000021014723c */ /* 0x040fec0000001814 */
[----:B--2---:R-:W-:Y:S01]  /*6db20*/  HMMA.16816.F32 R24, R16, R8, R24 ;  /* 0x000000081018723c */ /* 0x004fe20000001818 */
[----:B---3--:R-:W-:Y:S02]  /*6db30*/  F2FP.F16.E4M3.UNPACK_B R10, R10.H1 ;  /* 0x0000000aff0a723e */ /* 0x008fe400030006ff */
[----:B----4-:R-:W-:-:S15]  /*6db40*/  F2FP.F16.E4M3.UNPACK_B R11, R11.H1 ;  /* 0x0000000bff0b723e */ /* 0x010fde00030006ff */
[----:B------:R-:W-:-:S05]  /*6db50*/  NOP ;  /* 0x0000000000007918 */ /* 0x000fca0000000000 */
[----:B------:R-:W-:Y:S04]  /*6db60*/  STL.64 [R1+0x1d70], R24 ;  /* 0x001d701801007387 */ /* 0x000fe80000100a00 */
[----:B------:R0:W-:Y:S04]  /*6db70*/  STL.64 [R1+0x1d78], R26 ;  /* 0x001d781a01007387 */ /* 0x0001e80000100a00 */
[----:B0-----:R-:W2:Y:S04]  /*6db80*/  LDL.LU.64 R26, [R1+0x5108] ;  /* 0x00510800011a7983 */ /* 0x001ea80000300a00 */
[----:B------:R-:W-:Y:S04]  /*6db90*/  STL [R1+0x4e80], R9 ;  /* 0x004e800901007387 */ /* 0x000fe80000100800 */
[----:B------:R-:W-:Y:S04]  /*6dba0*/  STL [R1+0xa0], R10 ;  /* 0x0000a00a01007387 */ /* 0x000fe80000100800 */
[----:B------:R-:W-:Y:S04]  /*6dbb0*/  STL [R1+0x4ee0], R8 ;  /* 0x004ee00801007387 */ /* 0x000fe80000100800 */
[----:B------:R-:W-:Y:S04]  /*6dbc0*/  STL [R1+0xa4], R11 ;  /* 0x0000a40b01007387 */ /* 0x000fe80000100800 */
[----:B------:R-:W-:Y:S04]  /*6dbd0*/  STL.64 [R1+0x1d60], R20 ;  /* 0x001d601401007387 */ /* 0x000fe80000100a00 */
[----:B------:R0:W-:Y:S04]  /*6dbe0*/  STL.64 [R1+0x1d68], R22 ;  /* 0x001d681601007387 */ /* 0x0001e80000100a00 */
[----:B0-----:R-:W2:Y:S04]  /*6dbf0*/  LDL.LU.64 R22, [R1+0x5100] ;  /* 0x0051000001167983 */ /* 0x001ea80000300a00 */
[----:B------:R-:W2:Y:S01]  /*6dc00*/  LDL.LU.64 R20, [R1+0x50f8] ;  /* 0x0050f80001147983 */ /* 0x000ea20000300a00 */
[----:B------:R-:W-:-:S02]  /*6dc10*/  F2FP.F16.E4M3.UNPACK_B R4, R4 ;  /* 0x00000004ff04723e */ /* 0x000fc400020006ff */
[----:B------:R-:W-:Y:S02]  /*6dc20*/  F2FP.F16.E4M3.UNPACK_B R5, R5 ;  /* 0x00000005ff05723e */ /* 0x000fe400020006ff */
[----:B------:R-:W-:Y:S02]  /*6dc30*/  F2FP.F16.E4M3.UNPACK_B R6, R6 ;  /* 0x00000006ff06723e */ /* 0x000fe400020006ff */
[----:B------:R-:W-:Y:S01]  /*6dc40*/  F2FP.F16.E4M3.UNPACK_B R7, R7 ;  /* 0x00000007ff07723e */ /* 0x000fe200020006ff */
[----:B------:R-:W-:Y:S01]  /*6dc50*/  HMMA.16816.F32 R12, R16, R10, R12 ;  /* 0x0000000a100c723c */ /* 0x000fe2000000180c */
[----:B------:R-:W-:Y:S04]  /*6dc60*/  STL [R1+0x4ec4], R2 ;  /* 0x004ec40201007387 */ /* 0x000fe80000100800 */
[----:B------:R-:W-:-:S15]  /*6dc70*/  STL [R1+0x4ec0], R3 ;  /* 0x004ec00301007387 */ /* 0x000fde0000100800 */
[----:B------:R-:W-:-:S03]  /*6dc80*/  NOP ;  /* 0x0000000000007918 */ /* 0x000fc60000000000 */
[----:B------:R-:W-:Y:S04]  /*6dc90*/  STL.64 [R1+0x1c90], R12 ;  /* 0x001c900c01007387 */ /* 0x000fe80000100a00 */
[----:B------:R-:W-:Y:S01]  /*6dca0*/  STL.64 [R1+0x1c98], R14 ;  /* 0x001c980e01007387 */ /* 0x000fe20000100a00 */
[----:B--2---:R-:W-:-:S15]  /*6dcb0*/  HMMA.16816.F32 R8, R4, R26, R20 ;  /* 0x0000001a0408723c */ /* 0x004fde0000001814 */
[----:B------:R-:W-:-:S08]  /*6dcc0*/  NOP ;  /* 0x0000000000007918 */ /* 0x000fd00000000000 */
[----:B------:R-:W-:Y:S04]  /*6dcd0*/  STL.64 [R1+0x1c80], R8 ;  /* 0x001c800801007387 */ /* 0x000fe80000100a00 */
[----:B------:R-:W-:Y:S04]  /*6dce0*/  STL.64 [R1+0x1c88], R10 ;  /* 0x001c880a01007387 */ /* 0x000fe80000100a00 */
[----:B------:R-:W2:Y:S04]  /*6dcf0*/  LDL.LU R20, [R1+0xf10] ;  /* 0x000f100001147983 */ /* 0x000ea80000300800 */
[----:B------:R-:W2:Y:S04]  /*6dd00*/  LDL.LU R21, [R1+0xf14] ;  /* 0x000f140001157983 */ /* 0x000ea80000300800 */
[----:B------:R-:W3:Y:S04]  /*6dd10*/  LDL.LU R22, [R1+0xf18] ;  /* 0x000f180001167983 */ /* 0x000ee80000300800 */
[----:B------:R-:W3:Y:S04]  /*6dd20*/  LDL.LU R23, [R1+0xf1c] ;  /* 0x000f1c0001177983 */ /* 0x000ee80000300800 */
[----:B---3--:R0:W-:Y:S04]  /*6dd30*/  STL.64 [R1+0x4f00], R22 ;  /* 0x004f001601007387 */ /* 0x0081e80000100a00 */
[----:B0-----:R-:W3:Y:S04]  /*6dd40*/  LDL R22, [R1] ;  /* 0x0000000001167983 */ /* 0x001ee80000100800 */
[----:B------:R-:W3:Y:S04]  /*6dd50*/  LDL R23, [R1+0x4] ;  /* 0x0000040001177983 */ /* 0x000ee80000100800 */
[----:B--2---:R0:W-:Y:S01]  /*6dd60*/  STL.64 [R1+0x4ef8], R20 ;  /* 0x004ef81401007387 */ /* 0x0041e20000100a00 */
[----:B------:R-:W-:-:S02]  /*6dd70*/  IMAD.MOV.U32 R2, RZ, RZ, R26 ;  /* 0x000000ffff027224 */ /* 0x000fc400078e001a */
[----:B------:R-:W-:Y:S01]  /*6dd80*/  IMAD.MOV.U32 R3, RZ, RZ, R27 ;  /* 0x000000ffff037224 */ /* 0x000fe200078e001b */
[----:B---3--:R-:W-:Y:S04]  /*6dd90*/  STL.64 [R1+0x4f18], R22 ;  /* 0x004f181601007387 */ /* 0x008fe80000100a00 */
[----:B------:R-:W2:Y:S04]  /*6dda0*/  LDL.LU R24, [R1+0xf30] ;  /* 0x000f300001187983 */ /* 0x000ea80000300800 */
[----:B------:R-:W2:Y:S04]  /*6ddb0*/  LDL.LU R25, [R1+0xf34] ;  /* 0x000f340001197983 */ /* 0x000ea80000300800 */
[----:B------:R-:W3:Y:S04]  /*6ddc0*/  LDL.LU R26, [R1+0xf38] ;  /* 0x000f3800011a7983 */ /* 0x000ee80000300800 */
[----:B------:R-:W3:Y:S04]  /*6ddd0*/  LDL.LU R27, [R1+0xf3c] ;  /* 0x000f3c00011b7983 */ /* 0x000ee80000300800 */
[----:B0-----:R-:W4:Y:S01]  /*6dde0*/  LDL R20, [R1+0x8] ;  /* 0x0000080001147983 */ /* 0x001f220000100800 */
[----:B------:R-:W-:-:S03]  /*6ddf0*/  IMAD.MOV.U32 R21, RZ, RZ, R0 ;  /* 0x000000ffff157224 */ /* 0x000fc600078e0000 */
[----:B------:R-:W2:Y:S04]  /*6de00*/  LDL.LU R0, [R1+0x50f4] ;  /* 0x0050f40001007983 */ /* 0x000ea80000300800 */
[----:B----4-:R-:W-:Y:S04]  /*6de10*/  STL.64 [R1+0x4f30], R20 ;  /* 0x004f301401007387 */ /* 0x010fe80000100a00 */
[----:B---3--:R-:W-:Y:S04]  /*6de20*/  STL.64 [R1+0x4f10], R26 ;  /* 0x004f101a01007387 */ /* 0x008fe80000100a00 */
[----:B--2---:R0:W-:Y:S04]  /*6de30*/  STL.64 [R1+0x4f08], R24 ;  /* 0x004f081801007387 */ /* 0x0041e80000100a00 */
[----:B0-----:R-:W2:Y:S04]  /*6de40*/  LDL.LU R24, [R1+0xf40] ;  /* 0x000f400001187983 */ /* 0x001ea80000300800 */
[----:B------:R-:W2:Y:S04]  /*6de50*/  LDL.LU R25, [R1+0xf44] ;  /* 0x000f440001197983 */ /* 0x000ea80000300800 */
[----:B------:R-:W3:Y:S04]  /*6de60*/  LDL.LU R26, [R1+0xf48] ;  /* 0x000f4800011a7983 */ /* 0x000ee80000300800 */
[----:B------:R-:W3:Y:S04]  /*6de70*/  LDL.LU R27, [R1+0xf4c] ;  /* 0x000f4c00011b7983 */ /* 0x000ee80000300800 */
[----:B------:R-:W4:Y:S01]  /*6de80*/  LDL R22, [R1+0x10] ;  /* 0x0000100001167983 */ /* 0x000f220000100800 */
        /* <DEDUP_REMOVED lines=29> */
[----:B------:R-:W4:Y:S04]  /*6e060*/  LDL R20, [R1+0x28] ;  /* 0x0000280001147983 */ /* 0x000f280000100800 */
[----:B------:R-:W4:Y:S04]  /*6e070*/  LDL R21, [R1+0x2c] ;  /* 0x00002c0001157983 */ /* 0x000f280000100800 */
[----:B------:R-:W2:Y:S01]  /*6e080*/  LDL R22, [R1+0x30] ;  /* 0x0000300001167983 */ /* 0x000ea20000100800 */
[----:B------:R-:W-:-:S03]  /*6e090*/  IMAD.MOV.U32 R23, RZ, RZ, R0 ;  /* 0x000000ffff177224 */ /* 0x000fc600078e0000 */
[----:B------:R-:W3:Y:S04]  /*6e0a0*/  LDL.LU R0, [R1+0x50e4] ;  /* 0x0050e40001007983 */ /* 0x000ee80000300800 */
[----:B----4-:R-:W-:Y:S04]  /*6e0b0*/  STL.64 [R1+0x4f90], R20 ;  /* 0x004f901401007387 */ /* 0x010fe80000100a00 */
[----:B--2---:R-:W-:Y:S04]  /*6e0c0*/  STL.64 [R1+0x4fa8], R22 ;  /* 0x004fa81601007387 */ /* 0x004fe80000100a00 */
[----:B---3--:R-:W-:Y:S04]  /*6e0d0*/  STL.64 [R1+0x4f70], R26 ;  /* 0x004f701a01007387 */ /* 0x008fe80000100a00 */
[----:B------:R0:W-:Y:S04]  /*6e0e0*/  STL.64 [R1+0x4f68], R24 ;  /* 0x004f681801007387 */ /* 0x0001e80000100a00 */
        /* <DEDUP_REMOVED lines=68> */
[----:B------:R-:W4:Y:S01]  /*6e530*/  LDL R23, [R1+0x74] ;  /* 0x0000740001177983 */ /* 0x000f220000100800 */
[----:B------:R-:W-:-:S03]  /*6e540*/  IMAD.MOV.U32 R19, RZ, RZ, R0 ;  /* 0x000000ffff137224 */ /* 0x000fc600078e0000 */
[----:B----4-:R0:W-:Y:S04]  /*6e550*/  STL.64 [R1+0x5068], R22 ;  /* 0x0050681601007387 */ /* 0x0101e80000100a00 */
[----:B------:R-:W4:Y:S04]  /*6e560*/  LDL R18, [R1+0x78] ;  /* 0x0000780001127983 */ /* 0x000f280000100800 */
[----:B------:R-:W2:Y:S04]  /*6e570*/  LDL.LU R0, [R1+0x50c8] ;  /* 0x0050c80001007983 */ /* 0x000ea80000300800 */
[----:B----4-:R-:W-:Y:S04]  /*6e580*/  STL.64 [R1+0x5070], R18 ;  /* 0x0050701201007387 */ /* 0x010fe80000100a00 */
[----:B------:R-:W4:Y:S04]  /*6e590*/  LDL.LU R20, [R1+0x1030] ;  /* 0x0010300001147983 */ /* 0x000f280000300800 */
[----:B------:R-:W4:Y:S04]  /*6e5a0*/  LDL.LU R21, [R1+0x1034] ;  /* 0x0010340001157983 */ /* 0x000f280000300800 */
[----:B0-----:R-:W3:Y:S04]  /*6e5b0*/  LDL.LU R22, [R1+0x1038] ;  /* 0x0010380001167983 */ /* 0x001ee80000300800 */
[----:B------:R-:W3:Y:S01]  /*6e5c0*/  LDL.LU R23, [R1+0x103c] ;  /* 0x00103c0001177983 */ /* 0x000ee20000300800 */
[----:B--2---:R-:W-:-:S03]  /*6e5d0*/  IMAD.MOV.U32 R17, RZ, RZ, R0 ;  /* 0x000000ffff117224 */ /* 0x004fc600078e0000 */
[----:B---3--:R-:W-:Y:S04]  /*6e5e0*/  STL.64 [R1+0x5080], R22 ;  /* 0x0050801601007387 */ /* 0x008fe80000100a00 */
[----:B----4-:R0:W-:Y:S04]  /*6e5f0*/  STL.64 [R1+0x5078], R20 ;  /* 0x0050781401007387 */ /* 0x0101e80000100a00 */
[----:B------:R-:W2:Y:S04]  /*6e600*/  LDL R16, [R1+0x80] ;  /* 0x0000800001107983 */ /* 0x000ea80000100800 */
[----:B------:R-:W3:Y:S04]  /*6e610*/  LDL.LU R0, [R1+0x50c4] ;  /* 0x0050c40001007983 */ /* 0x000ee80000300800 */
[----:B--2---:R-:W-:Y:S04]  /*6e620*/  STL.64 [R1+0x5088], R16 ;  /* 0x0050881001007387 */ /* 0x004fe80000100a00 */
[----:B0-----:R-:W2:Y:S04]  /*6e630*/  LDL.LU R20, [R1+0x1040] ;  /* 0x0010400001147983 */ /* 0x001ea80000300800 */
[----:B------:R-:W2:Y:S04]  /*6e640*/  LDL.LU R21, [R1+0x1044] ;  /* 0x0010440001157983 */ /* 0x000ea80000300800 */
[----:B------:R-:W4:Y:S04]  /*6e650*/  LDL.LU R22, [R1+0x1048] ;  /* 0x0010480001167983 */ /* 0x000f280000300800 */
[----:B------:R-:W4:Y:S01]  /*6e660*/  LDL.LU R23, [R1+0x104c] ;  /* 0x00104c0001177983 */ /* 0x000f220000300800 */
[----:B---3--:R-:W-:-:S03]  /*6e670*/  IMAD.MOV.U32 R19, RZ, RZ, R0 ;  /* 0x000000ffff137224 */ /* 0x008fc600078e0000 */
[----:B----4-:R-:W-:Y:S04]  /*6e680*/  STL.64 [R1+0x5098], R22 ;  /* 0x0050981601007387 */ /* 0x010fe80000100a00 */
[----:B--2---:R0:W-:Y:S04]  /*6e690*/  STL.64 [R1+0x5090], R20 ;  /* 0x0050901401007387 */ /* 0x0041e80000100a00 */
[----:B------:R-:W2:Y:S04]  /*6e6a0*/  LDL R18, [R1+0x88] ;  /* 0x0000880001127983 */ /* 0x000ea80000100800 */
[----:B------:R-:W3:Y:S04]  /*6e6b0*/  LDL.LU R0, [R1+0x50c0] ;  /* 0x0050c00001007983 */ /* 0x000ee80000300800 */
[----:B--2---:R1:W-:Y:S04]  /*6e6c0*/  STL.64 [R1+0x50a0], R18 ;  /* 0x0050a01201007387 */ /* 0x0043e80000100a00 */
[----:B0-----:R-:W2:Y:S04]  /*6e6d0*/  LDL.LU R20, [R1+0x1050] ;  /* 0x0010500001147983 */ /* 0x001ea80000300800 */
[----:B------:R-:W2:Y:S04]  /*6e6e0*/  LDL.LU R21, [R1+0x1054] ;  /* 0x0010540001157983 */ /* 0x000ea80000300800 */
[----:B------:R-:W4:Y:S04]  /*6e6f0*/  LDL.LU R22, [R1+0x1058] ;  /* 0x0010580001167983 */ /* 0x000f280000300800 */
[----:B------:R-:W4:Y:S04]  /*6e700*/  LDL.LU R23, [R1+0x105c] ;  /* 0x00105c0001177983 */ /* 0x000f280000300800 */
[----:B----4-:R-:W-:Y:S04]  /*6e710*/  STL.64 [R1+0x50b0], R22 ;  /* 0x0050b01601007387 */ /* 0x010fe80000100a00 */
[----:B--2---:R0:W-:Y:S04]  /*6e720*/  STL.64 [R1+0x50a8], R20 ;  /* 0x0050a81401007387 */ /* 0x0041e80000100a00 */
[----:B------:R-:W2:Y:S04]  /*6e730*/  LDL R16, [R1+0x90] ;  /* 0x0000900001107983 */ /* 0x000ea80000100800 */
[----:B------:R-:W4:Y:S04]  /*6e740*/  LDL.LU R12, [R1+0x1070] ;  /* 0x00107000010c7983 */ /* 0x000f280000300800 */
[----:B------:R-:W4:Y:S04]  /*6e750*/  LDL.LU R13, [R1+0x1074] ;  /* 0x00107400010d7983 */ /* 0x000f280000300800 */
[----:B------:R-:W4:Y:S04]  /*6e760*/  LDL.LU R14, [R1+0x1078] ;  /* 0x00107800010e7983 */ /* 0x000f280000300800 */
[----:B------:R-:W4:Y:S04]  /*6e770*/  LDL.LU R15, [R1+0x107c] ;  /* 0x00107c00010f7983 */ /* 0x000f280000300800 */
[----:B-1----:R-:W4:Y:S04]  /*6e780*/  LDL.64 R18, [R1+0x98] ;  /* 0x0000980001127983 */ /* 0x002f280000100a00 */
[----:B0-----:R-:W2:Y:S04]  /*6e790*/  LDL.LU R20, [R1+0x1060] ;  /* 0x0010600001147983 */ /* 0x001ea80000300800 */
[----:B------:R-:W2:Y:S04]  /*6e7a0*/  LDL.LU R21, [R1+0x1064] ;  /* 0x0010640001157983 */ /* 0x000ea80000300800 */
[----:B------:R-:W2:Y:S04]  /*6e7b0*/  LDL.LU R22, [R1+0x1068] ;  /* 0x0010680001167983 */ /* 0x000ea80000300800 */
[----:B------:R-:W2:Y:S04]  /*6e7c0*/  LDL.LU R23, [R1+0x106c] ;  /* 0x00106c0001177983 */ /* 0x000ea80000300800 */
[----:B------:R-:W-:Y:S04]  /*6e7d0*/  STL.64 [R1+0x5018], R26 ;  /* 0x0050181a01007387 */ /* 0x000fe80000100a00 */
[----:B------:R0:W-:Y:S04]  /*6e7e0*/  STL.64 [R1+0x5010], R24 ;  /* 0x0050101801007387 */ /* 0x0001e80000100a00 */
[----:B0-----:R-:W3:Y:S04]  /*6e7f0*/  LDL.LU R24, [R1+0xff0] ;  /* 0x000ff00001187983 */ /* 0x001ee80000300800 */
[----:B------:R-:W3:Y:S04]  /*6e800*/  LDL.LU R25, [R1+0xff4] ;  /* 0x000ff40001197983 */ /* 0x000ee80000300800 */
[----:B------:R-:W4:Y:S04]  /*6e810*/  LDL.LU R26, [R1+0xff8] ;  /* 0x000ff800011a7983 */ /* 0x000f280000300800 */
[----:B------:R-:W4:Y:S04]  /*6e820*/  LDL.LU R27, [R1+0xffc] ;  /* 0x000ffc00011b7983 */ /* 0x000f280000300800 */
[----:B----4-:R-:W-:Y:S04]  /*6e830*/  STL.64 [R1+0x5030], R26 ;  /* 0x0050301a01007387 */ /* 0x010fe80000100a00 */
[----:B---3--:R0:W-:Y:S04]  /*6e840*/  STL.64 [R1+0x5028], R24 ;  /* 0x0050281801007387 */ /* 0x0081e80000100a00 */
[----:B0-----:R-:W3:Y:S04]  /*6e850*/  LDL.LU R24, [R1+0x1000] ;  /* 0x0010000001187983 */ /* 0x001ee80000300800 */
[----:B------:R-:W3:Y:S04]  /*6e860*/  LDL.LU R25, [R1+0x1004] ;  /* 0x0010040001197983 */ /* 0x000ee80000300800 */
[----:B------:R-:W4:Y:S04]  /*6e870*/  LDL.LU R26, [R1+0x1008] ;  /* 0x00100800011a7983 */ /* 0x000f280000300800 */
[----:B------:R-:W4:Y:S01]  /*6e880*/  LDL.LU R27, [R1+0x100c] ;  /* 0x00100c00011b7983 */ /* 0x000f220000300800 */
[----:B------:R-:W-:Y:S03]  /*6e890*/  HMMA.16816.F32 R12, R4, R18, R12 ;  /* 0x00000012040c723c */ /* 0x000fe6000000180c */
[----:B----4-:R-:W-:Y:S04]  /*6e8a0*/  STL.64 [R1+0x5048], R26 ;  /* 0x0050481a01007387 */ /* 0x010fe80000100a00 */
[----:B---3--:R0:W-:Y:S04]  /*6e8b0*/  STL.64 [R1+0x5040], R24 ;  /* 0x0050401801007387 */ /* 0x0081e80000100a00 */
[----:B0-----:R-:W3:Y:S04]  /*6e8c0*/  LDL.LU R24, [R1+0x1010] ;  /* 0x0010100001187983 */ /* 0x001ee80000300800 */
[----:B------:R-:W3:Y:S04]  /*6e8d0*/  LDL.LU R25, [R1+0x1014] ;  /* 0x0010140001197983 */ /* 0x000ee80000300800 */
[----:B------:R-:W4:Y:S04]  /*6e8e0*/  LDL.LU R26, [R1+0x1018] ;  /* 0x00101800011a7983 */ /* 0x000f280000300800 */
[----:B------:R-:W4:Y:S01]  /*6e8f0*/  LDL.LU R27, [R1+0x101c] ;  /* 0x00101c00011b7983 */ /* 0x000f220000300800 */
[----:B------:R-:W-:-:S03]  /*6e900*/  IMAD.MOV.U32 R17, RZ, RZ, R0 ;  /* 0x000000ffff117224 */ /* 0x000fc600078e0000 */
[----:B----4-:R-:W-:Y:S04]  /*6e910*/  STL.64 [R1+0x5060], R26 ;  /* 0x0050601a01007387 */ /* 0x010fe80000100a00 */
[----:B---3--:R0:W-:Y:S04]  /*6e920*/  STL.64 [R1+0x5058], R24 ;  /* 0x0050581801007387 */ /* 0x0081e80000100a00 */
[----:B0-----:R-:W3:Y:S04]  /*6e930*/  LDL.LU R24, [R1+0x1020] ;  /* 0x0010200001187983 */ /* 0x001ee80000300800 */
[----:B------:R-:W3:Y:S04]  /*6e940*/  LDL.LU R25, [R1+0x1024] ;  /* 0x0010240001197983 */ /* 0x000ee80000300800 */
[----:B------:R-:W3:Y:S04]  /*6e950*/  LDL.LU R26, [R1+0x1028] ;  /* 0x00102800011a7983 */ /* 0x000ee80000300800 */
[----:B------:R-:W3:Y:S04]  /*6e960*/  LDL.LU R27, [R1+0x102c] ;  /* 0x00102c00011b7983 */ /* 0x000ee80000300800 */
[----:B------:R-:W4:Y:S04]  /*6e970*/  LDL.LU R8, [R1+0xf20] ;  /* 0x000f200001087983 */ /* 0x000f280000300800 */
[----:B------:R-:W4:Y:S04]  /*6e980*/  LDL.LU R9, [R1+0xf24] ;  /* 0x000f240001097983 */ /* 0x000f280000300800 */
[----:B------:R-:W4:Y:S04]  /*6e990*/  LDL.LU R10, [R1+0xf28] ;  /* 0x000f2800010a7983 */ /* 0x000f280000300800 */
[----:B------:R-:W4:Y:S04]  /*6e9a0*/  LDL.LU R11, [R1+0xf2c] ;  /* 0x000f2c00010b7983 */ /* 0x000f280000300800 */
[----:B------:R0:W-:Y:S02]  /*6e9b0*/  STL.64 [R1+0x1c70], R12 ;  /* 0x001c700c01007387 */ /* 0x0001e40000100a00 */
[----:B0-----:R-:W-:-:S02]  /*6e9c0*/  IMAD.MOV.U32 R12, RZ, RZ, R18 ;  /* 0x000000ffff0c7224 */ /* 0x001fc400078e0012 */
[----:B------:R-:W-:Y:S02]  /*6e9d0*/  IMAD.MOV.U32 R13, RZ, RZ, R19 ;  /* 0x000000ffff0d7224 */ /* 0x000fe400078e0013 */
[C---:B--2---:R-:W-:Y:S01]  /*6e9e0*/  HMMA.16816.F32 R16, R4.reuse, R16, R20 ;  /* 0x000000100410723c */ /* 0x044fe20000001814 */
[----:B------:R0:W-:Y:S04]  /*6e9f0*/  STL.64 [R1+0x1c78], R14 ;  /* 0x001c780e01007387 */ /* 0x0001e80000100a00 */
[----:B0-----:R-:W2:Y:S04]  /*6ea00*/  LDL.LU.64 R14, [R1+0x50b8] ;  /* 0x0050b800010e7983 */ /* 0x001ea80000300a00 */
[----:B------:R-:W3:Y:S04]  /*6ea10*/  LDL.LU.64 R22, [R1+0x50b0] ;  /* 0x0050b00001167983 */ /* 0x000ee80000300a00 */
[----:B------:R-:W3:Y:S10]  /*6ea20*/  LDL.LU.64 R20, [R1+0x50a8] ;  /* 0x0050a80001147983 */ /* 0x000ef40000300a00 */
        /* <DEDUP_REMOVED lines=22> */
[----:B0-----:R-:W2:Y:S04]  /*6eb90*/  LDL.LU R16, [R1+0xef0] ;  /* 0x000ef00001107983 */ /* 0x001ea80000300800 */
[----:B------:R-:W2:Y:S04]  /*6eba0*/  LDL.LU R17, [R1+0xef4] ;  /* 0x000ef40001117983 */ /* 0x000ea80000300800 */
[----:B-1----:R-:W2:Y:S04]  /*6ebb0*/  LDL.LU R18, [R1+0xef8] ;  /* 0x000ef80001127983 */ /* 0x002ea80000300800 */
[----:B------:R-:W2:Y:S01]  /*6ebc0*/  LDL.LU R19, [R1+0xefc] ;  /* 0x000efc0001137983 */ /* 0x000ea20000300800 */
[----:B---3--:R-:W-:Y:S03]  /*6ebd0*/  HMMA.16816.F32 R20, R4, R22, R24 ;  /* 0x000000160414723c */ /* 0x008fe60000001818 */
[----:B------:R-:W3:Y:S04]  /*6ebe0*/  LDL.LU.64 R26, [R1+0x5060] ;  /* 0x00506000011a7983 */ /* 0x000ee80000300a00 */
[----:B------:R-:W3:-:S15]  /*6ebf0*/  LDL.LU.64 R24, [R1+0x5058] ;  /* 0x0050580001187983 */ /* 0x000ede0000300a00 */
[----:B------:R-:W-:-:S01]  /*6ec00*/  NOP ;  /* 0x0000000000007918 */ /* 0x000fc20000000000 */
        /* <DEDUP_REMOVED lines=100> */
[----:B0-----:R-:W2:Y:S04]  /*6f250*/  LDL.LU.64 R22, [R1+0x4f00] ;  /* 0x004f000001167983 */ /* 0x001ea80000300a00 */
[----:B------:R-:W2:Y:S01]  /*6f260*/  LDL.LU.64 R20, [R1+0x4ef8] ;  /* 0x004ef80001147983 */ /* 0x000ea20000300a00 */
[----:B---3--:R-:W-:-:S15]  /*6f270*/  HMMA.16816.F32 R24, R4, R28, R24 ;  /* 0x0000001c0418723c */ /* 0x008fde0000001818 */
[----:B------:R-:W-:-:S08]  /*6f280*/  NOP ;  /* 0x0000000000007918 */ /* 0x000fd00000000000 */
[----:B------:R-:W-:Y:S04]  /*6f290*/  STL.64 [R1+0x1b30], R24 ;  /* 0x001b301801007387 */ /* 0x000fe80000100a00 */
[----:B------:R0:W-:Y:S04]  /*6f2a0*/  STL.64 [R1+0x1b38], R26 ;  /* 0x001b381a01007387 */ /* 0x0001e80000100a00 */
[----:B0-----:R-:W4:Y:S04]  /*6f2b0*/  LDL.LU.64 R26, [R1+0x4ef0] ;  /* 0x004ef000011a7983 */ /* 0x001f280000300a00 */
[----:B------:R-:W2:Y:S04]  /*6f2c0*/  LDL.LU.64 R24, [R1+0x4ee8] ;  /* 0x004ee80001187983 */ /* 0x000ea80000300a00 */
[----:B------:R0:W-:Y:S04]  /*6f2d0*/  STL.64 [R1+0x4d20], R28 ;  /* 0x004d201c01007387 */ /* 0x0001e80000100a00 */
[----:B0-----:R-:W3:Y:S01]  /*6f2e0*/  LDL.64 R28, [R1+0x90] ;  /* 0x00009000011c7983 */ /* 0x001ee20000100a00 */
[C---:B----4-:R-:W-:Y:S06]  /*6f2f0*/  HMMA.16816.F32 R8, R4.reuse, R26, R8 ;  /* 0x0000001a0408723c */ /* 0x050fec0000001808 */
[----:B--2---:R-:W-:Y:S01]  /*6f300*/  HMMA.16816.F32 R20, R4, R24, R20 ;  /* 0x000000180414723c */ /* 0x004fe20000001814 */
[----:B---3--:R-:W-:-:S15]  /*6f310*/  STL.64 [R1+0x4e48], R28 ;  /* 0x004e481c01007387 */ /* 0x008fde0000100a00 */
[----:B------:R-:W-:-:S01]  /*6f320*/  NOP ;  /* 0x0000000000007918 */ /* 0x000fc20000000000 */
[----:B------:R0:W-:Y:S04]  /*6f330*/  STL.64 [R1+0x1b20], R8 ;  /* 0x001b200801007387 */ /* 0x0001e80000100a00 */
[----:B------:R-:W-:Y:S04]  /*6f340*/  STL.64 [R1+0x1b28], R10 ;  /* 0x001b280a01007387 */ /* 0x000fe80000100a00 */
[----:B0-----:R-:W2:Y:S04]  /*6f350*/  LDL.LU R8, [R1+0x4ee0] ;  /* 0x004ee00001087983 */ /* 0x001ea80000300800 */
[----:B------:R-:W-:Y:S04]  /*6f360*/  STL.64 [R1+0x1b10], R20 ;  /* 0x001b101401007387 */ /* 0x000fe80000100a00 */
[----:B------:R0:W-:Y:S04]  /*6f370*/  STL.64 [R1+0x1b18], R22 ;  /* 0x001b181601007387 */ /* 0x0001e80000100a00 */
[----:B0-----:R-:W3:Y:S04]  /*6f380*/  LDL.LU.64 R22, [R1+0x4ed8] ;  /* 0x004ed80001167983 */ /* 0x001ee80000300a00 */
[----:B------:R-:W4:Y:S04]  /*6f390*/  LDL.LU.64 R20, [R1+0x4ed0] ;  /* 0x004ed00001147983 */ /* 0x000f280000300a00 */
[----:B------:R-:W-:Y:S04]  /*6f3a0*/  STL.64 [R1+0x4cd8], R26 ;  /* 0x004cd81a01007387 */ /* 0x000fe80000100a00 */
[----:B------:R0:W-:Y:S04]  /*6f3b0*/  STL.64 [R1+0x4cd0], R24 ;  /* 0x004cd01801007387 */ /* 0x0001e80000100a00 */
[----:B0-----:R-:W2:Y:S04]  /*6f3c0*/  LDL.LU R24, [R1+0xe80] ;  /* 0x000e800001187983 */ /* 0x001ea80000300800 */
[----:B------:R-:W2:Y:S04]  /*6f3d0*/  LDL.LU R25, [R1+0xe84] ;  /* 0x000e840001197983 */ /* 0x000ea80000300800 */
[----:B------:R-:W3:Y:S04]  /*6f3e0*/  LDL.LU R26, [R1+0xe88] ;  /* 0x000e8800011a7983 */ /* 0x000ee80000300800 */
[----:B------:R-:W3:Y:S04]  /*6f3f0*/  LDL.LU R27, [R1+0xe8c] ;  /* 0x000e8c00011b7983 */ /* 0x000ee80000300800 */
[----:B---3--:R-:W-:Y:S04]  /*6f400*/  STL.64 [R1+0x4e58], R26 ;  /* 0x004e581a01007387 */ /* 0x008fe80000100a00 */
[----:B--2---:R0:W-:Y:S04]  /*6f410*/  STL.64 [R1+0x4e50], R24 ;  /* 0x004e501801007387 */ /* 0x0041e80000100a00 */
[----:B0-----:R-:W2:Y:S04]  /*6f420*/  LDL.LU R24, [R1+0xf00] ;  /* 0x000f000001187983 */ /* 0x001ea80000300800 */
[----:B------:R-:W2:Y:S04]  /*6f430*/  LDL.LU R25, [R1+0xf04] ;  /* 0x000f040001197983 */ /* 0x000ea80000300800 */
[----:B------:R-:W2:Y:S04]  /*6f440*/  LDL.LU R26, [R1+0xf08] ;  /* 0x000f0800011a7983 */ /* 0x000ea80000300800 */
[----:B------:R-:W2:Y:S01]  /*6f450*/  LDL.LU R27, [R1+0xf0c] ;  /* 0x000f0c00011b7983 */ /* 0x000ea20000300800 */
[C---:B----4-:R-:W-:Y:S06]  /*6f460*/  HMMA.16816.F32 R16, R4.reuse, R20, R16 ;  /* 0x000000140410723c */ /* 0x050fec0000001810 */
[----:B--2---:R-:W-:-:S15]  /*6f470*/  HMMA.16816.F32 R24, R4, R22, R24 ;  /* 0x000000160418723c */ /* 0x004fde0000001818 */
[----:B------:R-:W-:-:S08]  /*6f480*/  NOP ;  /* 0x0000000000007918 */ /* 0x000fd00000000000 */
[----:B------:R0:W-:Y:S04]  /*6f490*/  STL.64 [R1+0x1b00], R24 ;  /* 0x001b001801007387 */ /* 0x0001e80000100a00 */
[----:B------:R1:W-:Y:S04]  /*6f4a0*/  STL.64 [R1+0x1b08], R26 ;  /* 0x001b081a01007387 */ /* 0x0003e80000100a00 */
[----:B0-----:R-:W2:Y:S04]  /*6f4b0*/  LDL.LU R24, [R1+0xeb0] ;  /* 0x000eb00001187983 */ /* 0x001ea80000300800 */
[----:B------:R0:W-:Y:S04]  /*6f4c0*/  STL.64 [R1+0x1af0], R16 ;  /* 0x001af01001007387 */ /* 0x0001e80000100a00 */
[----:B------:R-:W-:Y:S04]  /*6f4d0*/  STL.64 [R1+0x1af8], R18 ;  /* 0x001af81201007387 */ /* 0x000fe80000100a00 */
[----:B------:R-:W2:Y:S04]  /*6f4e0*/  LDL.LU R25, [R1+0xeb4] ;  /* 0x000eb40001197983 */ /* 0x000ea80000300800 */
[----:B-1----:R-:W3:Y:S04]  /*6f4f0*/  LDL.LU R26, [R1+0xeb8] ;  /* 0x000eb800011a7983 */ /* 0x002ee80000300800 */
[----:B------:R-:W3:Y:S04]  /*6f500*/  LDL.LU R27, [R1+0xebc] ;  /* 0x000ebc00011b7983 */ /* 0x000ee80000300800 */
[----:B------:R-:W4:Y:S04]  /*6f510*/  LDL.LU R10, [R1+0x18ec] ;  /* 0x0018ec00010a7983 */ /* 0x000f280000300800 */
[----:B0-----:R-:W2:Y:S04]  /*6f520*/  LDL.LU R16, [R1+0x18e8] ;  /* 0x0018e80001107983 */ /* 0x001ea80000300800 */
[----:B------:R-:W4:Y:S04]  /*6f530*/  LDL.LU R11, [R1+0x18f4] ;  /* 0x0018f400010b7983 */ /* 0x000f280000300800 */
[----:B------:R-:W2:Y:S04]  /*6f540*/  LDL.LU R17, [R1+0x18f0] ;  /* 0x0018f00001117983 */ /* 0x000ea80000300800 */
[----:B------:R-:W3:Y:S04]  /*6f550*/  LDL.LU R9, [R1+0x18fc] ;  /* 0x0018fc0001097983 */ /* 0x000ee80000300800 */
[----:B----4-:R-:W-:Y:S04]  /*6f560*/  STL.64 [R1+0x4ea8], R10 ;  /* 0x004ea80a01007387 */ /* 0x010fe80000100a00 */
[----:B---3--:R0:W-:Y:S04]  /*6f570*/  STL.64 [R1+0x4ea0], R8 ;  /* 0x004ea00801007387 */ /* 0x0081e80000100a00 */
        /* <DEDUP_REMOVED lines=13> */
[----:B------:R-:W-:Y:S04]  /*6f650*/  STL.64 [R1+0x4e68], R26 ;  /* 0x004e681a01007387 */ /* 0x000fe80000100a00 */
[----:B--2---:R0:W-:Y:S04]  /*6f660*/  STL.64 [R1+0x4e60], R24 ;  /* 0x004e601801007387 */ /* 0x0041e80000100a00 */
        /* <DEDUP_REMOVED lines=8> */
[----:B------:R-:W3:Y:S04]  /*6f6f0*/  LDL.LU R26, [R1+0x1168] ;  /* 0x00116800011a7983 */ /* 0x000ee80000300800 */
[----:B------:R-:W3:Y:S01]  /*6f700*/  LDL.LU R27, [R1+0x116c] ;  /* 0x00116c00011b7983 */ /* 0x000ee20000300800 */
[----:B------:R-:W-:Y:S03]  /*6f710*/  HMMA.16816.F32 R8, R4, R14, R8 ;  /* 0x0000000e0408723c */ /* 0x000fe60000001808 */
[----:B---3--:R-:W-:Y:S04]  /*6f720*/  STL.64 [R1+0x4e90], R26 ;  /* 0x004e901a01007387 */ /* 0x008fe80000100a00 */
[----:B--2---:R0:W-:Y:S04]  /*6f730*/  STL.64 [R1+0x4e88], R24 ;  /* 0x004e881801007387 */ /* 0x0041e80000100a00 */
[----:B0-----:R-:W2:Y:S04]  /*6f740*/  LDL.LU R24, [R1+0xec0] ;  /* 0x000ec00001187983 */ /* 0x001ea80000300800 */
[----:B------:R-:W2:Y:S04]  /*6f750*/  LDL.LU R25, [R1+0xec4] ;  /* 0x000ec40001197983 */ /* 0x000ea80000300800 */
[----:B------:R-:W2:Y:S04]  /*6f760*/  LDL.LU R26, [R1+0xec8] ;  /* 0x000ec800011a7983 */ /* 0x000ea80000300800 */
[----:B------:R-:W2:Y:S04]  /*6f770*/  LDL.LU R27, [R1+0xecc] ;  /* 0x000ecc00011b7983 */ /* 0x000ea80000300800 */
[----:B------:R-:W3:Y:S04]  /*6f780*/  LDL.64 R28, [R1+0xa0] ;  /* 0x0000a000011c7983 */ /* 0x000ee80000100a00 */
[----:B------:R0:W-:Y:S02]  /*6f790*/  STL.64 [R1+0x4cb8], R22 ;  /* 0x004cb81601007387 */ /* 0x0001e40000100a00 */
[----:B0-----:R-:W-:-:S02]  /*6f7a0*/  IMAD.MOV.U32 R22, RZ, RZ, R12 ;  /* 0x000000ffff167224 */ /* 0x001fc400078e000c */
[----:B------:R-:W-:Y:S01]  /*6f7b0*/  IMAD.MOV.U32 R23, RZ, RZ, R13 ;  /* 0x000000ffff177224 */ /* 0x000fe200078e000d */
[----:B------:R-:W4:Y:S04]  /*6f7c0*/  LDL.LU R12, [R1+0x4ecc] ;  /* 0x004ecc00010c7983 */ /* 0x000f280000300800 */
[----:B------:R-:W4:Y:S04]  /*6f7d0*/  LDL.LU R13, [R1+0x4ec8] ;  /* 0x004ec800010d7983 */ /* 0x000f280000300800 */
[----:B------:R0:W-:Y:S02]  /*6f7e0*/  STL.64 [R1+0x4cb0], R20 ;  /* 0x004cb01401007387 */ /* 0x0001e40000100a00 */
[----:B0-----:R-:W-:-:S02]  /*6f7f0*/  IMAD.MOV.U32 R20, RZ, RZ, R2 ;  /* 0x000000ffff147224 */ /* 0x001fc400078e0002 */
[----:B------:R-:W-:Y:S01]  /*6f800*/  IMAD.MOV.U32 R21, RZ, RZ, R3 ;  /* 0x000000ffff157224 */ /* 0x000fe200078e0003 */
[----:B------:R-:W3:Y:S04]  /*6f810*/  LDL.LU R2, [R1+0x4ec4] ;  /* 0x004ec40001027983 */ /* 0x000ee80000300800 */
[----:B------:R-:W3:Y:S04]  /*6f820*/  LDL.LU R3, [R1+0x4ec0] ;  /* 0x004ec00001037983 */ /* 0x000ee80000300800 */
        /* <DEDUP_REMOVED lines=8> */
[----:B0-----:R-:W4:Y:S04]  /*6f8b0*/  LDL.LU.64 R10, [R1+0x4ea8] ;  /* 0x004ea800010a7983 */ /* 0x001f280000300a00 */
[----:B------:R-:W2:Y:S04]  /*6f8c0*/  LDL.LU.64 R8, [R1+0x4ea0] ;  /* 0x004ea00001087983 */ /* 0x000ea80000300a00 */
[----:B------:R-:W-:Y:S04]  /*6f8d0*/  STL.64 [R1+0x4c98], R14 ;  /* 0x004c980e01007387 */ /* 0x000fe80000100a00 */
[----:B------:R0:W-:Y:S04]  /*6f8e0*/  STL.64 [R1+0x4c90], R12 ;  /* 0x004c900c01007387 */ /* 0x0001e80000100a00 */
[----:B0-----:R-:W3:Y:S04]  /*6f8f0*/  LDL.LU R12, [R1+0xe90] ;  /* 0x000e9000010c7983 */ /* 0x001ee80000300800 */
[----:B------:R-:W3:Y:S04]  /*6f900*/  LDL.LU R13, [R1+0xe94] ;  /* 0x000e9400010d7983 */ /* 0x000ee80000300800 */
[----:B------:R-:W3:Y:S04]  /*6f910*/  LDL.LU R14, [R1+0xe98] ;  /* 0x000e9800010e7983 */ /* 0x000ee80000300800 */
[----:B------:R-:W3:Y:S01]  /*6f920*/  LDL.LU R15, [R1+0xe9c] ;  /* 0x000e9c00010f7983 */ /* 0x000ee20000300800 */
[----:B----4-:R-:W-:-:S02]  /*6f930*/  IMAD R16, R16, 0x100, R10 ;  /* 0x0000010010107824 */ /* 0x010fc400078e020a */
[----:B------:R-:W-:Y:S01]  /*6f940*/  IMAD R17, R17, 0x100, R11 ;  /* 0x0000010011117824 */ /* 0x000fe200078e020b */
[----:B------:R-:W4:Y:S04]  /*6f950*/  LDL.LU R10, [R1+0x4e9c] ;  /* 0x004e9c00010a7983 */ /* 0x000f280000300800 */
[----:B------:R-:W4:Y:S01]  /*6f960*/  LDL.LU R11, [R1+0x4e98] ;  /* 0x004e9800010b7983 */ /* 0x000f220000300800 */
[----:B--2---:R-:W-:Y:S01]  /*6f970*/  IMAD R18, R18, 0x100, R9 ;  /* 0x0000010012127824 */ /* 0x004fe200078e0209 */
[----:B----4-:R-:W-:-:S15]  /*6f980*/  HMMA.16816.F32 R24, R4, R10, R24 ;  /* 0x0000000a0418723c */ /* 0x010fde0000001818 */
[----:B------:R-:W-:-:S08]  /*6f990*/  NOP ;  /* 0x0000000000007918 */ /* 0x000fd00000000000 */
[----:B------:R-:W-:Y:S04]  /*6f9a0*/  STL.64 [R1+0x1ac0], R24 ;  /* 0x001ac01801007387 */ /* 0x000fe80000100a00 */
[----:B------:R0:W-:Y:S04]  /*6f9b0*/  STL.64 [R1+0x1ac8], R26 ;  /* 0x001ac81a01007387 */ /* 0x0001e80000100a00 */
[----:B0-----:R-:W2:Y:S04]  /*6f9c0*/  LDL.LU.64 R26, [R1+0x4e90] ;  /* 0x004e9000011a7983 */ /* 0x001ea80000300a00 */
[----:B------:R-:W2:Y:S04]  /*6f9d0*/  LDL.LU.64 R24, [R1+0x4e88] ;  /* 0x004e880001187983 */ /* 0x000ea80000300a00 */
[----:B------:R-:W2:Y:S02]  /*6f9e0*/  LDL.LU R9, [R1+0x4e80] ;  /* 0x004e800001097983 */ /* 0x000ea40000300800 */
[----:B--2---:R-:W-:-:S15]  /*6f9f0*/  HMMA.16816.F32 R24, R4, R8, R24 ;  /* 0x000000080418723c */ /* 0x004fde0000001818 */
[----:B------:R-:W-:-:S08]  /*6fa00*/  NOP ;  /* 0x0000000000007918 */ /* 0x000fd00000000000 */
[----:B------:R-:W-:Y:S04]  /*6fa10*/  STL.64 [R1+0x1d50], R24 ;  /* 0x001d501801007387 */ /* 0x000fe80000100a00 */
[----:B------:R0:W-:Y:S04]  /*6fa20*/  STL.64 [R1+0x1d58], R26 ;  /* 0x001d581a01007387 */ /* 0x0001e80000100a00 */
[----:B0-----:R-:W3:Y:S04]  /*6fa30*/  LDL.LU.64 R26, [R1+0x4e78] ;  /* 0x004e7800011a7983 */ /* 0x001ee80000300a00 */
[----:B------:R-:W3:Y:S04]  /*6fa40*/  LDL.LU.64 R24, [R1+0x4e70] ;  /* 0x004e700001187983 */ /* 0x000ee80000300a00 */
[----:B------:R-:W-:Y:S04]  /*6fa50*/  STL.64 [R1+0x4c78], R10 ;  /* 0x004c780a01007387 */ /* 0x000fe80000100a00 */
[----:B------:R0:W-:Y:S04]  /*6fa60*/  STL.64 [R1+0x4c70], R8 ;  /* 0x004c700801007387 */ /* 0x0001e80000100a00 */
[----:B0-----:R-:W2:Y:S04]  /*6fa70*/  LDL.LU R8, [R1+0xea0] ;  /* 0x000ea00001087983 */ /* 0x001ea80000300800 */
[----:B------:R-:W2:Y:S04]  /*6fa80*/  LDL.LU R9, [R1+0xea4] ;  /* 0x000ea40001097983 */ /* 0x000ea80000300800 */
[----:B------:R-:W2:Y:S04]  /*6fa90*/  LDL.LU R10, [R1+0xea8] ;  /* 0x000ea800010a7983 */ /* 0x000ea80000300800 */
[----:B------:R-:W2:Y:S01]  /*6faa0*/  LDL.LU R11, [R1+0xeac] ;  /* 0x000eac00010b7983 */ /* 0x000ea20000300800 */
[----:B---3--:R-:W-:-:S15]  /*6fab0*/  HMMA.16816.F32 R24, R4, R2, R24 ;  /* 0x000000020418723c */ /* 0x008fde0000001818 */
[----:B------:R-:W-:-:S08]  /*6fac0*/  NOP ;  /* 0x0000000000007918 */ /* 0x000fd00000000000 */
[----:B------:R-:W-:Y:S04]  /*6fad0*/  STL.64 [R1+0x1d40], R24 ;  /* 0x001d401801007387 */ /* 0x000fe80000100a00 */
[----:B------:R0:W-:Y:S04]  /*6fae0*/  STL.64 [R1+0x1d48], R26 ;  /* 0x001d481a01007387 */ /* 0x0001e80000100a00 */
[----:B0-----:R-:W3:Y:S04]  /*6faf0*/  LDL.LU.64 R26, [R1+0x4e68] ;  /* 0x004e6800011a7983 */ /* 0x001ee80000300a00 */
[----:B------:R-:W3:Y:S01]  /*6fb00*/  LDL.LU.64 R24, [R1+0x4e60] ;  /* 0x004e600001187983 */ /* 0x000ee20000300a00 */
[----:B------:R-:W-:-:S02]  /*6fb10*/  IMAD R19, R0, 0x100, R19 ;  /* 0x0000010000137824 */ /* 0x000fc400078e0213 */
[----:B------:R-:W-:Y:S01]  /*6fb20*/  IMAD.MOV.U32 R0, RZ, RZ, R29 ;  /* 0x000000ffff007224 */ /* 0x000fe200078e001d */
[----:B------:R-:W-:Y:S02]  /*6fb30*/  F2FP.F16.E4M3.UNPACK_B R16, R16 ;  /* 0x00000010ff10723e */ /* 0x000fe400020006ff */
[----:B------:R-:W-:Y:S02]  /*6fb40*/  F2FP.F16.E4M3.UNPACK_B R17, R17 ;  /* 0x00000011ff11723e */ /* 0x000fe400020006ff */
[----:B------:R-:W-:Y:S02]  /*6fb50*/  F2FP.F16.E4M3.UNPACK_B R18, R18 ;  /* 0x00000012ff12723e */ /* 0x000fe400020006ff */
[----:B------:R-:W-:Y:S01]  /*6fb60*/  F2FP.F16.E4M3.UNPACK_B R19, R19 ;  /* 0x00000013ff13723e */ /* 0x000fe200020006ff */
[----:B---3--:R-:W-:Y:S01]  /*6fb70*/  HMMA.16816.F32 R4, R4, R28, R24 ;  /* 0x0000001c0404723c */ /* 0x008fe20000001818 */
[----:B------:R-:W3:Y:S04]  /*6fb80*/  LDL.LU.64 R26, [R1+0x4e58] ;  /* 0x004e5800011a7983 */ /* 0x000ee80000300a00 */
[----:B------:R-:W3:Y:S04]  /*6fb90*/  LDL.LU.64 R24, [R1+0x4e50] ;  /* 0x004e500001187983 */ /* 0x000ee80000300a00 */
[----:B------:R-:W3:-:S14]  /*6fba0*/  LDL.LU.64 R28, [R1+0x4e48] ;  /* 0x004e4800011c7983 */ /* 0x000edc0000300a00 */
[----:B------:R-:W-:Y:S04]  /*6fbb0*/  STL.64 [R1+0x1ab0], R4 ;  /* 0x001ab00401007387 */ /* 0x000fe80000100a00 */
[----:B------:R2:W-:Y:S02]  /*6fbc0*/  STL.64 [R1+0x1ab8], R6 ;  /* 0x001ab80601007387 */ /* 0x0005e40000100a00 */
[C---:B--2---:R-:W-:Y:S02]  /*6fbd0*/  HMMA.16816.F32 R4, R16.reuse, R20, R8 ;  /* 0x000000141004723c */ /* 0x044fe40000001808 */
[----:B------:R-:W-:Y:S04]  /*6fbe0*/  STL [R1+0x4c34], R0 ;  /* 0x004c340001007387 */ /* 0x000fe80000100800 */
[----:B------:R-:W-:-:S15]  /*6fbf0*/  HMMA.16816.F32 R8, R16, R22, R12 ;  /* 0x000000161008723c */ /* 0x000fde000000180c */
[----:B------:R-:W-:-:S02]  /*6fc00*/  NOP ;  /* 0x0000000000007918 */ /* 0x000fc40000000000 */
[----:B------:R-:W-:Y:S04]  /*6fc10*/  STL.64 [R1+0x1aa0], R4 ;  /* 0x001aa00401007387 */ /* 0x000fe80000100a00 */
[----:B------:R3:W-:Y:S04]  /*6fc20*/  STL.64 [R1+0x1aa8], R6 ;  /* 0x001aa80601007387 */ /* 0x0007e80000100a00 */
[----:B------:R-:W-:Y:S04]  /*6fc30*/  STL.64 [R1+0x1a90], R8 ;  /* 0x001a900801007387 */ /* 0x000fe80000100a00 */
[----:B------:R-:W-:Y:S04]  /*6fc40*/  STL.64 [R1+0x1a98], R10 ;  /* 0x001a980a01007387 */ /* 0x000fe80000100a00 */
[----:B------:R-:W2:Y:S01]  /*6fc50*/  LDL.LU R20, [R1+0xd80] ;  /* 0x000d800001147983 */ /* 0x000ea20000300800 */
[----:B---3--:R-:W-:-:S15]  /*6fc60*/  HMMA.16816.F32 R4, R16, R28, R24 ;  /* 0x0000001c1004723c */ /* 0x008fde0000001818 */
[----:B------:R-:W-:-:S08]  /*6fc70*/  NOP ;  /* 0x0000000000007918 */ /* 0x000fd00000000000 */
[----:B------:R0:W-:Y:S04]  /*6fc80*/  STL.64 [R1+0x1a80], R4 ;  /* 0x001a800401007387 */ /* 0x0001e80000100a00 */
[----:B------:R1:W-:Y:S04]  /*6fc90*/  STL.64 [R1+0x1a88], R6 ;  /* 0x001a880601007387 */ /* 0x0003e80000100a00 */
[----:B------:R-:W2:Y:S04]  /*6fca0*/  LDL.LU R21, [R1+0xd84] ;  /* 0x000d840001157983 */ /* 0x000ea80000300800 */
[----:B------:R-:W3:Y:S04]  /*6fcb0*/  LDL.LU R22, [R1+0xd88] ;  /* 0x000d880001167983 */ /* 0x000ee80000300800 */
[----:B------:R-:W3:Y:S04]  /*6fcc0*/  LDL.LU R23, [R1+0xd8c] ;  /* 0x000d8c0001177983 */ /* 0x000ee80000300800 */
[----:B---3--:R-:W-:Y:S04]  /*6fcd0*/  STL.64 [R1+0x4d18], R22 ;  /* 0x004d181601007387 */ /* 0x008fe80000100a00 */
[----:B--2---:R-:W-:Y:S04]  /*6fce0*/  STL.64 [R1+0x4d10], R20 ;  /* 0x004d101401007387 */ /* 0x004fe80000100a00 */
[----:B------:R-:W2:Y:S04]  /*6fcf0*/  LDL R24, [R1+0x18] ;  /* 0x0000180001187983 */ /* 0x000ea80000100800 */
[----:B------:R-:W2:Y:S04]  /*6fd00*/  LDL R25, [R1+0x1c] ;  /* 0x00001c0001197983 */ /* 0x000ea80000100800 */
[----:B0-----:R-:W3:Y:S04]  /*6fd10*/  LDL.LU R4, [R1+0xda0] ;  /* 0x000da00001047983 */ /* 0x001ee80000300800 */
[----:B------:R-:W3:Y:S04]  /*6fd20*/  LDL.LU R5, [R1+0xda4] ;  /* 0x000da40001057983 */ /* 0x000ee80000300800 */
[----:B-1----:R-:W4:Y:S04]  /*6fd30*/  LDL.LU R6, [R1+0xda8] ;  /* 0x000da80001067983 */ /* 0x002f280000300800 */
[----:B------:R-:W4:Y:S04]  /*6fd40*/  LDL.LU R7, [R1+0xdac] ;  /* 0x000dac0001077983 */ /* 0x000f280000300800 */
[----:B----4-:R-:W-:Y:S04]  /*6fd50*/  STL.64 [R1+0x4d30], R6 ;  /* 0x004d300601007387 */ /* 0x010fe80000100a00 */
[----:B---3--:R0:W-:Y:S04]  /*6fd60*/  STL.64 [R1+0x4d28], R4 ;  /* 0x004d280401007387 */ /* 0x0081e80000100a00 */
[----:B------:R-:W3:Y:S04]  /*6fd70*/  LDL R8, [R1+0x28] ;  /* 0x0000280001087983 */ /* 0x000ee80000100800 */
[----:B------:R-:W3:Y:S04]  /*6fd80*/  LDL R9, [R1+0x2c] ;  /* 0x00002c0001097983 */ /* 0x000ee80000100800 */
[----:B0-----:R-:W4:Y:S04]  /*6fd90*/  LDL.LU R4, [R1+0xdc0] ;  /* 0x000dc00001047983 */ /* 0x001f280000300800 */
[----:B------:R-:W4:Y:S04]  /*6fda0*/  LDL.LU R5, [R1+0xdc4] ;  /* 0x000dc40001057983 */ /* 0x000f280000300800 */
[----:B------:R-:W2:Y:S04]  /*6fdb0*/  LDL.LU R6, [R1+0xdc8] ;  /* 0x000dc80001067983 */ /* 0x000ea80000300800 */
[----:B------:R-:W2:Y:S01]  /*6fdc0*/  LDL.LU R7, [R1+0xdcc] ;  /* 0x000dcc0001077983 */ /* 0x000ea20000300800 */
[----:B------:R-:W-:-:S03]  /*6fdd0*/  IMAD.MOV.U32 R0, RZ, RZ, R29 ;  /* 0x000000ffff007224 */ /* 0x000fc600078e001d */
[----:B--2---:R0:W-:Y:S04]  /*6fde0*/  STL.64 [R1+0x4d40], R6 ;  /* 0x004d400601007387 */ /* 0x0041e80000100a00 */
[----:B0-----:R-:W2:Y:S04]  /*6fdf0*/  LDL R6, [R1+0x38] ;  /* 0x0000380001067983 */ /* 0x001ea80000100800 */
[----:B------:R-:W2:Y:S04]  /*6fe00*/  LDL R7, [R1+0x3c] ;  /* 0x00003c0001077983 */ /* 0x000ea80000100800 */
[----:B----4-:R0:W-:Y:S04]  /*6fe10*/  STL.64 [R1+0x4d38], R4 ;  /* 0x004d380401007387 */ /* 0x0101e80000100a00 */
[----:B------:R-:W4:Y:S04]  /*6fe20*/  LDL.64 R28, [R1+0x30] ;  /* 0x00003000011c7983 */ /* 0x000f280000100a00 */
[----:B------:R-:W3:Y:S04]  /*6fe30*/  LDL.LU R20, [R1+0xdb0] ;  /* 0x000db00001147983 */ /* 0x000ee80000300800 */
[----:B------:R-:W3:Y:S04]  /*6fe40*/  LDL.LU R21, [R1+0xdb4] ;  /* 0x000db40001157983 */ /* 0x000ee80000300800 */
[----:B------:R-:W4:Y:S04]  /*6fe50*/  LDL.LU R22, [R1+0xdb8] ;  /* 0x000db80001167983 */ /* 0x000f280000300800 */
[----:B------:R-:W4:Y:S04]  /*6fe60*/  LDL.LU R23, [R1+0xdbc] ;  /* 0x000dbc0001177983 */ /* 0x000f280000300800 */
[----:B0-----:R-:W3:Y:S04]  /*6fe70*/  LDL.64 R4, [R1+0x40] ;  /* 0x0000400001047983 */ /* 0x001ee80000100a00 */
[----:B--2---:R0:W-:Y:S04]  /*6fe80*/  STL.64 [R1+0x4d70], R6 ;  /* 0x004d700601007387 */ /* 0x0041e80000100a00 */
[----:B0-----:R-:W2:Y:S04]  /*6fe90*/  LDL R6, [R1+0x48] ;  /* 0x0000480001067983 */ /* 0x001ea80000100800 */
[----:B------:R-:W2:Y:S04]  /*6fea0*/  LDL R7, [R1+0x4c] ;  /* 0x00004c0001077983 */ /* 0x000ea80000100800 */
[----:B---3--:R-:W-:Y:S04]  /*6feb0*/  STL.64 [R1+0x4d68], R4 ;  /* 0x004d680401007387 */ /* 0x008fe80000100a00 */
[----:B----4-:R-:W-:Y:S04]  /*6fec0*/  STL.64 [R1+0x4d50], R22 ;  /* 0x004d501601007387 */ /* 0x010fe80000100a00 */
[----:B------:R0:W-:Y:S04]  /*6fed0*/  STL.64 [R1+0x4d48], R20 ;  /* 0x004d481401007387 */ /* 0x0001e80000100a00 */
[----:B0-----:R-:W3:Y:S04]  /*6fee0*/  LDL.LU R20, [R1+0xdd0] ;  /* 0x000dd00001147983 */ /* 0x001ee80000300800 */
[----:B------:R-:W3:Y:S04]  /*6fef0*/  LDL.LU R21, [R1+0xdd4] ;  /* 0x000dd40001157983 */ /* 0x000ee80000300800 */
[----:B------:R-:W4:Y:S04]  /*6ff00*/  LDL.LU R22, [R1+0xdd8] ;  /* 0x000dd80001167983 */ /* 0x000f280000300800 */
[----:B------:R-:W4:Y:S04]  /*6ff10*/  LDL.LU R23, [R1+0xddc] ;  /* 0x000ddc0001177983 */ /* 0x000f280000300800 */
[----:B------:R-:W3:Y:S04]  /*6ff20*/  LDL.64 R4, [R1+0x50] ;  /* 0x0000500001047983 */ /* 0x000ee80000100a00 */
[----:B--2---:R-:W-:Y:S04]  /*6ff30*/  STL.64 [R1+0x4da0], R6 ;  /* 0x004da00601007387 */ /* 0x004fe80000100a00 */
[----:B---3--:R-:W-:Y:S04]  /*6ff40*/  STL.64 [R1+0x4d98], R4 ;  /* 0x004d980401007387 */ /* 0x008fe80000100a00 */
[----:B----4-:R-:W-:Y:S04]  /*6ff50*/  STL.64 [R1+0x4d60], R22 ;  /* 0x004d601601007387 */ /* 0x010fe80000100a00 */
[----:B------:R0:W-:Y:S04]  /*6ff60*/  STL.64 [R1+0x4d58], R20 ;  /* 0x004d581401007387 */ /* 0x0001e80000100a00 */
[----:B0-----:R-:W2:Y:S04]  /*6ff70*/  LDL.LU R20, [R1+0xde0] ;  /* 0x000de00001147983 */ /* 0x001ea80000300800 */
[----:B------:R-:W2:Y:S04]  /*6ff80*/  LDL.LU R21, [R1+0xde4] ;  /* 0x000de40001157983 */ /* 0x000ea80000300800 */
[----:B------:R-:W3:Y:S04]  /*6ff90*/  LDL.LU R22, [R1+0xde8] ;  /* 0x000de80001167983 */ /* 0x000ee80000300800 */
[----:B------:R-:W3:Y:S04]  /*6ffa0*/  LDL.LU R23, [R1+0xdec] ;  /* 0x000dec0001177983 */ /* 0x000ee80000300800 */
[----:B------:R-:W4:Y:S04]  /*6ffb0*/  LDL R6, [R1+0x58] ;  /* 0x0000580001067983 */ /* 0x000f280000100800 */
[----:B------:R-:W4:Y:S04]  /*6ffc0*/  LDL R7, [R1+0x5c] ;  /* 0x00005c0001077983 */ /* 0x000f280000100800 */
[----:B------:R-:W2:Y:S04]  /*6ffd0*/  LDL.64 R4, [R1+0x60] ;  /* 0x0000600001047983 */ /* 0x000ea80000100a00 */
        /* <DEDUP_REMOVED lines=8> */
[----:B------:R-:W4:Y:S04]  /*70060*/  LDL R6, [R1+0x68] ;  /* 0x0000680001067983 */ /* 0x000f280000100800 */
[----:B------:R-:W4:Y:S04]  /*70070*/  LDL R7, [R1+0x6c] ;  /* 0x00006c0001077983 */ /* 0x000f280000100800 */
[----:B---3--:R-:W-:Y:S04]  /*70080*/  STL.64 [R1+0x4d90], R22 ;  /* 0x004d901601007387 */ /* 0x008fe80000100a00 */
[----:B--2---:R0:W-:Y:S04]  /*70090*/  STL.64 [R1+0x4d88], R20 ;  /* 0x004d881401007387 */ /* 0x0041e80000100a00 */
[----:B0-----:R-:W2:Y:S04]  /*700a0*/  LDL.LU R20, [R1+0xe00] ;  /* 0x000e000001147983 */ /* 0x001ea80000300800 */
[----:B------:R-:W2:Y:S04]  /*700b0*/  LDL.LU R21, [R1+0xe04] ;  /* 0x000e040001157983 */ /* 0x000ea80000300800 */
[----:B------:R-:W3:Y:S04]  /*700c0*/  LDL.LU R22, [R1+0xe08] ;  /* 0x000e080001167983 */ /* 0x000ee80000300800 */
[----:B------:R-:W3:Y:S04]  /*700d0*/  LDL.LU R23, [R1+0xe0c] ;  /* 0x000e0c0001177983 */ /* 0x000ee80000300800 */
[----:B------:R-:W2:Y:S04]  /*700e0*/  LDL.64 R4, [R1+0x70] ;  /* 0x0000700001047983 */ /* 0x000ea80000100a00 */
[----:B----4-:R0:W-:Y:S04]  /*700f0*/  STL.64 [R1+0x4e00], R6 ;  /* 0x004e000601007387 */ /* 0x0101e80000100a00 */
[----:B0-----:R-:W4:Y:S04]  /*70100*/  LDL R6, [R1+0x78] ;  /* 0x0000780001067983 */ /* 0x001f280000100800 */
[----:B------:R-:W4:Y:S04]  /*70110*/  LDL R7, [R1+0x7c] ;  /* 0x00007c0001077983 */ /* 0x000f280000100800 */
[----:B--2---:R-:W-:Y:S04]  /*70120*/  STL.64 [R1+0x4df8], R4 ;  /* 0x004df80401007387 */ /* 0x004fe80000100a00 */
[----:B---3--:R-:W-:Y:S04]  /*70130*/  STL.64 [R1+0x4db0], R22 ;  /* 0x004db01601007387 */ /* 0x008fe80000100a00 */
[----:B------:R0:W-:Y:S04]  /*70140*/  STL.64 [R1+0x4da8], R20 ;  /* 0x004da81401007387 */ /* 0x0001e80000100a00 */
[----:B0-----:R-:W2:Y:S04]  /*70150*/  LDL.LU R20, [R1+0xe10] ;  /* 0x000e100001147983 */ /* 0x001ea80000300800 */
[----:B------:R-:W2:Y:S04]  /*70160*/  LDL.LU R21, [R1+0xe14] ;  /* 0x000e140001157983 */ /* 0x000ea80000300800 */
[----:B------:R-:W3:Y:S04]  /*70170*/  LDL.LU R22, [R1+0xe18] ;  /* 0x000e180001167983 */ /* 0x000ee80000300800 */
[----:B------:R-:W3:Y:S04]  /*70180*/  LDL.LU R23, [R1+0xe1c] ;  /* 0x000e1c0001177983 */ /* 0x000ee80000300800 */
        /* <DEDUP_REMOVED lines=37> */
[----:B0-----:R-:W4:Y:S04]  /*703e0*/  LDL.LU R20, [R1+0xe70] ;  /* 0x000e700001147983 */ /* 0x001f280000300800 */
[----:B------:R-:W4:Y:S04]  /*703f0*/  LDL.LU R21, [R1+0xe74] ;  /* 0x000e740001157983 */ /* 0x000f280000300800 */
[----:B------:R-:W4:Y:S04]  /*70400*/  LDL.LU R22, [R1+0xe78] ;  /* 0x000e780001167983 */ /* 0x000f280000300800 */
[----:B------:R-:W4:Y:S04]  /*70410*/  LDL.LU R23, [R1+0xe7c] ;  /* 0x000e7c0001177983 */ /* 0x000f280000300800 */
[----:B------:R-:W2:Y:S04]  /*70420*/  LDL.64 R10, [R1+0x20] ;  /* 0x00002000010a7983 */ /* 0x000ea80000100a00 */
[----:B------:R-:W3:Y:S04]  /*70430*/  LDL.LU R12, [R1+0xd90] ;  /* 0x000d9000010c7983 */ /* 0x000ee80000300800 */
[----:B------:R-:W3:Y:S04]  /*70440*/  LDL.LU R13, [R1+0xd94] ;  /* 0x000d9400010d7983 */ /* 0x000ee80000300800 */
[----:B------:R-:W3:Y:S04]  /*70450*/  LDL.LU R14, [R1+0xd98] ;  /* 0x000d9800010e7983 */ /* 0x000ee80000300800 */
[----:B------:R-:W3:Y:S04]  /*70460*/  LDL.LU R15, [R1+0xd9c] ;  /* 0x000d9c00010f7983 */ /* 0x000ee80000300800 */
[----:B------:R-:W3:Y:S04]  /*70470*/  LDL.64 R26, [R1+0x10] ;  /* 0x00001000011a7983 */ /* 0x000ee80000100a00 */
[----:B------:R-:W-:Y:S01]  /*70480*/  STL [R1+0x4c38], R0 ;  /* 0x004c380001007387 */ /* 0x000fe20000100800 */
[----:B----4-:R-:W-:Y:S03]  /*70490*/  HMMA.16816.F32 R4, R16, R6, R20 ;  /* 0x000000061004723c */ /* 0x010fe60000001814 */
[----:B------:R-:W4:Y:S04]  /*704a0*/  LDL.LU.64 R22, [R1+0x4e40] ;  /* 0x004e400001167983 */ /* 0x000f280000300a00 */
[----:B------:R-:W4:-:S15]  /*704b0*/  LDL.LU.64 R20, [R1+0x4e38] ;  /* 0x004e380001147983 */ /* 0x000f1e0000300a00 */
[----:B------:R-:W-:-:S01]  /*704c0*/  NOP ;  /* 0x0000000000007918 */ /* 0x000fc20000000000 */
        /* <DEDUP_REMOVED lines=8> */
[----:B0-----:R-:W2:Y:S04]  /*70550*/  LDL.LU.64 R22, [R1+0x4e20] ;  /* 0x004e200001167983 */ /* 0x001ea80000300a00 */
[----:B------:R-:W2:Y:S01]  /*70560*/  LDL.LU.64 R20, [R1+0x4e18] ;  /* 0x004e180001147983 */ /* 0x000ea20000300a00 */
        /* <DEDUP_REMOVED lines=73> */
[----:B------:R-:W4:Y:S01]  /*70a00*/  LDL.LU.64 R4, [R1+0x4d38] ;  /* 0x004d380001047983 */ /* 0x000f220000300a00 */
[----:B------:R-:W-:Y:S01]  /*70a10*/  IMAD.MOV.U32 R0, RZ, RZ, R29 ;  /* 0x000000ffff007224 */ /* 0x000fe200078e001d */
[C---:B--2---:R-:W-:Y:S06]  /*70a20*/  HMMA.16816.F32 R20, R16.reuse, R8, R20 ;  /* 0x000000081014723c */ /* 0x044fec0000001814 */
[----:B----4-:R-:W-:-:S15]  /*70a30*/  HMMA.16816.F32 R4, R16, R28, R4 ;  /* 0x0000001c1004723c */ /* 0x010fde0000001804 */
[----:B------:R-:W-:-:S08]  /*70a40*/  NOP ;  /* 0x0000000000007918 */ /* 0x000fd00000000000 */
[----:B------:R-:W-:Y:S04]  /*70a50*/  STL.64 [R1+0x19c0], R4 ;  /* 0x0019c00401007387 */ /* 0x000fe80000100a00 */
[----:B------:R0:W-:Y:S04]  /*70a60*/  STL.64 [R1+0x19c8], R6 ;  /* 0x0019c80601007387 */ /* 0x0001e80000100a00 */
[----:B0-----:R-:W2:Y:S04]  /*70a70*/  LDL.LU.64 R6, [R1+0x4d30] ;  /* 0x004d300001067983 */ /* 0x001ea80000300a00 */
[----:B------:R-:W2:Y:S04]  /*70a80*/  LDL.LU.64 R4, [R1+0x4d28] ;  /* 0x004d280001047983 */ /* 0x000ea80000300a00 */
[----:B------:R-:W4:Y:S04]  /*70a90*/  LDL.LU.64 R28, [R1+0x4d20] ;  /* 0x004d2000011c7983 */ /* 0x000f280000300a00 */
[----:B------:R-:W-:Y:S04]  /*70aa0*/  STL [R1+0x4c50], R0 ;  /* 0x004c500001007387 */ /* 0x000fe80000100800 */
[----:B------:R-:W-:Y:S04]  /*70ab0*/  STL.64 [R1+0x19b0], R20 ;  /* 0x0019b01401007387 */ /* 0x000fe80000100a00 */
[----:B------:R0:W-:Y:S04]  /*70ac0*/  STL.64 [R1+0x19b8], R22 ;  /* 0x0019b81601007387 */ /* 0x0001e80000100a00 */
[----:B0-----:R-:W4:Y:S04]  /*70ad0*/  LDL.LU.64 R22, [R1+0x4d18] ;  /* 0x004d180001167983 */ /* 0x001f280000300a00 */
[----:B------:R-:W4:Y:S01]  /*70ae0*/  LDL.LU.64 R20, [R1+0x4d10] ;  /* 0x004d100001147983 */ /* 0x000f220000300a00 */
[----:B------:R-:W-:-:S05]  /*70af0*/  IMAD.MOV.U32 R0, RZ, RZ, R11 ;  /* 0x000000ffff007224 */ /* 0x000fca00078e000b */
[----:B------:R3:W-:Y:S02]  /*70b00*/  STL [R1+0x4c54], R0 ;  /* 0x004c540001007387 */ /* 0x0007e40000100800 */
[----:B---3--:R-:W-:Y:S01]  /*70b10*/  IMAD.MOV.U32 R0, RZ, RZ, R27 ;  /* 0x000000ffff007224 */ /* 0x008fe200078e001b */
[C---:B--2---:R-:W-:Y:S06]  /*70b20*/  HMMA.16816.F32 R4, R16.reuse, R10, R4 ;  /* 0x0000000a1004723c */ /* 0x044fec0000001804 */
[----:B------:R-:W-:-:S15]  /*70b30*/  HMMA.16816.F32 R8, R16, R24, R12 ;  /* 0x000000181008723c */ /* 0x000fde000000180c */
[----:B------:R-:W-:-:S02]  /*70b40*/  NOP ;  /* 0x0000000000007918 */ /* 0x000fc40000000000 */
[----:B------:R-:W-:Y:S04]  /*70b50*/  STL.64 [R1+0x19a0], R4 ;  /* 0x0019a00401007387 */ /* 0x000fe80000100a00 */
[----:B------:R4:W-:Y:S02]  /*70b60*/  STL.64 [R1+0x19a8], R6 ;  /* 0x0019a80601007387 */ /* 0x0009e40000100a00 */
[----:B----4-:R-:W-:Y:S02]  /*70b70*/  HMMA.16816.F32 R4, R16, R26, R20 ;  /* 0x0000001a1004723c */ /* 0x010fe40000001814 */
[----:B------:R-:W-:Y:S04]  /*70b80*/  STL.64 [R1+0x1990], R8 ;  /* 0x0019900801007387 */ /* 0x000fe80000100a00 */
[----:B------:R-:W-:Y:S04]  /*70b90*/  STL.64 [R1+0x1998], R10 ;  /* 0x0019980a01007387 */ /* 0x000fe80000100a00 */
[----:B------:R-:W2:-:S13]  /*70ba0*/  LDL.LU R20, [R1+0xd30] ;  /* 0x000d300001147983 */ /* 0x000e9a0000300800 */
[----:B------:R-:W-:Y:S04]  /*70bb0*/  STL.64 [R1+0x1980], R4 ;  /* 0x0019800401007387 */ /* 0x000fe80000100a00 */
[----:B------:R-:W-:Y:S04]  /*70bc0*/  STL.64 [R1+0x1988], R6 ;  /* 0x0019880601007387 */ /* 0x000fe80000100a00 */
[----:B------:R-:W2:Y:S04]  /*70bd0*/  LDL.LU R21, [R1+0xd34] ;  /* 0x000d340001157983 */ /* 0x000ea80000300800 */
        /* <DEDUP_REMOVED lines=11> */
[----:B------:R-:W4:Y:S04]  /*70c90*/  LDL.LU R27, [R1+0xd6c] ;  /* 0x000d6c00011b7983 */ /* 0x000f280000300800 */
[----:B----4-:R0:W-:Y:S04]  /*70ca0*/  STL.64 [R1+0x4cf8], R26 ;  /* 0x004cf81a01007387 */ /* 0x0101e80000100a00 */
[----:B0-----:R-:W4:Y:S04]  /*70cb0*/  LDL R26, [R1+0x8] ;  /* 0x00000800011a7983 */ /* 0x001f280000100800 */
[----:B------:R-:W4:Y:S04]  /*70cc0*/  LDL R27, [R1+0xc] ;  /* 0x00000c00011b7983 */ /* 0x000f280000100800 */
[----:B--2---:R-:W-:Y:S04]  /*70cd0*/  STL.64 [R1+0x4cf0], R24 ;  /* 0x004cf01801007387 */ /* 0x004fe80000100a00 */
[----:B------:R-:W2:Y:S04]  /*70ce0*/  LDL.64 R4, [R1] ;  /* 0x0000000001047983 */ /* 0x000ea80000100a00 */
[----:B---3--:R-:W-:Y:S04]  /*70cf0*/  STL.64 [R1+0x4cc8], R22 ;  /* 0x004cc81601007387 */ /* 0x008fe80000100a00 */
        /* <DEDUP_REMOVED lines=13> */
[----:B------:R-:W2:Y:S04]  /*70dd0*/  LDL.LU R10, [R1+0xcf8] ;  /* 0x000cf800010a7983 */ /* 0x000ea80000300800 */
[----:B------:R-:W2:Y:S04]  /*70de0*/  LDL.LU R11, [R1+0xcfc] ;  /* 0x000cfc00010b7983 */ /* 0x000ea80000300800 */
[----:B------:R-:W4:Y:S04]  /*70df0*/  LDL.LU R12, [R1+0xd10] ;  /* 0x000d1000010c7983 */ /* 0x000f280000300800 */
[----:B------:R-:W4:Y:S04]  /*70e00*/  LDL.LU R13, [R1+0xd14] ;  /* 0x000d1400010d7983 */ /* 0x000f280000300800 */
[----:B------:R-:W2:Y:S04]  /*70e10*/  LDL.LU R14, [R1+0xd18] ;  /* 0x000d1800010e7983 */ /* 0x000ea80000300800 */
[----:B------:R-:W2:Y:S01]  /*70e20*/  LDL.LU R15, [R1+0xd1c] ;  /* 0x000d1c00010f7983 */ /* 0x000ea20000300800 */
[C---:B---3--:R-:W-:Y:S03]  /*70e30*/  HMMA.16816.F32 R24, R16.reuse, R26, R20 ;  /* 0x0000001a1018723c */ /* 0x048fe60000001814 */
[----:B--2---:R-:W-:Y:S04]  /*70e40*/  STL.64 [R1+0x4ca8], R14 ;  /* 0x004ca80e01007387 */ /* 0x004fe80000100a00 */
[----:B----4-:R0:W-:Y:S04]  /*70e50*/  STL.64 [R1+0x4ca0], R12 ;  /* 0x004ca00c01007387 */ /* 0x0101e80000100a00 */
        /* <DEDUP_REMOVED lines=8> */
[----:B------:R-:W3:Y:S04]  /*70ee0*/  LDL.LU R10, [R1+0xd08] ;  /* 0x000d0800010a7983 */ /* 0x000ee80000300800 */
[----:B------:R-:W3:Y:S04]  /*70ef0*/  LDL.LU R11, [R1+0xd0c] ;  /* 0x000d0c00010b7983 */ /* 0x000ee80000300800 */
[----:B------:R-:W4:Y:S04]  /*70f00*/  LDL.LU R6, [R1+0x1cb0] ;  /* 0x001cb00001067983 */ /* 0x000f280000300800 */
[----:B------:R-:W4:Y:S04]  /*70f10*/  LDL.LU R7, [R1+0x1cb8] ;  /* 0x001cb80001077983 */ /* 0x000f280000300800 */
[----:B------:R-:W-:Y:S04]  /*70f20*/  STL [R1+0x4c58], R0 ;  /* 0x004c580001007387 */ /* 0x000fe80000100800 */
[----:B------:R-:W2:Y:S04]  /*70f30*/  LDL.LU.64 R22, [R1+0x4d08] ;  /* 0x004d080001167983 */ /* 0x000ea80000300a00 */
[----:B------:R-:W2:Y:S04]  /*70f40*/  LDL.LU.64 R20, [R1+0x4d00] ;  /* 0x004d000001147983 */ /* 0x000ea80000300a00 */
        /* <DEDUP_REMOVED lines=8> */
[----:B0-----:R-:W3:Y:S04]  /*70fd0*/  LDL.LU.64 R26, [R1+0x4ce8] ;  /* 0x004ce800011a7983 */ /* 0x001ee80000300a00 */
[----:B------:R-:W3:Y:S01]  /*70fe0*/  LDL.LU.64 R24, [R1+0x4ce0] ;  /* 0x004ce00001187983 */ /* 0x000ee20000300a00 */
[----:B------:R-:W-:-:S03]  /*70ff0*/  IMAD.MOV.U32 R0, RZ, RZ, R5 ;  /* 0x000000ffff007224 */ /* 0x000fc600078e0005 */
[----:B------:R-:W4:Y:S04]  /*71000*/  LDL.LU R4, [R1+0x1ca0] ;  /* 0x001ca00001047983 */ /* 0x000f280000300800 */
[----:B------:R-:W4:Y:S01]  /*71010*/  LDL.LU R5, [R1+0x1ca8] ;  /* 0x001ca80001057983 */ /* 0x000f220000300800 */
        /* <DEDUP_REMOVED lines=20> */
[----:B0-----:R-:W4:Y:S04]  /*71160*/  LDL.LU R24, [R1+0x1130] ;  /* 0x0011300001187983 */ /* 0x001f280000300800 */
[----:B------:R-:W4:Y:S04]  /*71170*/  LDL.LU R25, [R1+0x1134] ;  /* 0x0011340001197983 */ /* 0x000f280000300800 */
[----:B------:R-:W3:Y:S04]  /*71180*/  LDL.LU R26, [R1+0x1138] ;  /* 0x00113800011a7983 */ /* 0x000ee80000300800 */
[----:B------:R-:W3:Y:S01]  /*71190*/  LDL.LU R27, [R1+0x113c] ;  /* 0x00113c00011b7983 */ /* 0x000ee20000300800 */
[C---:B--2---:R-:W-:Y:S03]  /*711a0*/  HMMA.16816.F32 R12, R16.reuse, R22, R12 ;  /* 0x00000016100c723c */ /* 0x044fe6000000180c */
[----:B---3--:R-:W-:Y:S04]  /*711b0*/  STL.64 [R1+0x4c68], R26 ;  /* 0x004c681a01007387 */ /* 0x008fe80000100a00 */
[----:B----4-:R0:W-:Y:S04]  /*711c0*/  STL.64 [R1+0x4c60], R24 ;  /* 0x004c601801007387 */ /* 0x0101e80000100a00 */
[----:B0-----:R-:W2:Y:S04]  /*711d0*/  LDL.LU R24, [R1+0xce0] ;  /* 0x000ce00001187983 */ /* 0x001ea80000300800 */
[----:B------:R-:W2:Y:S04]  /*711e0*/  LDL.LU R25, [R1+0xce4] ;  /* 0x000ce40001197983 */ /* 0x000ea80000300800 */
[----:B------:R-:W2:Y:S04]  /*711f0*/  LDL.LU R26, [R1+0xce8] ;  /* 0x000ce800011a7983 */ /* 0x000ea80000300800 */
[----:B------:R-:W2:Y:S04]  /*71200*/  LDL.LU R27, [R1+0xcec] ;  /* 0x000cec00011b7983 */ /* 0x000ea80000300800 */
        /* <DEDUP_REMOVED lines=30> */
[----:B------:R-:W3:Y:S04]  /*713f0*/  LDL.LU R15, [R1+0x1cbc] ;  /* 0x001cbc00010f7983 */ /* 0x000ee80000300800 */
[----:B------:R0:W-:Y:S04]  /*71400*/  STL.64 [R1+0x49f8], R12 ;  /* 0x0049f80c01007387 */ /* 0x0001e80000100a00 */
[----:B0-----:R-:W4:Y:S04]  /*71410*/  LDL.LU R12, [R1+0x1ca4] ;  /* 0x001ca400010c7983 */ /* 0x001f280000300800 */
[----:B------:R-:W3:Y:S01]  /*71420*/  LDL.LU R13, [R1+0x1cac] ;  /* 0x001cac00010d7983 */ /* 0x000ee20000300800 */
[----:B--2---:R-:W-:-:S15]  /*71430*/  HMMA.16816.F32 R24, R16, R10, R24 ;  /* 0x0000000a1018723c */ /* 0x004fde0000001818 */
[----:B------:R-:W-:-:S08]  /*71440*/  NOP ;  /* 0x0000000000007918 */ /* 0x000fd00000000000 */
[----:B------:R-:W-:Y:S04]  /*71450*/  STL.64 [R1+0x18e0], R24 ;  /* 0x0018e01801007387 */ /* 0x000fe80000100a00 */
[----:B------:R0:W-:Y:S04]  /*71460*/  STL.64 [R1+0x18e8], R26 ;  /* 0x0018e81a01007387 */ /* 0x0001e80000100a00 */
[----:B0-----:R-:W2:Y:S04]  /*71470*/  LDL.LU.64 R26, [R1+0x4c68] ;  /* 0x004c6800011a7983 */ /* 0x001ea80000300a00 */
[----:B------:R-:W2:Y:S01]  /*71480*/  LDL.LU.64 R24, [R1+0x4c60] ;  /* 0x004c600001187983 */ /* 0x000ea20000300a00 */
[----:B----4-:R-:W-:-:S02]  /*71490*/  IMAD R4, R4, 0x100, R12 ;  /* 0x0000010004047824 */ /* 0x010fc400078e020c */
[----:B---3--:R-:W-:Y:S02]  /*714a0*/  IMAD R5, R5, 0x100, R13 ;  /* 0x0000010005057824 */ /* 0x008fe400078e020d */
[----:B------:R-:W-:Y:S02]  /*714b0*/  IMAD R6, R6, 0x100, R14 ;  /* 0x0000010006067824 */ /* 0x000fe400078e020e */
[----:B------:R-:W-:Y:S02]  /*714c0*/  IMAD R7, R7, 0x100, R15 ;  /* 0x0000010007077824 */ /* 0x000fe400078e020f */
[----:B------:R-:W-:Y:S01]  /*714d0*/  HMMA.16816.F32 R12, R16, R8, R20 ;  /* 0x00000008100c723c */ /* 0x000fe20000001814 */
[----:B------:R-:W-:Y:S04]  /*714e0*/  STL [R1+0x49d4], R10 ;  /* 0x0049d40a01007387 */ /* 0x000fe80000100800 */
[----:B------:R-:W-:Y:S01]  /*714f0*/  STL [R1+0x49d0], R11 ;  /* 0x0049d00b01007387 */ /* 0x000fe20000100800 */
[----:B------:R-:W-:-:S02]  /*71500*/  F2FP.F16.E4M3.UNPACK_B R6, R6 ;  /* 0x00000006ff06723e */ /* 0x000fc400020006ff */
[----:B------:R-:W-:Y:S02]  /*71510*/  F2FP.F16.E4M3.UNPACK_B R7, R7 ;  /* 0x00000007ff07723e */ /* 0x000fe400020006ff */
[----:B------:R-:W-:Y:S02]  /*71520*/  F2FP.F16.E4M3.UNPACK_B R4, R4 ;  /* 0x00000004ff04723e */ /* 0x000fe400020006ff */
[----:B------:R-:W-:Y:S01]  /*71530*/  F2FP.F16.E4M3.UNPACK_B R5, R5 ;  /* 0x00000005ff05723e */ /* 0x000fe200020006ff */
[----:B------:R-:W-:Y:S04]  /*71540*/  STL [R1+0x49bc], R9 ;  /* 0x0049bc0901007387 */ /* 0x000fe80000100800 */
[----:B------:R-:W-:Y:S06]  /*71550*/  STL [R1+0x4bf8], R8 ;  /* 0x004bf80801007387 */ /* 0x000fec0000100800 */
[----:B------:R0:W-:Y:S04]  /*71560*/  STL.64 [R1+0x1d30], R12 ;  /* 0x001d300c01007387 */ /* 0x0001e80000100a00 */
[----:B------:R-:W-:Y:S04]  /*71570*/  STL.64 [R1+0x1d38], R14 ;  /* 0x001d380e01007387 */ /* 0x000fe80000100a00 */
[----:B------:R-:W-:Y:S04]  /*71580*/  STL.64 [R1+0x4c28], R6 ;  /* 0x004c280601007387 */ /* 0x000fe80000100a00 */
[----:B------:R2:W-:Y:S04]  /*71590*/  STL.64 [R1+0x4c20], R4 ;  /* 0x004c200401007387 */ /* 0x0005e80000100a00 */
[----:B0-----:R-:W3:Y:S01]  /*715a0*/  LDL.LU R12, [R1+0xb40] ;  /* 0x000b4000010c7983 */ /* 0x001ee20000300800 */
[----:B--2---:R-:W-:-:S15]  /*715b0*/  HMMA.16816.F32 R4, R16, R2, R24 ;  /* 0x000000021004723c */ /* 0x004fde0000001818 */
[----:B------:R-:W-:-:S08]  /*715c0*/  NOP ;  /* 0x0000000000007918 */ /* 0x000fd00000000000 */
[----:B------:R-:W-:Y:S04]  /*715d0*/  STL.64 [R1+0x1d20], R4 ;  /* 0x001d200401007387 */ /* 0x000fe80000100a00 */
[----:B------:R-:W-:Y:S04]  /*715e0*/  STL.64 [R1+0x1d28], R6 ;  /* 0x001d280601007387 */ /* 0x000fe80000100a00 */
[----:B------:R-:W3:Y:S04]  /*715f0*/  LDL.LU R13, [R1+0xb44] ;  /* 0x000b4400010d7983 */ /* 0x000ee80000300800 */
[----:B------:R-:W2:Y:S04]  /*71600*/  LDL.LU R14, [R1+0xb48] ;  /* 0x000b4800010e7983 */ /* 0x000ea80000300800 */
[----:B------:R-:W2:Y:S04]  /*71610*/  LDL.LU R15, [R1+0xb4c] ;  /* 0x000b4c00010f7983 */ /* 0x000ea80000300800 */
[----:B--2---:R0:W-:Y:S04]  /*71620*/  STL.64 [R1+0x4a30], R14 ;  /* 0x004a300e01007387 */ /* 0x0041e80000100a00 */
[----:B---3--:R-:W-:Y:S04]  /*71630*/  STL.64 [R1+0x4a28], R12 ;  /* 0x004a280c01007387 */ /* 0x008fe80000100a00 */
[----:B------:R-:W2:Y:S04]  /*71640*/  LDL.LU R24, [R1+0xb70] ;  /* 0x000b700001187983 */ /* 0x000ea80000300800 */
[----:B------:R-:W2:Y:S04]  /*71650*/  LDL.LU R25, [R1+0xb74] ;  /* 0x000b740001197983 */ /* 0x000ea80000300800 */
[----:B------:R-:W3:Y:S04]  /*71660*/  LDL.LU R26, [R1+0xb78] ;  /* 0x000b7800011a7983 */ /* 0x000ee80000300800 */
[----:B------:R-:W3:Y:S04]  /*71670*/  LDL.LU R27, [R1+0xb7c] ;  /* 0x000b7c00011b7983 */ /* 0x000ee80000300800 */
[----:B---3--:R-:W-:Y:S04]  /*71680*/  STL.64 [R1+0x4a40], R26 ;  /* 0x004a401a01007387 */ /* 0x008fe80000100a00 */
[----:B--2---:R1:W-:Y:S04]  /*71690*/  STL.64 [R1+0x4a38], R24 ;  /* 0x004a381801007387 */ /* 0x0043e80000100a00 */
[----:B0-----:R-:W2:Y:S01]  /*716a0*/  LDL R14, [R1] ;  /* 0x00000000010e7983 */ /* 0x001ea20000100800 */
[----:B------:R-:W-:-:S03]  /*716b0*/  IMAD.MOV.U32 R15, RZ, RZ, R0 ;  /* 0x000000ffff0f7224 */ /* 0x000fc600078e0000 */
[----:B------:R-:W3:Y:S04]  /*716c0*/  LDL.LU R0, [R1+0x4c58] ;  /* 0x004c580001007983 */ /* 0x000ee80000300800 */
[----:B--2---:R0:W-:Y:S04]  /*716d0*/  STL.64 [R1+0x4a48], R14 ;  /* 0x004a480e01007387 */ /* 0x0041e80000100a00 */
[----:B-1----:R-:W2:Y:S04]  /*716e0*/  LDL.LU R24, [R1+0xb80] ;  /* 0x000b800001187983 */ /* 0x002ea80000300800 */
[----:B------:R-:W2:Y:S04]  /*716f0*/  LDL.LU R25, [R1+0xb84] ;  /* 0x000b840001197983 */ /* 0x000ea80000300800 */
[----:B------:R-:W4:Y:S04]  /*71700*/  LDL.LU R26, [R1+0xb88] ;  /* 0x000b8800011a7983 */ /* 0x000f280000300800 */
[----:B------:R-:W4:Y:S04]  /*71710*/  LDL.LU R27, [R1+0xb8c] ;  /* 0x000b8c00011b7983 */ /* 0x000f280000300800 */
[----:B----4-:R-:W-:Y:S04]  /*71720*/  STL.64 [R1+0x4a58], R26 ;  /* 0x004a581a01007387 */ /* 0x010fe80000100a00 */
[----:B--2---:R1:W-:Y:S04]  /*71730*/  STL.64 [R1+0x4a50], R24 ;  /* 0x004a501801007387 */ /* 0x0043e80000100a00 */
[----:B------:R-:W2:Y:S04]  /*71740*/  LDL R12, [R1+0x8] ;  /* 0x00000800010c7983 */ /* 0x000ea80000100800 */
[----:B------:R-:W2:Y:S04]  /*71750*/  LDL R13, [R1+0xc] ;  /* 0x00000c00010d7983 */ /* 0x000ea80000100800 */
[----:B0-----:R-:W4:Y:S01]  /*71760*/  LDL R14, [R1+0x10] ;  /* 0x00001000010e7983 */ /* 0x001f220000100800 */
[----:B---3--:R-:W-:-:S03]  /*71770*/  IMAD.MOV.U32 R15, RZ, RZ, R0 ;  /* 0x000000ffff0f7224 */ /* 0x008fc600078e0000 */
[----:B------:R-:W3:Y:S04]  /*71780*/  LDL.LU R0, [R1+0x4c54] ;  /* 0x004c540001007983 */ /* 0x000ee80000300800 */
[----:B--2---:R0:W-:Y:S04]  /*71790*/  STL.64 [R1+0x4a60], R12 ;  /* 0x004a600c01007387 */ /* 0x0041e80000100a00 */
[----:B----4-:R-:W-:Y:S04]  /*717a0*/  STL.64 [R1+0x4a78], R14 ;  /* 0x004a780e01007387 */ /* 0x010fe80000100a00 */
[----:B-1----:R-:W2:Y:S04]  /*717b0*/  LDL.LU R24, [R1+0xb90] ;  /* 0x000b900001187983 */ /* 0x002ea80000300800 */
[----:B------:R-:W2:Y:S04]  /*717c0*/  LDL.LU R25, [R1+0xb94] ;  /* 0x000b940001197983 */ /* 0x000ea80000300800 */
[----:B------:R-:W4:Y:S04]  /*717d0*/  LDL.LU R26, [R1+0xb98] ;  /* 0x000b9800011a7983 */ /* 0x000f280000300800 */
[----:B------:R-:W4:Y:S04]  /*717e0*/  LDL.LU R27, [R1+0xb9c] ;  /* 0x000b9c00011b7983 */ /* 0x000f280000300800 */
[----:B0-----:R-:W3:Y:S04]  /*717f0*/  LDL R12, [R1+0x18] ;  /* 0x00001800010c7983 */ /* 0x001ee80000100800 */
[----:B------:R-:W3:Y:S04]  /*71800*/  LDL R13, [R1+0x1c] ;  /* 0x00001c00010d7983 */ /* 0x000ee80000100800 */
[----:B---3--:R-:W-:Y:S04]  /*71810*/  STL.64 [R1+0x4a90], R12 ;  /* 0x004a900c01007387 */ /* 0x008fe80000100a00 */
[----:B----4-:R-:W-:Y:S04]  /*71820*/  STL.64 [R1+0x4a70], R26 ;  /* 0x004a701a01007387 */ /* 0x010fe80000100a00 */
        /* <DEDUP_REMOVED lines=128> */
[----:B------:R-:W2:Y:S04]  /*72030*/  LDL.LU R0, [R1+0x4c34] ;  /* 0x004c340001007983 */ /* 0x000ea80000300800 */
[----:B------:R-:W3:Y:S04]  /*72040*/  LDL.LU R8, [R1+0xcb0] ;  /* 0x000cb00001087983 */ /* 0x000ee80000300800 */
[----:B------:R-:W3:Y:S04]  /*72050*/  LDL.LU R9, [R1+0xcb4] ;  /* 0x000cb40001097983 */ /* 0x000ee80000300800 */
[----:B------:R-:W4:Y:S04]  /*72060*/  LDL.LU R10, [R1+0xcb8] ;  /* 0x000cb800010a7983 */ /* 0x000f280000300800 */
[----:B------:R-:W4:Y:S04]  /*72070*/  LDL.LU R11, [R1+0xcbc] ;  /* 0x000cbc00010b7983 */ /* 0x000f280000300800 */
[----:B----4-:R0:W-:Y:S04]  /*72080*/  STL.64 [R1+0x4c08], R10 ;  /* 0x004c080a01007387 */ /* 0x0101e80000100a00 */
[----:B0-----:R-:W4:Y:S04]  /*72090*/  LDL R10, [R1+0xb0] ;  /* 0x0000b000010a7983 */ /* 0x001f280000100800 */
[----:B------:R-:W4:Y:S04]  /*720a0*/  LDL R11, [R1+0xb4] ;  /* 0x0000b400010b7983 */ /* 0x000f280000100800 */
[----:B---3--:R0:W-:Y:S04]  /*720b0*/  STL.64 [R1+0x4c00], R8 ;  /* 0x004c000801007387 */ /* 0x0081e80000100a00 */
[----:B0-----:R-:W3:Y:S01]  /*720c0*/  LDL R8, [R1+0xa0] ;  /* 0x0000a00001087983 */ /* 0x001ee20000100800 */
[----:B--2---:R-:W-:-:S03]  /*720d0*/  IMAD.MOV.U32 R9, RZ, RZ, R0 ;  /* 0x000000ffff097224 */ /* 0x004fc600078e0000 */
[----:B------:R-:W2:Y:S04]  /*720e0*/  LDL.LU R0, [R1+0x4c30] ;  /* 0x004c300001007983 */ /* 0x000ea80000300800 */
[----:B------:R-:W3:Y:S04]  /*720f0*/  LDL.LU R4, [R1+0xcd0] ;  /* 0x000cd00001047983 */ /* 0x000ee80000300800 */
[----:B------:R-:W3:Y:S04]  /*72100*/  LDL.LU R5, [R1+0xcd4] ;  /* 0x000cd40001057983 */ /* 0x000ee80000300800 */
[----:B------:R-:W3:Y:S04]  /*72110*/  LDL.LU R6, [R1+0xcd8] ;  /* 0x000cd80001067983 */ /* 0x000ee80000300800 */
[----:B------:R-:W3:Y:S04]  /*72120*/  LDL.LU R7, [R1+0xcdc] ;  /* 0x000cdc0001077983 */ /* 0x000ee80000300800 */
[----:B------:R-:W4:Y:S04]  /*72130*/  LDL.64 R12, [R1+0x98] ;  /* 0x00009800010c7983 */ /* 0x000f280000100a00 */
[----:B------:R-:W-:Y:S04]  /*72140*/  STL.64 [R1+0x4c18], R14 ;  /* 0x004c180e01007387 */ /* 0x000fe80000100a00 */
[----:B----4-:R0:W-:Y:S04]  /*72150*/  STL.64 [R1+0x4c10], R12 ;  /* 0x004c100c01007387 */ /* 0x0101e80000100a00 */
[----:B0-----:R-:W4:Y:S04]  /*72160*/  LDL.LU R12, [R1+0xcc0] ;  /* 0x000cc000010c7983 */ /* 0x001f280000300800 */
[----:B------:R-:W4:Y:S04]  /*72170*/  LDL.LU R13, [R1+0xcc4] ;  /* 0x000cc400010d7983 */ /* 0x000f280000300800 */
[----:B------:R-:W4:Y:S04]  /*72180*/  LDL.LU R14, [R1+0xcc8] ;  /* 0x000cc800010e7983 */ /* 0x000f280000300800 */
[----:B------:R-:W4:Y:S04]  /*72190*/  LDL.LU R15, [R1+0xccc] ;  /* 0x000ccc00010f7983 */ /* 0x000f280000300800 */
        /* <DEDUP_REMOVED lines=29> */
[----:B------:R-:W4:Y:S04]  /*72370*/  LDL.LU.64 R6, [R1+0x4c28] ;  /* 0x004c280001067983 */ /* 0x000f280000300a00 */
[----:B------:R-:W4:Y:S04]  /*72380*/  LDL.LU.64 R4, [R1+0x4c20] ;  /* 0x004c200001047983 */ /* 0x000f280000300a00 */
[----:B------:R0:W-:Y:S04]  /*72390*/  STL.64 [R1+0x18d0], R16 ;  /* 0x0018d01001007387 */ /* 0x0001e80000100a00 */
[----:B------:R1:W-:Y:S04]  /*723a0*/  STL.64 [R1+0x18d8], R18 ;  /* 0x0018d81201007387 */ /* 0x0003e80000100a00 */
[----:B0-----:R-:W3:Y:S04]  /*723b0*/  LDL.LU R16, [R1+0xb50] ;  /* 0x000b500001107983 */ /* 0x001ee80000300800 */
[----:B------:R-:W3:Y:S04]  /*723c0*/  LDL.LU R17, [R1+0xb54] ;  /* 0x000b540001117983 */ /* 0x000ee80000300800 */
[----:B-1----:R-:W3:Y:S04]  /*723d0*/  LDL.LU R18, [R1+0xb58] ;  /* 0x000b580001127983 */ /* 0x002ee80000300800 */
[----:B------:R-:W3:Y:S01]  /*723e0*/  LDL.LU R19, [R1+0xb5c] ;  /* 0x000b5c0001137983 */ /* 0x000ee20000300800 */
[----:B----4-:R-:W-:Y:S03]  /*723f0*/  HMMA.16816.F32 R8, R4, R10, R12 ;  /* 0x0000000a0408723c */ /* 0x010fe6000000180c */
[----:B------:R-:W2:Y:S04]  /*72400*/  LDL.LU.64 R14, [R1+0x4c18] ;  /* 0x004c1800010e7983 */ /* 0x000ea80000300a00 */
[----:B------:R-:W4:-:S15]  /*72410*/  LDL.LU.64 R12, [R1+0x4c10] ;  /* 0x004c1000010c7983 */ /* 0x000f1e0000300a00 */
[----:B------:R-:W-:-:S01]  /*72420*/  NOP ;  /* 0x0000000000007918 */ /* 0x000fc20000000000 */
[----:B------:R-:W-:Y:S04]  /*72430*/  STL.64 [R1+0x18c0], R8 ;  /* 0x0018c00801007387 */ /* 0x000fe80000100a00 */
[----:B------:R0:W-:Y:S04]  /*72440*/  STL.64 [R1+0x18c8], R10 ;  /* 0x0018c80a01007387 */ /* 0x0001e80000100a00 */
[----:B0-----:R-:W4:Y:S04]  /*72450*/  LDL.LU.64 R10, [R1+0x4c08] ;  /* 0x004c0800010a7983 */ /* 0x001f280000300a00 */
[----:B------:R-:W4:Y:S02]  /*72460*/  LDL.LU.64 R8, [R1+0x4c00] ;  /* 0x004c000001087983 */ /* 0x000f240000300a00 */
[----:B----4-:R-:W-:-:S15]  /*72470*/  HMMA.16816.F32 R8, R4, R12, R8 ;  /* 0x0000000c0408723c */ /* 0x010fde0000001808 */
[----:B------:R-:W-:-:S08]  /*72480*/  NOP ;  /* 0x0000000000007918 */ /* 0x000fd00000000000 */
[----:B------:R0:W-:Y:S04]  /*72490*/  STL.64 [R1+0x18b0], R8 ;  /* 0x0018b00801007387 */ /* 0x0001e80000100a00 */
[----:B------:R1:W-:Y:S01]  /*724a0*/  STL.64 [R1+0x18b8], R10 ;  /* 0x0018b80a01007387 */ /* 0x0003e20000100a00 */
[----:B0-----:R-:W-:Y:S02]  /*724b0*/  IMAD.MOV.U32 R9, RZ, RZ, R13 ;  /* 0x000000ffff097224 */ /* 0x001fe400078e000d */
[----:B-1----:R-:W-:Y:S01]  /*724c0*/  IMAD.MOV.U32 R10, RZ, RZ, R12 ;  /* 0x000000ffff0a7224 */ /* 0x002fe200078e000c */
[----:B------:R-:W4:Y:S01]  /*724d0*/  LDL.LU R8, [R1+0x4bf8] ;  /* 0x004bf80001087983 */ /* 0x000f220000300800 */
        /* <DEDUP_REMOVED lines=139> */
[----:B------:R-:W2:Y:S04]  /*72d90*/  LDL.LU.64 R24, [R1+0x4a18] ;  /* 0x004a180001187983 */ /* 0x000ea80000300a00 */
[----:B------:R-:W-:Y:S01]  /*72da0*/  STL.64 [R1+0x4898], R28 ;  /* 0x0048981c01007387 */ /* 0x000fe20000100a00 */
[----:B---3--:R-:W-:-:S15]  /*72db0*/  HMMA.16816.F32 R20, R4, R26, R20 ;  /* 0x0000001a0414723c */ /* 0x008fde0000001814 */
[----:B------:R-:W-:-:S08]  /*72dc0*/  NOP ;  /* 0x0000000000007918 */ /* 0x000fd00000000000 */
[----:B------:R-:W-:Y:S04]  /*72dd0*/  STL.64 [R1+0x1760], R20 ;  /* 0x0017601401007387 */ /* 0x000fe80000100a00 */
[----:B------:R0:W-:Y:S04]  /*72de0*/  STL.64 [R1+0x1768], R22 ;  /* 0x0017681601007387 */ /* 0x0001e80000100a00 */
[----:B0-----:R-:W4:Y:S01]  /*72df0*/  LDL.LU.64 R22, [R1+0x4a10] ;  /* 0x004a100001167983 */ /* 0x001f220000300a00 */
[----:B--2---:R-:W-:Y:S03]  /*72e00*/  HMMA.16816.F32 R16, R4, R24, R16 ;  /* 0x000000180410723c */ /* 0x004fe60000001810 */
[----:B------:R-:W2:Y:S04]  /*72e10*/  LDL.LU.64 R20, [R1+0x4a08] ;  /* 0x004a080001147983 */ /* 0x000ea80000300a00 */
[----:B------:R-:W-:Y:S04]  /*72e20*/  STL.64 [R1+0x4890], R26 ;  /* 0x0048901a01007387 */ /* 0x000fe80000100a00 */
[----:B------:R0:W-:Y:S01]  /*72e30*/  STL.64 [R1+0x4888], R24 ;  /* 0x0048881801007387 */ /* 0x0001e20000100a00 */
[----:B------:R-:W-:-:S02]  /*72e40*/  IMAD.MOV.U32 R28, RZ, RZ, R10 ;  /* 0x000000ffff1c7224 */ /* 0x000fc400078e000a */
[----:B------:R-:W-:-:S09]  /*72e50*/  IMAD.MOV.U32 R29, RZ, RZ, R9 ;  /* 0x000000ffff1d7224 */ /* 0x000fd200078e0009 */
[----:B------:R-:W-:Y:S04]  /*72e60*/  STL.64 [R1+0x1750], R16 ;  /* 0x0017501001007387 */ /* 0x000fe80000100a00 */
[----:B------:R-:W-:Y:S01]  /*72e70*/  STL.64 [R1+0x1758], R18 ;  /* 0x0017581201007387 */ /* 0x000fe20000100a00 */
[----:B----4-:R-:W-:-:S15]  /*72e80*/  HMMA.16816.F32 R12, R4, R22, R12 ;  /* 0x00000016040c723c */ /* 0x010fde000000180c */
[----:B------:R-:W-:-:S08]  /*72e90*/  NOP ;  /* 0x0000000000007918 */ /* 0x000fd00000000000 */
[----:B------:R1:W-:Y:S04]  /*72ea0*/  STL.64 [R1+0x1740], R12 ;  /* 0x0017400c01007387 */ /* 0x0003e80000100a00 */
[----:B------:R3:W-:Y:S04]  /*72eb0*/  STL.64 [R1+0x1748], R14 ;  /* 0x0017480e01007387 */ /* 0x0007e80000100a00 */
[----:B0-----:R-:W4:Y:S04]  /*72ec0*/  LDL.LU R24, [R1+0xad0] ;  /* 0x000ad00001187983 */ /* 0x001f280000300800 */
[----:B------:R-:W4:Y:S04]  /*72ed0*/  LDL.LU R25, [R1+0xad4] ;  /* 0x000ad40001197983 */ /* 0x000f280000300800 */
[----:B------:R-:W2:Y:S04]  /*72ee0*/  LDL.LU R26, [R1+0xad8] ;  /* 0x000ad800011a7983 */ /* 0x000ea80000300800 */
[----:B-1----:R-:W4:Y:S04]  /*72ef0*/  LDL.LU R12, [R1+0xb30] ;  /* 0x000b3000010c7983 */ /* 0x002f280000300800 */
[----:B------:R-:W4:Y:S04]  /*72f00*/  LDL.LU R13, [R1+0xb34] ;  /* 0x000b3400010d7983 */ /* 0x000f280000300800 */
[----:B---3--:R-:W3:Y:S04]  /*72f10*/  LDL.LU R14, [R1+0xb38] ;  /* 0x000b3800010e7983 */ /* 0x008ee80000300800 */
[----:B------:R-:W3:Y:S04]  /*72f20*/  LDL.LU R15, [R1+0xb3c] ;  /* 0x000b3c00010f7983 */ /* 0x000ee80000300800 */
[----:B------:R-:W2:Y:S04]  /*72f30*/  LDL.LU R10, [R1+0x1cc4] ;  /* 0x001cc400010a7983 */ /* 0x000ea80000300800 */
[----:B------:R-:W3:Y:S04]  /*72f40*/  LDL.LU R16, [R1+0x1cc0] ;  /* 0x001cc00001107983 */ /* 0x000ee80000300800 */
[----:B------:R-:W2:Y:S04]  /*72f50*/  LDL.LU R11, [R1+0x1ccc] ;  /* 0x001ccc00010b7983 */ /* 0x000ea80000300800 */
[----:B------:R-:W3:Y:S04]  /*72f60*/  LDL.LU R17, [R1+0x1cc8] ;  /* 0x001cc80001117983 */ /* 0x000ee80000300800 */
[----:B------:R-:W4:Y:S04]  /*72f70*/  LDL.LU R9, [R1+0x1cd4] ;  /* 0x001cd40001097983 */ /* 0x000f280000300800 */
[----:B--2---:R-:W-:Y:S04]  /*72f80*/  STL.64 [R1+0x49e0], R10 ;  /* 0x0049e00a01007387 */ /* 0x004fe80000100a00 */
[----:B----4-:R0:W-:Y:S04]  /*72f90*/  STL.64 [R1+0x49d8], R8 ;  /* 0x0049d80801007387 */ /* 0x0101e80000100a00 */
[----:B0-----:R-:W2:Y:S04]  /*72fa0*/  LDL.LU R8, [R1+0xb10] ;  /* 0x000b100001087983 */ /* 0x001ea80000300800 */
[----:B------:R-:W2:Y:S04]  /*72fb0*/  LDL.LU R9, [R1+0xb14] ;  /* 0x000b140001097983 */ /* 0x000ea80000300800 */
[----:B------:R-:W4:Y:S04]  /*72fc0*/  LDL.LU R10, [R1+0xb18] ;  /* 0x000b1800010a7983 */ /* 0x000f280000300800 */
[----:B------:R-:W4:Y:S01]  /*72fd0*/  LDL.LU R11, [R1+0xb1c] ;  /* 0x000b1c00010b7983 */ /* 0x000f220000300800 */
[----:B------:R-:W-:-:S03]  /*72fe0*/  IMAD.MOV.U32 R27, RZ, RZ, R0 ;  /* 0x000000ffff1b7224 */ /* 0x000fc600078e0000 */
        /* <DEDUP_REMOVED lines=9> */
[----:B------:R-:W-:Y:S04]  /*73080*/  STL.64 [R1+0x49a0], R26 ;  /* 0x0049a01a01007387 */ /* 0x000fe80000100a00 */
[----:B------:R0:W-:Y:S04]  /*73090*/  STL.64 [R1+0x4998], R24 ;  /* 0x0049981801007387 */ /* 0x0001e80000100a00 */
[----:B0-----:R-:W2:Y:S04]  /*730a0*/  LDL.LU R24, [R1+0x1110] ;  /* 0x0011100001187983 */ /* 0x001ea80000300800 */
[----:B------:R-:W2:Y:S04]  /*730b0*/  LDL.LU R25, [R1+0x1114] ;  /* 0x0011140001197983 */ /* 0x000ea80000300800 */
[----:B------:R-:W4:Y:S04]  /*730c0*/  LDL.LU R26, [R1+0x1118] ;  /* 0x00111800011a7983 */ /* 0x000f280000300800 */
[----:B------:R-:W4:Y:S01]  /*730d0*/  LDL.LU R27, [R1+0x111c] ;  /* 0x00111c00011b7983 */ /* 0x000f220000300800 */
[C---:B---3--:R-:W-:Y:S03]  /*730e0*/  HMMA.16816.F32 R12, R4.reuse, R20, R12 ;  /* 0x00000014040c723c */ /* 0x048fe6000000180c */
[----:B----4-:R-:W-:Y:S04]  /*730f0*/  STL.64 [R1+0x49b0], R26 ;  /* 0x0049b01a01007387 */ /* 0x010fe80000100a00 */
        /* <DEDUP_REMOVED lines=10> */
[----:B------:R-:W2:Y:S04]  /*731a0*/  LDL.LU R27, [R1+0xb0c] ;  /* 0x000b0c00011b7983 */ /* 0x000ea80000300800 */
[----:B------:R-:W-:Y:S04]  /*731b0*/  STL.64 [R1+0x1730], R12 ;  /* 0x0017300c01007387 */ /* 0x000fe80000100a00 */
[----:B------:R0:W-:Y:S04]  /*731c0*/  STL.64 [R1+0x1738], R14 ;  /* 0x0017380e01007387 */ /* 0x0001e80000100a00 */
[----:B0-----:R-:W3:Y:S04]  /*731d0*/  LDL.LU.64 R14, [R1+0x4a00] ;  /* 0x004a0000010e7983 */ /* 0x001ee80000300a00 */
[----:B------:R-:W4:Y:S04]  /*731e0*/  LDL.LU.64 R12, [R1+0x49f8] ;  /* 0x0049f800010c7983 */ /* 0x000f280000300a00 */
[----:B------:R0:W-:Y:S04]  /*731f0*/  STL.64 [R1+0x4870], R22 ;  /* 0x0048701601007387 */ /* 0x0001e80000100a00 */
[----:B0-----:R-:W2:Y:S04]  /*73200*/  LDL.64 R22, [R1+0xb0] ;  /* 0x0000b00001167983 */ /* 0x001ea80000100a00 */
[----:B------:R0:W-:Y:S04]  /*73210*/  STL.64 [R1+0x4868], R20 ;  /* 0x0048681401007387 */ /* 0x0001e80000100a00 */
[----:B0-----:R-:W2:Y:S04]  /*73220*/  LDL R20, [R1+0xa0] ;  /* 0x0000a00001147983 */ /* 0x001ea80000100800 */
[----:B------:R-:W2:Y:S01]  /*73230*/  LDL R21, [R1+0xa4] ;  /* 0x0000a40001157983 */ /* 0x000ea20000100800 */
        /* <DEDUP_REMOVED lines=18> */
[----:B---3--:R-:W-:-:S02]  /*73360*/  IMAD R16, R16, 0x100, R10 ;  /* 0x0000010010107824 */ /* 0x008fc400078e020a */
[----:B------:R-:W-:Y:S01]  /*73370*/  IMAD R17, R17, 0x100, R11 ;  /* 0x0000010011117824 */ /* 0x000fe200078e020b */
[----:B------:R-:W2:Y:S04]  /*73380*/  LDL.LU R10, [R1+0x49d4] ;  /* 0x0049d400010a7983 */ /* 0x000ea80000300800 */
[----:B------:R-:W2:Y:S01]  /*73390*/  LDL.LU R11, [R1+0x49d0] ;  /* 0x0049d000010b7983 */ /* 0x000ea20000300800 */
[----:B----4-:R-:W-:Y:S01]  /*733a0*/  IMAD R18, R18, 0x100, R9 ;  /* 0x0000010012127824 */ /* 0x010fe200078e0209 */
[----:B--2---:R-:W-:-:S15]  /*733b0*/  HMMA.16816.F32 R24, R4, R10, R24 ;  /* 0x0000000a0418723c */ /* 0x004fde0000001818 */
[----:B------:R-:W-:-:S08]  /*733c0*/  NOP ;  /* 0x0000000000007918 */ /* 0x000fd00000000000 */
[----:B------:R-:W-:Y:S04]  /*733d0*/  STL.64 [R1+0x1080], R24 ;  /* 0x0010801801007387 */ /* 0x000fe80000100a00 */
[----:B------:R0:W-:Y:S04]  /*733e0*/  STL.64 [R1+0x1088], R26 ;  /* 0x0010881a01007387 */ /* 0x0001e80000100a00 */
[----:B0-----:R-:W2:Y:S04]  /*733f0*/  LDL.LU.64 R26, [R1+0x49c8] ;  /* 0x0049c800011a7983 */ /* 0x001ea80000300a00 */
[----:B------:R-:W2:Y:S04]  /*73400*/  LDL.LU.64 R24, [R1+0x49c0] ;  /* 0x0049c00001187983 */ /* 0x000ea80000300a00 */
[----:B------:R-:W2:Y:S01]  /*73410*/  LDL.LU R9, [R1+0x49bc] ;  /* 0x0049bc0001097983 */ /* 0x000ea20000300800 */
[----:B------:R-:W-:-:S03]  /*73420*/  IMAD R19, R19, 0x100, R0 ;  /* 0x0000010013137824 */ /* 0x000fc600078e0200 */
[----:B------:R-:W3:Y:S01]  /*73430*/  LDL.LU R0, [R1+0x49b8] ;  /* 0x0049b80001007983 */ /* 0x000ee20000300800 */
        /* <DEDUP_REMOVED lines=8> */
[----:B0-----:R-:W4:Y:S04]  /*734c0*/  LDL.LU R8, [R1+0xaf0] ;  /* 0x000af00001087983 */ /* 0x001f280000300800 */
[----:B------:R-:W4:Y:S04]  /*734d0*/  LDL.LU R9, [R1+0xaf4] ;  /* 0x000af40001097983 */ /* 0x000f280000300800 */
[----:B------:R-:W4:Y:S01]  /*734e0*/  LDL.LU R10, [R1+0xaf8] ;  /* 0x000af800010a7983 */ /* 0x000f220000300800 */
[----:B--2---:R-:W-:-:S15]  /*734f0*/  HMMA.16816.F32 R24, R4, R2, R24 ;  /* 0x000000020418723c */ /* 0x004fde0000001818 */
[----:B------:R-:W-:-:S08]  /*73500*/  NOP ;  /* 0x0000000000007918 */ /* 0x000fd00000000000 */
[----:B------:R-:W-:Y:S04]  /*73510*/  STL.64 [R1+0x1d00], R24 ;  /* 0x001d001801007387 */ /* 0x000fe80000100a00 */
[----:B------:R0:W-:Y:S04]  /*73520*/  STL.64 [R1+0x1d08], R26 ;  /* 0x001d081a01007387 */ /* 0x0001e80000100a00 */
[----:B0-----:R-:W2:Y:S04]  /*73530*/  LDL.LU.64 R26, [R1+0x49a0] ;  /* 0x0049a000011a7983 */ /* 0x001ea80000300a00 */
[----:B------:R-:W2:Y:S01]  /*73540*/  LDL.LU.64 R24, [R1+0x4998] ;  /* 0x0049980001187983 */ /* 0x000ea20000300a00 */
[----:B---3--:R-:W-:Y:S01]  /*73550*/  IMAD.MOV.U32 R11, RZ, RZ, R0 ;  /* 0x000000ffff0b7224 */ /* 0x008fe200078e0000 */
[----:B------:R-:W-:-:S02]  /*73560*/  F2FP.F16.E4M3.UNPACK_B R16, R16 ;  /* 0x00000010ff10723e */ /* 0x000fc400020006ff */
[----:B------:R-:W-:Y:S02]  /*73570*/  F2FP.F16.E4M3.UNPACK_B R17, R17 ;  /* 0x00000011ff11723e */ /* 0x000fe400020006ff */
[----:B------:R-:W-:Y:S02]  /*73580*/  F2FP.F16.E4M3.UNPACK_B R18, R18 ;  /* 0x00000012ff12723e */ /* 0x000fe400020006ff */
[----:B------:R-:W-:Y:S01]  /*73590*/  F2FP.F16.E4M3.UNPACK_B R19, R19 ;  /* 0x00000013ff13723e */ /* 0x000fe200020006ff */
[----:B----4-:R-:W-:Y:S06]  /*735a0*/  HMMA.16816.F32 R4, R4, R20, R8 ;  /* 0x000000140404723c */ /* 0x010fec0000001808 */
[----:B------:R-:W-:Y:S01]  /*735b0*/  HMMA.16816.F32 R8, R16, R22, R12 ;  /* 0x000000161008723c */ /* 0x000fe2000000180c */
[----:B------:R0:W-:Y:S04]  /*735c0*/  STL [R1+0x47b4], R2 ;  /* 0x0047b40201007387 */ /* 0x0001e80000100800 */
[----:B------:R1:W-:Y:S01]  /*735d0*/  STL [R1+0x47b0], R3 ;  /* 0x0047b00301007387 */ /* 0x0003e20000100800 */
[----:B0-----:R-:W-:-:S02]  /*735e0*/  IMAD.MOV.U32 R2, RZ, RZ, R22 ;  /* 0x000000ffff027224 */ /* 0x001fc400078e0016 */
[----:B-1----:R-:W-:-:S09]  /*735f0*/  IMAD.MOV.U32 R3, RZ, RZ, R23 ;  /* 0x000000ffff037224 */ /* 0x002fd200078e0017 */
[----:B------:R-:W-:Y:S04]  /*73600*/  STL.64 [R1+0x1710], R4 ;  /* 0x0017100401007387 */ /* 0x000fe80000100a00 */
[----:B------:R0:W-:Y:S03]  /*73610*/  STL.64 [R1+0x1718], R6 ;  /* 0x0017180601007387 */ /* 0x0001e60000100a00 */
[----:B------:R-:W-:Y:S01]  /*73620*/  IMAD.MOV.U32 R0, RZ, RZ, R11 ;  /* 0x000000ffff007224 */ /* 0x000fe200078e000b */
[----:B------:R1:W-:Y:S04]  /*73630*/  STL.64 [R1+0x1700], R8 ;  /* 0x0017000801007387 */ /* 0x0003e80000100a00 */
[----:B------:R3:W-:Y:S04]  /*73640*/  STL [R1+0x1708], R10 ;  /* 0x0017080a01007387 */ /* 0x0007e80000100800 */
[----:B------:R-:W-:Y:S04]  /*73650*/  STL [R1+0x47bc], R3 ;  /* 0x0047bc0301007387 */ /* 0x000fe80000100800 */
[----:B------:R-:W-:Y:S04]  /*73660*/  STL [R1+0x47b8], R2 ;  /* 0x0047b80201007387 */ /* 0x000fe80000100800 */
[----:B------:R-:W-:Y:S04]  /*73670*/  STL [R1+0x3848], R0 ;  /* 0x0038480001007387 */ /* 0x000fe80000100800 */
[----:B0-----:R-:W4:Y:S04]  /*73680*/  LDL.64 R6, [R1+0x70] ;  /* 0x0000700001067983 */ /* 0x001f280000100a00 */
[----:B-1----:R-:W4:Y:S01]  /*73690*/  LDL.LU R8, [R1+0xa70] ;  /* 0x000a700001087983 */ /* 0x002f220000300800 */
[----:B--2---:R-:W-:-:S15]  /*736a0*/  HMMA.16816.F32 R12, R16, R28, R24 ;  /* 0x0000001c100c723c */ /* 0x004fde0000001818 */
[----:B------:R-:W-:-:S08]  /*736b0*/  NOP ;  /* 0x0000000000007918 */ /* 0x000fd00000000000 */
[----:B------:R-:W-:Y:S04]  /*736c0*/  STL.64 [R1+0x16f0], R12 ;  /* 0x0016f00c01007387 */ /* 0x000fe80000100a00 */
[----:B------:R-:W-:Y:S04]  /*736d0*/  STL.64 [R1+0x16f8], R14 ;  /* 0x0016f80e01007387 */ /* 0x000fe80000100a00 */
[----:B------:R-:W2:Y:S04]  /*736e0*/  LDL.LU R9, [R1+0xa74] ;  /* 0x000a740001097983 */ /* 0x000ea80000300800 */
[----:B---3--:R-:W3:Y:S04]  /*736f0*/  LDL.LU R10, [R1+0xa78] ;  /* 0x000a7800010a7983 */ /* 0x008ee80000300800 */
[----:B------:R-:W3:Y:S04]  /*73700*/  LDL.LU R11, [R1+0xa7c] ;  /* 0x000a7c00010b7983 */ /* 0x000ee80000300800 */
[----:B------:R-:W2:Y:S04]  /*73710*/  LDL.64 R4, [R1+0x78] ;  /* 0x0000780001047983 */ /* 0x000ea80000100a00 */
[----:B----4-:R-:W-:Y:S04]  /*73720*/  STL.64 [R1+0x4958], R6 ;  /* 0x0049580601007387 */ /* 0x010fe80000100a00 */
[----:B--2---:R0:W-:Y:S04]  /*73730*/  STL.64 [R1+0x4950], R4 ;  /* 0x0049500401007387 */ /* 0x0041e80000100a00 */
[----:B0-----:R-:W2:Y:S04]  /*73740*/  LDL.LU R4, [R1+0xaa0] ;  /* 0x000aa00001047983 */ /* 0x001ea80000300800 */
[----:B------:R-:W2:Y:S04]  /*73750*/  LDL.LU R5, [R1+0xaa4] ;  /* 0x000aa40001057983 */ /* 0x000ea80000300800 */
[----:B------:R-:W4:Y:S04]  /*73760*/  LDL.LU R6, [R1+0xaa8] ;  /* 0x000aa80001067983 */ /* 0x000f280000300800 */
[----:B------:R-:W4:Y:S04]  /*73770*/  LDL.LU R7, [R1+0xaac] ;  /* 0x000aac0001077983 */ /* 0x000f280000300800 */
[----:B----4-:R0:W-:Y:S04]  /*73780*/  STL.64 [R1+0x4970], R6 ;  /* 0x0049700601007387 */ /* 0x0101e80000100a00 */
[----:B0-----:R-:W4:Y:S04]  /*73790*/  LDL R6, [R1+0x88] ;  /* 0x0000880001067983 */ /* 0x001f280000100800 */
[----:B------:R-:W4:Y:S04]  /*737a0*/  LDL R7, [R1+0x8c] ;  /* 0x00008c0001077983 */ /* 0x000f280000100800 */
[----:B--2---:R0:W-:Y:S04]  /*737b0*/  STL.64 [R1+0x4968], R4 ;  /* 0x0049680401007387 */ /* 0x0041e80000100a00 */
[----:B----4-:R1:W-:Y:S04]  /*737c0*/  STL.64 [R1+0x4988], R6 ;  /* 0x0049880601007387 */ /* 0x0103e80000100a00 */
[----:B0-----:R-:W2:Y:S04]  /*737d0*/  LDL.LU R4, [R1+0xac0] ;  /* 0x000ac00001047983 */ /* 0x001ea80000300800 */
[----:B------:R-:W2:Y:S04]  /*737e0*/  LDL.LU R5, [R1+0xac4] ;  /* 0x000ac40001057983 */ /* 0x000ea80000300800 */
[----:B-1----:R-:W2:Y:S04]  /*737f0*/  LDL.LU R6, [R1+0xac8] ;  /* 0x000ac80001067983 */ /* 0x002ea80000300800 */
[----:B------:R-:W2:Y:S04]  /*73800*/  LDL.LU R7, [R1+0xacc] ;  /* 0x000acc0001077983 */ /* 0x000ea80000300800 */
        /* <DEDUP_REMOVED lines=10> */
[----:B---3--:R0:W-:Y:S04]  /*738b0*/  STL.64 [R1+0x4960], R8 ;  /* 0x0049600801007387 */ /* 0x0081e80000100a00 */
[----:B0-----:R-:W3:Y:S04]  /*738c0*/  LDL.64 R8, [R1+0x80] ;  /* 0x0000800001087983 */ /* 0x001ee80000100a00 */
[----:B------:R-:W4:Y:S04]  /*738d0*/  LDL.LU R10, [R1+0xa98] ;  /* 0x000a9800010a7983 */ /* 0x000f280000300800 */
[----:B------:R-:W4:Y:S04]  /*738e0*/  LDL.LU R11, [R1+0xa9c] ;  /* 0x000a9c00010b7983 */ /* 0x000f280000300800 */
[----:B----4-:R-:W-:Y:S04]  /*738f0*/  STL.64 [R1+0x4980], R10 ;  /* 0x0049800a01007387 */ /* 0x010fe80000100a00 */
[----:B---3--:R0:W-:Y:S04]  /*73900*/  STL.64 [R1+0x4978], R8 ;  /* 0x0049780801007387 */ /* 0x0081e80000100a00 */
[----:B0-----:R-:W3:Y:S04]  /*73910*/  LDL.LU R8, [R1+0xab0] ;  /* 0x000ab00001087983 */ /* 0x001ee80000300800 */
[----:B------:R-:W3:Y:S04]  /*73920*/  LDL.LU R9, [R1+0xab4] ;  /* 0x000ab40001097983 */ /* 0x000ee80000300800 */
[----:B---3--:R0:W-:Y:S04]  /*73930*/  STL.64 [R1+0x4990], R8 ;  /* 0x0049900801007387 */ /* 0x0081e80000100a00 */
[----:B0-----:R-:W2:Y:S04]  /*73940*/  LDL.64 R8, [R1+0x90] ;  /* 0x0000900001087983 */ /* 0x001ea80000100a00 */
[----:B------:R-:W3:Y:S04]  /*73950*/  LDL.LU R10, [R1+0xab8] ;  /* 0x000ab800010a7983 */ /* 0x000ee80000300800 */
[----:B------:R-:W3:Y:S04]  /*73960*/  LDL.LU R11, [R1+0xabc] ;  /* 0x000abc00010b7983 */ /* 0x000ee80000300800 */
[----:B------:R-:W4:Y:S04]  /*73970*/  LDL.64 R20, [R1+0x68] ;  /* 0x0000680001147983 */ /* 0x000f280000100a00 */
[----:B------:R-:W4:Y:S04]  /*73980*/  LDL.LU R12, [R1+0xa60] ;  /* 0x000a6000010c7983 */ /* 0x000f280000300800 */
[----:B------:R-:W4:Y:S04]  /*73990*/  LDL.LU R13, [R1+0xa64] ;  /* 0x000a6400010d7983 */ /* 0x000f280000300800 */
[----:B------:R-:W4:Y:S04]  /*739a0*/  LDL.LU R14, [R1+0xa68] ;  /* 0x000a6800010e7983 */ /* 0x000f280000300800 */
[----:B------:R-:W4:Y:S04]  /*739b0*/  LDL.LU R15, [R1+0xa6c] ;  /* 0x000a6c00010f7983 */ /* 0x000f280000300800 */
[----:B------:R-:W4:Y:S04]  /*739c0*/  LDL.64 R22, [R1+0x60] ;  /* 0x0000600001167983 */ /* 0x000f280000100a00 */
[----:B------:R-:W4:Y:S04]  /*739d0*/  LDL.LU R24, [R1+0xa50] ;  /* 0x000a500001187983 */ /* 0x000f280000300800 */
[----:B------:R-:W4:Y:S04]  /*739e0*/  LDL.LU R25, [R1+0xa54] ;  /* 0x000a540001197983 */ /* 0x000f280000300800 */
[----:B------:R-:W4:Y:S04]  /*739f0*/  LDL.LU R26, [R1+0xa58] ;  /* 0x000a5800011a7983 */ /* 0x000f280000300800 */
[----:B------:R-:W4:Y:S04]  /*73a00*/  LDL.LU R27, [R1+0xa5c] ;  /* 0x000a5c00011b7983 */ /* 0x000f280000300800 */
[----:B------:R-:W4:Y:S01]  /*73a10*/  LDL.64 R28, [R1+0x58] ;  /* 0x00005800011c7983 */ /* 0x000f220000100a00 */
[----:B--2---:R-:W-:Y:S06]  /*73a20*/  HMMA.16816.F32 R4, R16, R8, R4 ;  /* 0x000000081004723c */ /* 0x004fec0000001804 */
[----:B------:R-:W-:-:S02]  /*73a30*/  IMAD.MOV.U32 R3, RZ, RZ, R8 ;  /* 0x000000ffff037224 */ /* 0x000fc400078e0008 */
[----:B------:R-:W-:Y:S02]  /*73a40*/  IMAD.MOV.U32 R2, RZ, RZ, R9 ;  /* 0x000000ffff027224 */ /* 0x000fe400078e0009 */
[----:B------:R-:W3:-:S13]  /*73a50*/  LDL.LU.64 R8, [R1+0x4990] ;  /* 0x0049900001087983 */ /* 0x000eda0000300a00 */
[----:B------:R-:W-:Y:S04]  /*73a60*/  STL.64 [R1+0x16e0], R4 ;  /* 0x0016e00401007387 */ /* 0x000fe80000100a00 */
[----:B------:R0:W-:Y:S01]  /*73a70*/  STL [R1+0x16e8], R6 ;  /* 0x0016e80601007387 */ /* 0x0001e20000100800 */
[----:B------:R-:W-:-:S03]  /*73a80*/  IMAD.MOV.U32 R0, RZ, RZ, R7 ;  /* 0x000000ffff007224 */ /* 0x000fc600078e0007 */
[----:B0-----:R-:W3:Y:S04]  /*73a90*/  LDL.LU.64 R6, [R1+0x4988] ;  /* 0x0049880001067983 */ /* 0x001ee80000300a00 */
[----:B------:R-:W-:Y:S04]  /*73aa0*/  STL [R1+0x47c4], R2 ;  /* 0x0047c40201007387 */ /* 0x000fe80000100800 */
[----:B------:R-:W-:Y:S04]  /*73ab0*/  STL [R1+0x47c0], R3 ;  /* 0x0047c00301007387 */ /* 0x000fe80000100800 */
[----:B------:R-:W-:Y:S01]  /*73ac0*/  STL [R1+0x384c], R0 ;  /* 0x00384c0001007387 */ /* 0x000fe20000100800 */
[----:B---3--:R-:W-:Y:S03]  /*73ad0*/  HMMA.16816.F32 R4, R16, R6, R8 ;  /* 0x000000061004723c */ /* 0x008fe60000001808 */
[----:B------:R-:W2:Y:S04]  /*73ae0*/  LDL.LU.64 R10, [R1+0x4980] ;  /* 0x00498000010a7983 */ /* 0x000ea80000300a00 */
[----:B------:R-:W3:-:S15]  /*73af0*/  LDL.LU.64 R8, [R1+0x4978] ;  /* 0x0049780001087983 */ /* 0x000ede0000300a00 */
[----:B------:R-:W-:-:S01]  /*73b00*/  NOP ;  /* 0x0000000000007918 */ /* 0x000fc20000000000 */
[----:B------:R-:W-:Y:S04]  /*73b10*/  STL.64 [R1+0x16d0], R4 ;  /* 0x0016d00401007387 */ /* 0x000fe80000100a00 */
[----:B------:R0:W-:Y:S04]  /*73b20*/  STL.64 [R1+0x16d8], R6 ;  /* 0x0016d80601007387 */ /* 0x0001e80000100a00 */
[----:B0-----:R-:W4:Y:S04]  /*73b30*/  LDL.LU.64 R6, [R1+0x4970] ;  /* 0x0049700001067983 */ /* 0x001f280000300a00 */
[----:B------:R-:W4:Y:S01]  /*73b40*/  LDL.LU.64 R4, [R1+0x4968] ;  /* 0x0049680001047983 */ /* 0x000f220000300a00 */
[----:B---3--:R-:W-:-:S02]  /*73b50*/  IMAD.MOV.U32 R2, RZ, RZ, R8 ;  /* 0x000000ffff027224 */ /* 0x008fc400078e0008 */
[----:B------:R-:W-:Y:S01]  /*73b60*/  IMAD.MOV.U32 R3, RZ, RZ, R9 ;  /* 0x000000ffff037224 */ /* 0x000fe200078e0009 */
[----:B----4-:R-:W-:Y:S01]  /*73b70*/  HMMA.16816.F32 R4, R16, R8, R4 ;  /* 0x000000081004723c */ /* 0x010fe20000001804 */
[----:B------:R-:W2:-:S15]  /*73b80*/  LDL.LU.64 R8, [R1+0x4960] ;  /* 0x0049600001087983 */ /* 0x000e9e0000300a00 */
[----:B------:R-:W-:-:S07]  /*73b90*/  NOP ;  /* 0x0000000000007918 */ /* 0x000fce0000000000 */
[----:B------:R-:W-:Y:S04]  /*73ba0*/  STL.64 [R1+0x16c0], R4 ;  /* 0x0016c00401007387 */ /* 0x000fe80000100a00 */
[----:B------:R0:W-:Y:S01]  /*73bb0*/  STL [R1+0x16c8], R6 ;  /* 0x0016c80601007387 */ /* 0x0001e20000100800 */
[----:B------:R-:W-:-:S03]  /*73bc0*/  IMAD.MOV.U32 R0, RZ, RZ, R7 ;  /* 0x000000ffff007224 */ /* 0x000fc600078e0007 */
[----:B0-----:R-:W3:Y:S04]  /*73bd0*/  LDL.LU.64 R6, [R1+0x4958] ;  /* 0x0049580001067983 */ /* 0x001ee80000300a00 */
[----:B------:R-:W2:Y:S04]  /*73be0*/  LDL.LU.64 R4, [R1+0x4950] ;  /* 0x0049500001047983 */ /* 0x000ea80000300a00 */
[----:B------:R-:W-:Y:S04]  /*73bf0*/  STL [R1+0x47cc], R3 ;  /* 0x0047cc0301007387 */ /* 0x000fe80000100800 */
[----:B------:R-:W-:Y:S04]  /*73c00*/  STL [R1+0x47c8], R2 ;  /* 0x0047c80201007387 */ /* 0x000fe80000100800 */
[----:B------:R-:W-:Y:S01]  /*73c10*/  STL [R1+0x3850], R0 ;  /* 0x0038500001007387 */ /* 0x000fe20000100800 */
        /* <DEDUP_REMOVED lines=8> */
[----:B---3--:R-:W-:-:S15]  /*73ca0*/  HMMA.16816.F32 R8, R16, R6, R8 ;  /* 0x000000061008723c */ /* 0x008fde0000001808 */
[----:B------:R-:W-:-:S08]  /*73cb0*/  NOP ;  /* 0x0000000000007918 */ /* 0x000fd00000000000 */
[----:B------:R-:W-:Y:S04]  /*73cc0*/  STL.64 [R1+0x16a0], R8 ;  /* 0x0016a00801007387 */ /* 0x000fe80000100a00 */
[----:B------:R0:W-:Y:S04]  /*73cd0*/  STL.64 [R1+0x16a8], R10 ;  /* 0x0016a80a01007387 */ /* 0x0001e80000100a00 */
[----:B0-----:R-:W2:Y:S04]  /*73ce0*/  LDL.LU.64 R10, [R1+0x4938] ;  /* 0x00493800010a7983 */ /* 0x001ea80000300a00 */
[----:B------:R-:W2:Y:S01]  /*73cf0*/  LDL.LU.64 R8, [R1+0x4930] ;  /* 0x0049300001087983 */ /* 0x000ea20000300a00 */
[----:B------:R-:W-:-:S02]  /*73d00*/  IMAD.MOV.U32 R3, RZ, RZ, R6 ;  /* 0x000000ffff037224 */ /* 0x000fc400078e0006 */
[----:B------:R-:W-:Y:S02]  /*73d10*/  IMAD.MOV.U32 R2, RZ, RZ, R7 ;  /* 0x000000ffff027224 */ /* 0x000fe400078e0007 */
[----:B------:R-:W-:-:S03]  /*73d20*/  IMAD.MOV.U32 R0, RZ, RZ, R21 ;  /* 0x000000ffff007224 */ /* 0x000fc600078e0015 */
[----:B------:R0:W-:Y:S04]  /*73d30*/  STL [R1+0x47d8], R2 ;  /* 0x0047d80201007387 */ /* 0x0001e80000100800 */
[----:B------:R1:W-:Y:S04]  /*73d40*/  STL [R1+0x47d4], R3 ;  /* 0x0047d40301007387 */ /* 0x0003e80000100800 */
[----:B------:R-:W-:Y:S01]  /*73d50*/  STL [R1+0x47dc], R0 ;  /* 0x0047dc0001007387 */ /* 0x000fe20000100800 */
[----:B0-----:R-:W-:Y:S02]  /*73d60*/  IMAD.MOV.U32 R2, RZ, RZ, R22 ;  /* 0x000000ffff027224 */ /* 0x001fe400078e0016 */
[----:B-1----:R-:W-:Y:S01]  /*73d70*/  IMAD.MOV.U32 R3, RZ, RZ, R23 ;  /* 0x000000ffff037224 */ /* 0x002fe200078e0017 */
[----:B--2---:R-:W-:-:S15]  /*73d80*/  HMMA.16816.F32 R4, R16, R20, R8 ;  /* 0x000000141004723c */ /* 0x004fde0000001808 */
[----:B------:R-:W-:-:S08]  /*73d90*/  NOP ;  /* 0x0000000000007918 */ /* 0x000fd00000000000 */
[----:B------:R-:W-:Y:S04]  /*73da0*/  STL.64 [R1+0x1690], R4 ;  /* 0x0016900401007387 */ /* 0x000fe80000100a00 */
[----:B------:R0:W-:Y:S02]  /*73db0*/  STL.64 [R1+0x1698], R6 ;  /* 0x0016980601007387 */ /* 0x0001e40000100a00 */
[----:B0-----:R-:W-:-:S15]  /*73dc0*/  HMMA.16816.F32 R4, R16, R22, R12 ;  /* 0x000000161004723c */ /* 0x001fde000000180c */
[----:B------:R-:W-:-:S08]  /*73dd0*/  NOP ;  /* 0x0000000000007918 */ /* 0x000fd00000000000 */
[----:B------:R-:W-:Y:S04]  /*73de0*/  STL.64 [R1+0x1680], R4 ;  /* 0x0016800401007387 */ /* 0x000fe80000100a00 */
[----:B------:R0:W-:Y:S04]  /*73df0*/  STL.64 [R1+0x1688], R6 ;  /* 0x0016880601007387 */ /* 0x0001e80000100a00 */
[----:B------:R-:W-:Y:S04]  /*73e00*/  STL [R1+0x47e4], R3 ;  /* 0x0047e40301007387 */ /* 0x000fe80000100800 */
[----:B------:R-:W-:Y:S04]  /*73e10*/  STL [R1+0x47e0], R2 ;  /* 0x0047e00201007387 */ /* 0x000fe80000100800 */
[----:B0-----:R-:W2:Y:S01]  /*73e20*/  LDL.64 R6, [R1+0x30] ;  /* 0x0000300001067983 */ /* 0x001ea20000100a00 */
[----:B------:R-:W-:-:S15]  /*73e30*/  HMMA.16816.F32 R8, R16, R28, R24 ;  /* 0x0000001c1008723c */ /* 0x000fde0000001818 */
[----:B------:R-:W-:-:S08]  /*73e40*/  NOP ;  /* 0x0000000000007918 */ /* 0x000fd00000000000 */
[----:B------:R0:W-:Y:S04]  /*73e50*/  STL.64 [R1+0x1670], R8 ;  /* 0x0016700801007387 */ /* 0x0001e80000100a00 */
[----:B------:R1:W-:Y:S04]  /*73e60*/  STL.64 [R1+0x1678], R10 ;  /* 0x0016780a01007387 */ /* 0x0003e80000100a00 */
[----:B--2---:R2:W-:Y:S04]  /*73e70*/  STL.64 [R1+0x48f0], R6 ;  /* 0x0048f00601007387 */ /* 0x0045e80000100a00 */
[----:B0-----:R-:W3:Y:S04]  /*73e80*/  LDL.LU R8, [R1+0x9f0] ;  /* 0x0009f00001087983 */ /* 0x001ee80000300800 */
[----:B------:R-:W3:Y:S04]  /*73e90*/  LDL.LU R9, [R1+0x9f4] ;  /* 0x0009f40001097983 */ /* 0x000ee80000300800 */
[----:B-1----:R-:W4:Y:S04]  /*73ea0*/  LDL.LU R10, [R1+0x9f8] ;  /* 0x0009f800010a7983 */ /* 0x002f280000300800 */
[----:B------:R-:W4:Y:S04]  /*73eb0*/  LDL.LU R11, [R1+0x9fc] ;  /* 0x0009fc00010b7983 */ /* 0x000f280000300800 */
[----:B------:R-:W3:Y:S04]  /*73ec0*/  LDL.64 R4, [R1+0x38] ;  /* 0x0000380001047983 */ /* 0x000ee80000100a00 */
[----:B--2---:R-:W2:Y:S04]  /*73ed0*/  LDL.64 R6, [R1+0x40] ;  /* 0x0000400001067983 */ /* 0x004ea80000100a00 */
        /* <DEDUP_REMOVED lines=8> */
[----:B------:R-:W4:Y:S04]  /*73f60*/  LDL.LU R4, [R1+0xa30] ;  /* 0x000a300001047983 */ /* 0x000f280000300800 */
[----:B------:R-:W4:Y:S04]  /*73f70*/  LDL.LU R5, [R1+0xa34] ;  /* 0x000a340001057983 */ /* 0x000f280000300800 */
[----:B----4-:R0:W-:Y:S04]  /*73f80*/  STL.64 [R1+0x4918], R4 ;  /* 0x0049180401007387 */ /* 0x0101e80000100a00 */
[----:B0-----:R-:W4:Y:S04]  /*73f90*/  LDL.64 R4, [R1+0x50] ;  /* 0x0000500001047983 */ /* 0x001f280000100a00 */
[----:B------:R-:W4:Y:S04]  /*73fa0*/  LDL.LU R6, [R1+0xa38] ;  /* 0x000a380001067983 */ /* 0x000f280000300800 */
[----:B------:R-:W4:Y:S04]  /*73fb0*/  LDL.LU R7, [R1+0xa3c] ;  /* 0x000a3c0001077983 */ /* 0x000f280000300800 */
        /* <DEDUP_REMOVED lines=18> */
[----:B------:R-:W3:Y:S04]  /*740e0*/  LDL.64 R20, [R1+0x28] ;  /* 0x0000280001147983 */ /* 0x000ee80000100a00 */
[----:B------:R-:W3:Y:S04]  /*740f0*/  LDL.LU R12, [R1+0x9e0] ;  /* 0x0009e000010c7983 */ /* 0x000ee80000300800 */
[----:B------:R-:W3:Y:S04]  /*74100*/  LDL.LU R13, [R1+0x9e4] ;  /* 0x0009e400010d7983 */ /* 0x000ee80000300800 */
[----:B------:R-:W3:Y:S04]  /*74110*/  LDL.LU R14, [R1+0x9e8] ;  /* 0x0009e800010e7983 */ /* 0x000ee80000300800 */
[----:B------:R-:W3:Y:S04]  /*74120*/  LDL.LU R15, [R1+0x9ec] ;  /* 0x0009ec00010f7983 */ /* 0x000ee80000300800 */
[----:B------:R-:W3:Y:S01]  /*74130*/  LDL.64 R22, [R1+0x20] ;  /* 0x0000200001167983 */ /* 0x000ee20000100a00 */
[----:B------:R-:W-:-:S03]  /*74140*/  IMAD.MOV.U32 R0, RZ, RZ, R29 ;  /* 0x000000ffff007224 */ /* 0x000fc600078e001d */
[----:B------:R-:W3:Y:S04]  /*74150*/  LDL.LU R24, [R1+0x9d0] ;  /* 0x0009d00001187983 */ /* 0x000ee80000300800 */
[----:B------:R-:W3:Y:S04]  /*74160*/  LDL.LU R25, [R1+0x9d4] ;  /* 0x0009d40001197983 */ /* 0x000ee80000300800 */
[----:B------:R-:W3:Y:S04]  /*74170*/  LDL.LU R26, [R1+0x9d8] ;  /* 0x0009d800011a7983 */ /* 0x000ee80000300800 */
[----:B------:R-:W3:Y:S04]  /*74180*/  LDL.LU R27, [R1+0x9dc] ;  /* 0x0009dc00011b7983 */ /* 0x000ee80000300800 */
[----:B------:R-:W3:Y:S04]  /*74190*/  LDL.64 R28, [R1+0x18] ;  /* 0x00001800011c7983 */ /* 0x000ee80000100a00 */
[----:B------:R-:W-:Y:S01]  /*741a0*/  STL [R1+0x47e8], R0 ;  /* 0x0047e80001007387 */ /* 0x000fe20000100800 */
[----:B----4-:R-:W-:-:S02]  /*741b0*/  IMAD.MOV.U32 R2, RZ, RZ, R5 ;  /* 0x000000ffff027224 */ /* 0x010fc400078e0005 */
[----:B------:R-:W-:Y:S01]  /*741c0*/  IMAD.MOV.U32 R3, RZ, RZ, R4 ;  /* 0x000000ffff037224 */ /* 0x000fe200078e0004 */
[----:B--2---:R-:W-:-:S15]  /*741d0*/  HMMA.16816.F32 R8, R16, R4, R8 ;  /* 0x000000041008723c */ /* 0x004fde0000001808 */
[----:B------:R-:W-:-:S08]  /*741e0*/  NOP ;  /* 0x0000000000007918 */ /* 0x000fd00000000000 */
[----:B------:R-:W-:Y:S04]  /*741f0*/  STL.64 [R1+0x1660], R8 ;  /* 0x0016600801007387 */ /* 0x000fe80000100a00 */
[----:B------:R0:W-:Y:S04]  /*74200*/  STL.64 [R1+0x1668], R10 ;  /* 0x0016680a01007387 */ /* 0x0001e80000100a00 */
[----:B0-----:R-:W2:Y:S04]  /*74210*/  LDL.LU.64 R10, [R1+0x4928] ;  /* 0x00492800010a7983 */ /* 0x001ea80000300a00 */
[----:B------:R-:W2:Y:S04]  /*74220*/  LDL.LU.64 R8, [R1+0x4920] ;  /* 0x0049200001087983 */ /* 0x000ea80000300a00 */
[----:B------:R-:W4:Y:S04]  /*74230*/  LDL.LU.64 R4, [R1+0x4918] ;  /* 0x0049180001047983 */ /* 0x000f280000300a00 */
[----:B------:R-:W-:Y:S04]  /*74240*/  STL [R1+0x47f0], R2 ;  /* 0x0047f00201007387 */ /* 0x000fe80000100800 */
[----:B------:R0:W-:Y:S04]  /*74250*/  STL [R1+0x47ec], R3 ;  /* 0x0047ec0301007387 */ /* 0x0001e80000100800 */
[----:B0-----:R-:W4:Y:S02]  /*74260*/  LDL.64 R2, [R1+0x48] ;  /* 0x0000480001027983 */ /* 0x001f240000100a00 */
[----:B----4-:R-:W-:-:S15]  /*74270*/  HMMA.16816.F32 R4, R16, R2, R4 ;  /* 0x000000021004723c */ /* 0x010fde0000001804 */
[----:B------:R-:W-:-:S08]  /*74280*/  NOP ;  /* 0x0000000000007918 */ /* 0x000fd00000000000 */
[----:B------:R-:W-:Y:S04]  /*74290*/  STL.64 [R1+0x1650], R4 ;  /* 0x0016500401007387 */ /* 0x000fe80000100a00 */
[----:B------:R0:W-:Y:S04]  /*742a0*/  STL.64 [R1+0x1658], R6 ;  /* 0x0016580601007387 */ /* 0x0001e80000100a00 */
[----:B0-----:R-:W2:Y:S01]  /*742b0*/  LDL.LU.64 R6, [R1+0x4910] ;  /* 0x0049100001067983 */ /* 0x001ea20000300a00 */
[----:B------:R-:W-:-:S03]  /*742c0*/  IMAD.MOV.U32 R0, RZ, RZ, R3 ;  /* 0x000000ffff007224 */ /* 0x000fc600078e0003 */
[----:B------:R-:W4:Y:S04]  /*742d0*/  LDL.LU.64 R4, [R1+0x4908] ;  /* 0x0049080001047983 */ /* 0x000f280000300a00 */
[----:B------:R-:W-:Y:S01]  /*742e0*/  STL [R1+0x47f4], R0 ;  /* 0x0047f40001007387 */ /* 0x000fe20000100800 */
[----:B--2---:R-:W-:-:S15]  /*742f0*/  HMMA.16816.F32 R8, R16, R6, R8 ;  /* 0x000000061008723c */ /* 0x004fde0000001808 */
[----:B------:R-:W-:-:S08]  /*74300*/  NOP ;  /* 0x0000000000007918 */ /* 0x000fd00000000000 */
[----:B------:R-:W-:Y:S04]  /*74310*/  STL.64 [R1+0x1640], R8 ;  /* 0x0016400801007387 */ /* 0x000fe80000100a00 */
[----:B------:R0:W-:Y:S04]  /*74320*/  STL.64 [R1+0x1648], R10 ;  /* 0x0016480a01007387 */ /* 0x0001e80000100a00 */
[----:B0-----:R-:W4:Y:S04]  /*74330*/  LDL.LU.64 R10, [R1+0x4900] ;  /* 0x00490000010a7983 */ /* 0x001f280000300a00 */
[----:B------:R-:W4:Y:S01]  /*74340*/  LDL.LU.64 R8, [R1+0x48f8] ;  /* 0x0048f80001087983 */ /* 0x000f220000300a00 */
[----:B------:R-:W-:-:S02]  /*74350*/  IMAD.MOV.U32 R3, RZ, RZ, R7 ;  /* 0x000000ffff037224 */ /* 0x000fc400078e0007 */
[----:B------:R-:W-:Y:S02]  /*74360*/  IMAD.MOV.U32 R2, RZ, RZ, R6 ;  /* 0x000000ffff027224 */ /* 0x000fe400078e0006 */
[----:B------:R-:W2:Y:S04]  /*74370*/  LDL.LU.64 R6, [R1+0x48f0] ;  /* 0x0048f00001067983 */ /* 0x000ea80000300a00 */
[----:B------:R-:W-:Y:S04]  /*74380*/  STL [R1+0x47fc], R3 ;  /* 0x0047fc0301007387 */ /* 0x000fe80000100800 */
[----:B------:R-:W-:Y:S01]  /*74390*/  STL [R1+0x47f8], R2 ;  /* 0x0047f80201007387 */ /* 0x000fe20000100800 */
        /* <DEDUP_REMOVED lines=8> */
[----:B--2---:R-:W-:-:S15]  /*74420*/  HMMA.16816.F32 R8, R16, R6, R8 ;  /* 0x000000061008723c */ /* 0x004fde0000001808 */
[----:B------:R-:W-:-:S08]  /*74430*/  NOP ;  /* 0x0000000000007918 */ /* 0x000fd00000000000 */
[----:B------:R-:W-:Y:S04]  /*74440*/  STL.64 [R1+0x1620], R8 ;  /* 0x0016200801007387 */ /* 0x000fe80000100a00 */
[----:B------:R0:W-:Y:S04]  /*74450*/  STL.64 [R1+0x1628], R10 ;  /* 0x0016280a01007387 */ /* 0x0001e80000100a00 */
[----:B0-----:R-:W2:Y:S04]  /*74460*/  LDL.LU.64 R10, [R1+0x48d8] ;  /* 0x0048d800010a7983 */ /* 0x001ea80000300a00 */
[----:B------:R-:W2:Y:S01]  /*74470*/  LDL.LU.64 R8, [R1+0x48d0] ;  /* 0x0048d00001087983 */ /* 0x000ea20000300a00 */
[----:B------:R-:W-:-:S02]  /*74480*/  IMAD.MOV.U32 R3, RZ, RZ, R6 ;  /* 0x000000ffff037224 */ /* 0x000fc400078e0006 */
[----:B------:R-:W-:Y:S02]  /*74490*/  IMAD.MOV.U32 R2, RZ, RZ, R7 ;  /* 0x000000ffff027224 */ /* 0x000fe400078e0007 */
[----:B---3--:R-:W-:-:S03]  /*744a0*/  IMAD.MOV.U32 R0, RZ, RZ, R21 ;  /* 0x000000ffff007224 */ /* 0x008fc600078e0015 */
        /* <DEDUP_REMOVED lines=12> */
[----:B------:R0:W-:Y:S02]  /*74570*/  STL.64 [R1+0x1608], R6 ;  /* 0x0016080601007387 */ /* 0x0001e40000100a00 */
[----:B0-----:R-:W-:Y:S02]  /*74580*/  HMMA.16816.F32 R4, R16, R28, R24 ;  /* 0x0000001c1004723c */ /* 0x001fe40000001818 */
[----:B------:R-:W-:Y:S04]  /*74590*/  STL [R1+0x4814], R3 ;  /* 0x0048140301007387 */ /* 0x000fe80000100800 */
[----:B------:R-:W-:Y:S04]  /*745a0*/  STL [R1+0x4810], R2 ;  /* 0x0048100201007387 */ /* 0x000fe80000100800 */
        /* <DEDUP_REMOVED lines=16> */
[----:B------:R-:W3:Y:S04]  /*746b0*/  LDL.64 R6, [R1+0x10] ;  /* 0x0000100001067983 */ /* 0x000ee80000100a00 */
[----:B----4-:R-:W-:Y:S04]  /*746c0*/  STL.64 [R1+0x48a8], R22 ;  /* 0x0048a81601007387 */ /* 0x010fe80000100a00 */
[----:B--2---:R0:W-:Y:S04]  /*746d0*/  STL.64 [R1+0x48a0], R20 ;  /* 0x0048a01401007387 */ /* 0x0041e80000100a00 */
[----:B0-----:R-:W2:Y:S04]  /*746e0*/  LDL.LU R20, [R1+0x9a0] ;  /* 0x0009a00001147983 */ /* 0x001ea80000300800 */
[----:B------:R-:W2:Y:S04]  /*746f0*/  LDL.LU R21, [R1+0x9a4] ;  /* 0x0009a40001157983 */ /* 0x000ea80000300800 */
[----:B------:R-:W4:Y:S04]  /*74700*/  LDL.LU R22, [R1+0x9a8] ;  /* 0x0009a80001167983 */ /* 0x000f280000300800 */
[----:B------:R-:W4:Y:S04]  /*74710*/  LDL.LU R23, [R1+0x9ac] ;  /* 0x0009ac0001177983 */ /* 0x000f280000300800 */
[----:B----4-:R-:W-:Y:S04]  /*74720*/  STL.64 [R1+0x48b8], R22 ;  /* 0x0048b81601007387 */ /* 0x010fe80000100a00 */
[----:B--2---:R0:W-:Y:S04]  /*74730*/  STL.64 [R1+0x48b0], R20 ;  /* 0x0048b01401007387 */ /* 0x0041e80000100a00 */
        /* <DEDUP_REMOVED lines=11> */
[----:B------:R-:W4:Y:S04]  /*747f0*/  LDL.64 R28, [R1] ;  /* 0x00000000011c7983 */ /* 0x000f280000100a00 */
        /* <DEDUP_REMOVED lines=8> */
[----:B---3--:R-:W-:-:S02]  /*74880*/  IMAD.MOV.U32 R2, RZ, RZ, R7 ;  /* 0x000000ffff027224 */ /* 0x008fc400078e0007 */
[----:B------:R-:W-:Y:S01]  /*74890*/  IMAD.MOV.U32 R3, RZ, RZ, R6 ;  /* 0x000000ffff037224 */ /* 0x000fe200078e0006 */
[C---:B--2---:R-:W-:Y:S01]  /*748a0*/  HMMA.16816.F32 R20, R16.reuse, R6, R20 ;  /* 0x000000061014723c */ /* 0x044fe20000001814 */
[----:B----4-:R-:W-:Y:S04]  /*748b0*/  STL.64 [R1+0x4860], R14 ;  /* 0x0048600e01007387 */ /* 0x010fe80000100a00 */
[----:B------:R0:W-:Y:S04]  /*748c0*/  STL.64 [R1+0x4858], R12 ;  /* 0x0048580c01007387 */ /* 0x0001e80000100a00 */
        /* <DEDUP_REMOVED lines=10> */
[----:B------:R-:W-:Y:S04]  /*74970*/  STL [R1+0x4818], R0 ;  /* 0x0048180001007387 */ /* 0x000fe80000100800 */
[----:B------:R-:W-:Y:S04]  /*74980*/  STL.64 [R1+0x15e0], R20 ;  /* 0x0015e01401007387 */ /* 0x000fe80000100a00 */
[----:B------:R0:W-:Y:S04]  /*74990*/  STL.64 [R1+0x15e8], R22 ;  /* 0x0015e81601007387 */ /* 0x0001e80000100a00 */
[----:B0-----:R-:W4:Y:S04]  /*749a0*/  LDL.LU.64 R22, [R1+0x48c8] ;  /* 0x0048c80001167983 */ /* 0x001f280000300a00 */
[----:B------:R-:W4:Y:S04]  /*749b0*/  LDL.LU.64 R20, [R1+0x48c0] ;  /* 0x0048c00001147983 */ /* 0x000f280000300a00 */
[----:B------:R-:W3:Y:S04]  /*749c0*/  LDL.LU R4, [R1+0x1ce0] ;  /* 0x001ce00001047983 */ /* 0x000ee80000300800 */
[----:B------:R-:W3:Y:S04]  /*749d0*/  LDL.LU R5, [R1+0x1ce8] ;  /* 0x001ce80001057983 */ /* 0x000ee80000300800 */
[----:B------:R-:W3:Y:S04]  /*749e0*/  LDL.LU R6, [R1+0x1cf0] ;  /* 0x001cf00001067983 */ /* 0x000ee80000300800 */
[----:B------:R-:W3:Y:S04]  /*749f0*/  LDL.LU R7, [R1+0x1cf8] ;  /* 0x001cf80001077983 */ /* 0x000ee80000300800 */
[----:B------:R-:W-:Y:S04]  /*74a00*/  STL [R1+0x4820], R2 ;  /* 0x0048200201007387 */ /* 0x000fe80000100800 */
[----:B------:R0:W-:Y:S04]  /*74a10*/  STL [R1+0x481c], R3 ;  /* 0x00481c0301007387 */ /* 0x0001e80000100800 */
[----:B0-----:R-:W4:Y:S02]  /*74a20*/  LDL.64 R2, [R1+0x8] ;  /* 0x0000080001027983 */ /* 0x001f240000100a00 */
[----:B----4-:R-:W-:-:S15]  /*74a30*/  HMMA.16816.F32 R20, R16, R2, R20 ;  /* 0x000000021014723c */ /* 0x010fde0000001814 */
[----:B------:R-:W-:-:S08]  /*74a40*/  NOP ;  /* 0x0000000000007918 */ /* 0x000fd00000000000 */
[----:B------:R-:W-:Y:S04]  /*74a50*/  STL.64 [R1+0x15d0], R20 ;  /* 0x0015d01401007387 */ /* 0x000fe80000100a00 */
[----:B------:R0:W-:Y:S04]  /*74a60*/  STL.64 [R1+0x15d8], R22 ;  /* 0x0015d81601007387 */ /* 0x0001e80000100a00 */
[----:B0-----:R-:W4:Y:S04]  /*74a70*/  LDL.LU.64 R22, [R1+0x48b8] ;  /* 0x0048b80001167983 */ /* 0x001f280000300a00 */
[----:B------:R-:W4:Y:S01]  /*74a80*/  LDL.LU.64 R20, [R1+0x48b0] ;  /* 0x0048b00001147983 */ /* 0x000f220000300a00 */
[----:B------:R-:W-:-:S02]  /*74a90*/  IMAD.MOV.U32 R0, RZ, RZ, R3 ;  /* 0x000000ffff007224 */ /* 0x000fc400078e0003 */
[----:B------:R-:W-:Y:S02]  /*74aa0*/  IMAD.MOV.U32 R2, RZ, RZ, R28 ;  /* 0x000000ffff027224 */ /* 0x000fe400078e001c */
[----:B------:R-:W-:Y:S01]  /*74ab0*/  IMAD.MOV.U32 R3, RZ, RZ, R29 ;  /* 0x000000ffff037224 */ /* 0x000fe200078e001d */
[----:B----4-:R-:W-:-:S15]  /*74ac0*/  HMMA.16816.F32 R20, R16, R28, R20 ;  /* 0x0000001c1014723c */ /* 0x010fde0000001814 */
[----:B------:R-:W-:-:S08]  /*74ad0*/  NOP ;  /* 0x0000000000007918 */ /* 0x000fd00000000000 */
[----:B------:R-:W-:Y:S04]  /*74ae0*/  STL.64 [R1+0x15c0], R20 ;  /* 0x0015c01401007387 */ /* 0x000fe80000100a00 */
[----:B------:R0:W-:Y:S04]  /*74af0*/  STL.64 [R1+0x15c8], R22 ;  /* 0x0015c81601007387 */ /* 0x0001e80000100a00 */
[----:B0-----:R-:W4:Y:S04]  /*74b00*/  LDL.LU.64 R22, [R1+0x48a8] ;  /* 0x0048a80001167983 */ /* 0x001f280000300a00 */
[----:B------:R-:W4:Y:S04]  /*74b10*/  LDL.LU.64 R20, [R1+0x48a0] ;  /* 0x0048a00001147983 */ /* 0x000f280000300a00 */
        /* <DEDUP_REMOVED lines=17> */
[----:B0-----:R-:W2:Y:S04]  /*74c30*/  LDL.LU.64 R22, [R1+0x4870] ;  /* 0x0048700001167983 */ /* 0x001ea80000300a00 */
[----:B------:R-:W4:Y:S04]  /*74c40*/  LDL.LU.64 R20, [R1+0x4868] ;  /* 0x0048680001147983 */ /* 0x000f280000300a00 */
[----:B------:R-:W-:Y:S04]  /*74c50*/  STL.64 [R1+0x4590], R26 ;  /* 0x0045901a01007387 */ /* 0x000fe80000100a00 */
[----:B------:R0:W-:Y:S04]  /*74c60*/  STL.64 [R1+0x4588], R24 ;  /* 0x0045881801007387 */ /* 0x0001e80000100a00 */
[----:B0-----:R-:W3:Y:S04]  /*74c70*/  LDL.LU R24, [R1+0x1100] ;  /* 0x0011000001187983 */ /* 0x001ee80000300800 */
[----:B------:R-:W3:Y:S04]  /*74c80*/  LDL.LU R25, [R1+0x1104] ;  /* 0x0011040001197983 */ /* 0x000ee80000300800 */
[----:B------:R-:W3:Y:S04]  /*74c90*/  LDL.LU R26, [R1+0x1108] ;  /* 0x00110800011a7983 */ /* 0x000ee80000300800 */
[----:B------:R-:W3:Y:S01]  /*74ca0*/  LDL.LU R27, [R1+0x110c] ;  /* 0x00110c00011b7983 */ /* 0x000ee20000300800 */
[----:B--2---:R-:W-:-:S15]  /*74cb0*/  HMMA.16816.F32 R12, R16, R22, R12 ;  /* 0x00000016100c723c */ /* 0x004fde000000180c */
        /* <DEDUP_REMOVED lines=10> */
[----:B------:R-:W2:Y:S04]  /*74d60*/  LDL.LU.64 R12, [R1+0x4848] ;  /* 0x00484800010c7983 */ /* 0x000ea80000300a00 */
[----:B------:R0:W-:Y:S04]  /*74d70*/  STL.64 [R1+0x4570], R22 ;  /* 0x0045701601007387 */ /* 0x0001e80000100a00 */
[----:B0-----:R-:W4:Y:S04]  /*74d80*/  LDL.LU R22, [R1+0x1cf4] ;  /* 0x001cf40001167983 */ /* 0x001f280000300800 */
[----:B------:R-:W4:Y:S04]  /*74d90*/  LDL.LU R23, [R1+0x1cfc] ;  /* 0x001cfc0001177983 */ /* 0x000f280000300800 */
[----:B------:R0:W-:Y:S04]  /*74da0*/  STL.64 [R1+0x4568], R20 ;  /* 0x0045681401007387 */ /* 0x0001e80000100a00 */
[----:B0-----:R-:W4:Y:S04]  /*74db0*/  LDL.LU R20, [R1+0x1ce4] ;  /* 0x001ce40001147983 */ /* 0x001f280000300800 */
[----:B------:R-:W4:Y:S01]  /*74dc0*/  LDL.LU R21, [R1+0x1cec] ;  /* 0x001cec0001157983 */ /* 0x000f220000300800 */
[----:B---3--:R-:W-:-:S15]  /*74dd0*/  HMMA.16816.F32 R8, R16, R14, R8 ;  /* 0x0000000e1008723c */ /* 0x008fde0000001808 */
        /* <DEDUP_REMOVED lines=10> */
[----:B------:R-:W3:Y:S04]  /*74e80*/  LDL.LU.64 R8, [R1+0x4828] ;  /* 0x0048280001087983 */ /* 0x000ee80000300a00 */
[----:B------:R-:W-:Y:S04]  /*74e90*/  STL.64 [R1+0x4580], R14 ;  /* 0x0045800e01007387 */ /* 0x000fe80000100a00 */
[----:B------:R0:W-:Y:S04]  /*74ea0*/  STL.64 [R1+0x4578], R12 ;  /* 0x0045780c01007387 */ /* 0x0001e80000100a00 */
[----:B0-----:R-:W2:Y:S04]  /*74eb0*/  LDL.LU R12, [R1+0x920] ;  /* 0x00092000010c7983 */ /* 0x001ea80000300800 */
[----:B------:R-:W2:Y:S04]  /*74ec0*/  LDL.LU R13, [R1+0x924] ;  /* 0x00092400010d7983 */ /* 0x000ea80000300800 */
[----:B------:R-:W2:Y:S04]  /*74ed0*/  LDL.LU R14, [R1+0x928] ;  /* 0x00092800010e7983 */ /* 0x000ea80000300800 */
[----:B------:R-:W2:Y:S01]  /*74ee0*/  LDL.LU R15, [R1+0x92c] ;  /* 0x00092c00010f7983 */ /* 0x000ea20000300800 */
[----:B----4-:R-:W-:-:S02]  /*74ef0*/  IMAD R4, R4, 0x100, R20 ;  /* 0x0000010004047824 */ /* 0x010fc400078e0214 */
[----:B------:R-:W-:Y:S02]  /*74f00*/  IMAD R5, R5, 0x100, R21 ;  /* 0x0000010005057824 */ /* 0x000fe400078e0215 */
[----:B------:R-:W-:Y:S02]  /*74f10*/  IMAD R6, R6, 0x100, R22 ;  /* 0x0000010006067824 */ /* 0x000fe400078e0216 */
[----:B------:R-:W-:Y:S01]  /*74f20*/  IMAD R7, R7, 0x100, R23 ;  /* 0x0000010007077824 */ /* 0x000fe200078e0217 */
[----:B--2---:R-:W-:Y:S06]  /*74f30*/  HMMA.16816.F32 R12, R16, R10, R12 ;  /* 0x0000000a100c723c */ /* 0x004fec000000180c */
[----:B------:R-:W-:Y:S04]  /*74f40*/  STL [R1+0x4544], R10 ;  /* 0x0045440a01007387 */ /* 0x000fe80000100800 */
[----:B------:R-:W-:-:S13]  /*74f50*/  STL [R1+0x4540], R11 ;  /* 0x0045400b01007387 */ /* 0x000fda0000100800 */
[----:B------:R-:W-:Y:S04]  /*74f60*/  STL.64 [R1+0x1060], R12 ;  /* 0x0010600c01007387 */ /* 0x000fe80000100a00 */
[----:B------:R3:W-:Y:S04]  /*74f70*/  STL.64 [R1+0x1068], R14 ;  /* 0x0010680e01007387 */ /* 0x0007e80000100a00 */
[----:B------:R-:W2:Y:S01]  /*74f80*/  LDL.LU R20, [R1+0x790] ;  /* 0x0007900001147983 */ /* 0x000ea20000300800 */
[----:B---3--:R-:W-:-:S15]  /*74f90*/  HMMA.16816.F32 R12, R16, R8, R24 ;  /* 0x00000008100c723c */ /* 0x008fde0000001818 */
[----:B------:R-:W-:-:S08]  /*74fa0*/  NOP ;  /* 0x0000000000007918 */ /* 0x000fd00000000000 */
[----:B------:R-:W-:Y:S04]  /*74fb0*/  STL.64 [R1+0x1cf0], R12 ;  /* 0x001cf00c01007387 */ /* 0x000fe80000100a00 */
[----:B------:R-:W-:Y:S04]  /*74fc0*/  STL.64 [R1+0x1cf8], R14 ;  /* 0x001cf80e01007387 */ /* 0x000fe80000100a00 */
[----:B------:R-:W2:Y:S04]  /*74fd0*/  LDL.LU R21, [R1+0x794] ;  /* 0x0007940001157983 */ /* 0x000ea80000300800 */
[----:B------:R-:W3:Y:S04]  /*74fe0*/  LDL.LU R22, [R1+0x798] ;  /* 0x0007980001167983 */ /* 0x000ee80000300800 */
[----:B------:R-:W3:Y:S04]  /*74ff0*/  LDL.LU R23, [R1+0x79c] ;  /* 0x00079c0001177983 */ /* 0x000ee80000300800 */
[----:B---3--:R-:W-:Y:S04]  /*75000*/  STL.64 [R1+0x45a0], R22 ;  /* 0x0045a01601007387 */ /* 0x008fe80000100a00 */
[----:B--2---:R0:W-:Y:S04]  /*75010*/  STL.64 [R1+0x4598], R20 ;  /* 0x0045981401007387 */ /* 0x0041e80000100a00 */
[----:B------:R-:W2:Y:S04]  /*75020*/  LDL.LU R24, [R1+0x7b0] ;  /* 0x0007b00001187983 */ /* 0x000ea80000300800 */
[----:B------:R-:W2:Y:S04]  /*75030*/  LDL.LU R25, [R1+0x7b4] ;  /* 0x0007b40001197983 */ /* 0x000ea80000300800 */
[----:B------:R-:W3:Y:S04]  /*75040*/  LDL.LU R26, [R1+0x7b8] ;  /* 0x0007b800011a7983 */ /* 0x000ee80000300800 */
[----:B------:R-:W3:Y:S01]  /*75050*/  LDL.LU R27, [R1+0x7bc] ;  /* 0x0007bc00011b7983 */ /* 0x000ee20000300800 */
[----:B------:R-:W-:-:S02]  /*75060*/  IMAD.MOV.U32 R10, RZ, RZ, R2 ;  /* 0x000000ffff0a7224 */ /* 0x000fc400078e0002 */
[----:B------:R-:W-:Y:S01]  /*75070*/  IMAD.MOV.U32 R11, RZ, RZ, R3 ;  /* 0x000000ffff0b7224 */ /* 0x000fe200078e0003 */
[----:B---3--:R1:W-:Y:S04]  /*75080*/  STL.64 [R1+0x45b0], R26 ;  /* 0x0045b01a01007387 */ /* 0x0083e80000100a00 */
[----:B--2---:R-:W-:Y:S04]  /*75090*/  STL.64 [R1+0x45a8], R24 ;  /* 0x0045a81801007387 */ /* 0x004fe80000100a00 */
[----:B------:R-:W2:Y:S04]  /*750a0*/  LDL.LU R2, [R1+0x4820] ;  /* 0x0048200001027983 */ /* 0x000ea80000300800 */
[----:B------:R-:W3:Y:S04]  /*750b0*/  LDL.LU R3, [R1+0x481c] ;  /* 0x00481c0001037983 */ /* 0x000ee80000300800 */
[----:B0-----:R-:W4:Y:S04]  /*750c0*/  LDL.LU R20, [R1+0x7c0] ;  /* 0x0007c00001147983 */ /* 0x001f280000300800 */
[----:B------:R-:W4:Y:S04]  /*750d0*/  LDL.LU R21, [R1+0x7c4] ;  /* 0x0007c40001157983 */ /* 0x000f280000300800 */
[----:B------:R-:W2:Y:S04]  /*750e0*/  LDL.LU R22, [R1+0x7c8] ;  /* 0x0007c80001167983 */ /* 0x000ea80000300800 */
[----:B------:R-:W2:Y:S04]  /*750f0*/  LDL.LU R23, [R1+0x7cc] ;  /* 0x0007cc0001177983 */ /* 0x000ea80000300800 */
[----:B--2---:R-:W-:Y:S04]  /*75100*/  STL.64 [R1+0x45c0], R22 ;  /* 0x0045c01601007387 */ /* 0x004fe80000100a00 */
[----:B----4-:R0:W-:Y:S04]  /*75110*/  STL.64 [R1+0x45b8], R20 ;  /* 0x0045b81401007387 */ /* 0x0101e80000100a00 */
[----:B-1----:R-:W2:Y:S01]  /*75120*/  LDL R26, [R1+0x8] ;  /* 0x00000800011a7983 */ /* 0x002ea20000100800 */
[----:B------:R-:W-:-:S03]  /*75130*/  IMAD.MOV.U32 R27, RZ, RZ, R0 ;  /* 0x000000ffff1b7224 */ /* 0x000fc600078e0000 */
[----:B------:R-:W4:Y:S04]  /*75140*/  LDL.LU R0, [R1+0x4818] ;  /* 0x0048180001007983 */ /* 0x000f280000300800 */
[----:B--2---:R1:W-:Y:S04]  /*75150*/  STL.64 [R1+0x45c8], R26 ;  /* 0x0045c81a01007387 */ /* 0x0043e80000100a00 */
[----:B0-----:R-:W2:Y:S04]  /*75160*/  LDL.LU R20, [R1+0x7d0] ;  /* 0x0007d00001147983 */ /* 0x001ea80000300800 */
[----:B------:R-:W2:Y:S04]  /*75170*/  LDL.LU R21, [R1+0x7d4] ;  /* 0x0007d40001157983 */ /* 0x000ea80000300800 */
[----:B------:R-:W4:Y:S04]  /*75180*/  LDL.LU R22, [R1+0x7d8] ;  /* 0x0007d80001167983 */ /* 0x000f280000300800 */
[----:B------:R-:W4:Y:S01]  /*75190*/  LDL.LU R23, [R1+0x7dc] ;  /* 0x0007dc0001177983 */ /* 0x000f220000300800 */
[----:B---3--:R-:W-:-:S02]  /*751a0*/  IMAD.MOV.U32 R24, RZ, RZ, R3 ;  /* 0x000000ffff187224 */ /* 0x008fc400078e0003 */
[----:B------:R-:W-:Y:S01]  /*751b0*/  IMAD.MOV.U32 R25, RZ, RZ, R2 ;  /* 0x000000ffff197224 */ /* 0x000fe200078e0002 */
[----:B----4-:R-:W-:Y:S04]  /*751c0*/  STL.64 [R1+0x45d8], R22 ;  /* 0x0045d81601007387 */ /* 0x010fe80000100a00 */
[----:B--2---:R0:W-:Y:S04]  /*751d0*/  STL.64 [R1+0x45d0], R20 ;  /* 0x0045d01401007387 */ /* 0x0041e80000100a00 */
[----:B------:R-:W2:Y:S04]  /*751e0*/  LDL.LU R3, [R1+0x4814] ;  /* 0x0048140001037983 */ /* 0x000ea80000300800 */
[----:B------:R-:W3:Y:S04]  /*751f0*/  LDL.LU R2, [R1+0x4810] ;  /* 0x0048100001027983 */ /* 0x000ee80000300800 */
[----:B-1----:R-:W4:Y:S01]  /*75200*/  LDL R26, [R1+0x18] ;  /* 0x00001800011a7983 */ /* 0x002f220000100800 */
[----:B------:R-:W-:-:S03]  /*75210*/  IMAD.MOV.U32 R27, RZ, RZ, R0 ;  /* 0x000000ffff1b7224 */ /* 0x000fc600078e0000 */
[----:B------:R-:W2:Y:S04]  /*75220*/  LDL.LU R0, [R1+0x480c] ;  /* 0x00480c0001007983 */ /* 0x000ea80000300800 */
[----:B------:R3:W-:Y:S04]  /*75230*/  STL.64 [R1+0x45e0], R24 ;  /* 0x0045e01801007387 */ /* 0x0007e80000100a00 */
[----:B----4-:R-:W-:Y:S04]  /*75240*/  STL.64 [R1+0x45f8], R26 ;  /* 0x0045f81a01007387 */ /* 0x010fe80000100a00 */
[----:B0-----:R-:W4:Y:S04]  /*75250*/  LDL.LU R20, [R1+0x7e0] ;  /* 0x0007e00001147983 */ /* 0x001f280000300800 */
[----:B------:R-:W4:Y:S04]  /*75260*/  LDL.LU R21, [R1+0x7e4] ;  /* 0x0007e40001157983 */ /* 0x000f280000300800 */
[----:B------:R-:W4:Y:S04]  /*75270*/  LDL.LU R22, [R1+0x7e8] ;  /* 0x0007e80001167983 */ /* 0x000f280000300800 */
[----:B------:R-:W4:Y:S01]  /*75280*/  LDL.LU R23, [R1+0x7ec] ;  /* 0x0007ec0001177983 */ /* 0x000f220000300800 */
[----:B---3--:R-:W-:-:S02]  /*75290*/  IMAD.MOV.U32 R24, RZ, RZ, R2 ;  /* 0x000000ffff187224 */ /* 0x008fc400078e0002 */
[----:B--2---:R-:W-:Y:S01]  /*752a0*/  IMAD.MOV.U32 R25, RZ, RZ, R3 ;  /* 0x000000ffff197224 */ /* 0x004fe200078e0003 */
[----:B------:R-:W2:Y:S04]  /*752b0*/  LDL.LU R2, [R1+0x4808] ;  /* 0x0048080001027983 */ /* 0x000ea80000300800 */
[----:B------:R-:W3:Y:S04]  /*752c0*/  LDL.LU R3, [R1+0x4804] ;  /* 0x0048040001037983 */ /* 0x000ee80000300800 */
[----:B------:R-:W-:Y:S04]  /*752d0*/  STL.64 [R1+0x4610], R24 ;  /* 0x0046101801007387 */ /* 0x000fe80000100a00 */
[----:B----4-:R-:W-:Y:S04]  /*752e0*/  STL.64 [R1+0x45f0], R22 ;  /* 0x0045f01601007387 */ /* 0x010fe80000100a00 */
[----:B------:R0:W-:Y:S04]  /*752f0*/  STL.64 [R1+0x45e8], R20 ;  /* 0x0045e81401007387 */ /* 0x0001e80000100a00 */
[----:B0-----:R-:W4:Y:S04]  /*75300*/  LDL.LU R20, [R1+0x7f0] ;  /* 0x0007f00001147983 */ /* 0x001f280000300800 */
[----:B------:R-:W4:Y:S04]  /*75310*/  LDL.LU R21, [R1+0x7f4] ;  /* 0x0007f40001157983 */ /* 0x000f280000300800 */
[----:B------:R-:W2:Y:S04]  /*75320*/  LDL.LU R22, [R1+0x7f8] ;  /* 0x0007f80001167983 */ /* 0x000ea80000300800 */
[----:B------:R-:W2:Y:S04]  /*75330*/  LDL.LU R23, [R1+0x7fc] ;  /* 0x0007fc0001177983 */ /* 0x000ea80000300800 */
[----:B------:R-:W3:Y:S01]  /*75340*/  LDL R26, [R1+0x28] ;  /* 0x00002800011a7983 */ /* 0x000ee20000100800 */
[----:B------:R-:W-:-:S03]  /*75350*/  IMAD.MOV.U32 R27, RZ, RZ, R0 ;  /* 0x000000ffff1b7224 */ /* 0x000fc600078e0000 */
[----:B------:R-:W4:Y:S04]  /*75360*/  LDL.LU R0, [R1+0x4800] ;  /* 0x0048000001007983 */ /* 0x000f280000300800 */
[----:B---3--:R-:W-:Y:S04]  /*75370*/  STL.64 [R1+0x4628], R26 ;  /* 0x0046281a01007387 */ /* 0x008fe80000100a00 */
[----:B--2---:R-:W-:Y:S04]  /*75380*/  STL.64 [R1+0x4608], R22 ;  /* 0x0046081601007387 */ /* 0x004fe80000100a00 */
[----:B----4-:R0:W-:Y:S04]  /*75390*/  STL.64 [R1+0x4600], R20 ;  /* 0x0046001401007387 */ /* 0x0101e80000100a00 */
[----:B0-----:R-:W2:Y:S04]  /*753a0*/  LDL.LU R20, [R1+0x800] ;  /* 0x0008000001147983 */ /* 0x001ea80000300800 */
[----:B------:R-:W2:Y:S04]  /*753b0*/  LDL.LU R21, [R1+0x804] ;  /* 0x0008040001157983 */ /* 0x000ea80000300800 */
[----:B------:R-:W3:Y:S04]  /*753c0*/  LDL.LU R22, [R1+0x808] ;  /* 0x0008080001167983 */ /* 0x000ee80000300800 */
[----:B------:R-:W3:Y:S01]  /*753d0*/  LDL.LU R23, [R1+0x80c] ;  /* 0x00080c0001177983 */ /* 0x000ee20000300800 */
[----:B------:R-:W-:-:S02]  /*753e0*/  IMAD.MOV.U32 R24, RZ, RZ, R3 ;  /* 0x000000ffff187224 */ /* 0x000fc400078e0003 */
[----:B------:R-:W-:Y:S01]  /*753f0*/  IMAD.MOV.U32 R25, RZ, RZ, R2 ;  /* 0x000000ffff197224 */ /* 0x000fe200078e0002 */
[----:B------:R-:W4:Y:S04]  /*75400*/  LDL.LU R3, [R1+0x47fc] ;  /* 0x0047fc0001037983 */ /* 0x000f280000300800 */
[----:B------:R-:W4:Y:S04]  /*75410*/  LDL.LU R2, [R1+0x47f8] ;  /* 0x0047f80001027983 */ /* 0x000f280000300800 */
[----:B------:R-:W-:Y:S04]  /*75420*/  STL.64 [R1+0x4640], R24 ;  /* 0x0046401801007387 */ /* 0x000fe80000100a00 */
[----:B---3--:R-:W-:Y:S04]  /*75430*/  STL.64 [R1+0x4620], R22 ;  /* 0x0046201601007387 */ /* 0x008fe80000100a00 */
[----:B--2---:R0:W-:Y:S04]  /*75440*/  STL.64 [R1+0x4618], R20 ;  /* 0x0046181401007387 */ /* 0x0041e80000100a00 */
[----:B0-----:R-:W2:Y:S04]  /*75450*/  LDL.LU R20, [R1+0x810] ;  /* 0x0008100001147983 */ /* 0x001ea80000300800 */
[----:B------:R-:W2:Y:S04]  /*75460*/  LDL.LU R21, [R1+0x814] ;  /* 0x0008140001157983 */ /* 0x000ea80000300800 */
[----:B------:R-:W3:Y:S04]  /*75470*/  LDL.LU R22, [R1+0x818] ;  /* 0x0008180001167983 */ /* 0x000ee80000300800 */
[----:B------:R-:W3:Y:S04]  /*75480*/  LDL.LU R23, [R1+0x81c] ;  /* 0x00081c0001177983 */ /* 0x000ee80000300800 */
[----:B------:R-:W2:Y:S01]  /*75490*/  LDL R26, [R1+0x38] ;  /* 0x00003800011a7983 */ /* 0x000ea20000100800 */
[----:B------:R-:W-:-:S03]  /*754a0*/  IMAD.MOV.U32 R27, RZ, RZ, R0 ;  /* 0x000000ffff1b7224 */ /* 0x000fc600078e0000 */
[----:B------:R-:W3:Y:S01]  /*754b0*/  LDL.LU R0, [R1+0x47f4] ;  /* 0x0047f40001007983 */ /* 0x000ee20000300800 */
[----:B----4-:R-:W-:Y:S02]  /*754c0*/  IMAD.MOV.U32 R24, RZ, RZ, R2 ;  /* 0x000000ffff187224 */ /* 0x010fe400078e0002 */
[----:B------:R-:W-:Y:S01]  /*754d0*/  IMAD.MOV.U32 R25, RZ, RZ, R3 ;  /* 0x000000ffff197224 */ /* 0x000fe200078e0003 */
[----:B--2---:R-:W-:Y:S04]  /*754e0*/  STL.64 [R1+0x4658], R26 ;  /* 0x0046581a01007387 */ /* 0x004fe80000100a00 */
[----:B---3--:R-:W-:Y:S04]  /*754f0*/  STL.64 [R1+0x4638], R22 ;  /* 0x0046381601007387 */ /* 0x008fe80000100a00 */
[----:B------:R0:W-:Y:S04]  /*75500*/  STL.64 [R1+0x4630], R20 ;  /* 0x0046301401007387 */ /* 0x0001e80000100a00 */
[----:B0-----:R-:W2:Y:S04]  /*75510*/  LDL.LU R20, [R1+0x820] ;  /* 0x0008200001147983 */ /* 0x001ea80000300800 */
[----:B------:R-:W2:Y:S04]  /*75520*/  LDL.LU R21, [R1+0x824] ;  /* 0x0008240001157983 */ /* 0x000ea80000300800 */
[----:B------:R-:W3:Y:S04]  /*75530*/  LDL.LU R22, [R1+0x828] ;  /* 0x0008280001167983 */ /* 0x000ee80000300800 */
[----:B------:R-:W3:Y:S04]  /*75540*/  LDL.LU R23, [R1+0x82c] ;  /* 0x00082c0001177983 */ /* 0x000ee80000300800 */
[----:B------:R-:W4:Y:S04]  /*75550*/  LDL.LU R2, [R1+0x47f0] ;  /* 0x0047f00001027983 */ /* 0x000f280000300800 */
[----:B------:R-:W4:Y:S04]  /*75560*/  LDL.LU R3, [R1+0x47ec] ;  /* 0x0047ec0001037983 */ /* 0x000f280000300800 */
[----:B------:R-:W2:Y:S01]  /*75570*/  LDL R26, [R1+0x48] ;  /* 0x00004800011a7983 */ /* 0x000ea20000100800 */
[----:B------:R-:W-:-:S03]  /*75580*/  IMAD.MOV.U32 R27, RZ, RZ, R0 ;  /* 0x000000ffff1b7224 */ /* 0x000fc600078e0000 */
[----:B------:R-:W4:Y:S04]  /*75590*/  LDL.LU R0, [R1+0x47e8] ;  /* 0x0047e80001007983 */ /* 0x000f280000300800 */
[----:B------:R-:W-:Y:S04]  /*755a0*/  STL.64 [R1+0x4670], R24 ;  /* 0x0046701801007387 */ /* 0x000fe80000100a00 */
[----:B--2---:R-:W-:Y:S04]  /*755b0*/  STL.64 [R1+0x4688], R26 ;  /* 0x0046881a01007387 */ /* 0x004fe80000100a00 */
[----:B---3--:R-:W-:Y:S04]  /*755c0*/  STL.64 [R1+0x4650], R22 ;  /* 0x0046501601007387 */ /* 0x008fe80000100a00 */
[----:B------:R0:W-:Y:S04]  /*755d0*/  STL.64 [R1+0x4648], R20 ;  /* 0x0046481401007387 */ /* 0x0001e80000100a00 */
[----:B0-----:R-:W2:Y:S04]  /*755e0*/  LDL.LU R20, [R1+0x830] ;  /* 0x0008300001147983 */ /* 0x001ea80000300800 */
[----:B------:R-:W2:Y:S04]  /*755f0*/  LDL.LU R21, [R1+0x834] ;  /* 0x0008340001157983 */ /* 0x000ea80000300800 */
[----:B------:R-:W3:Y:S04]  /*75600*/  LDL.LU R22, [R1+0x838] ;  /* 0x0008380001167983 */ /* 0x000ee80000300800 */
[----:B------:R-:W3:Y:S01]  /*75610*/  LDL.LU R23, [R1+0x83c] ;  /* 0x00083c0001177983 */ /* 0x000ee20000300800 */
[----:B----4-:R-:W-:-:S02]  /*75620*/  IMAD.MOV.U32 R24, RZ, RZ, R3 ;  /* 0x000000ffff187224 */ /* 0x010fc400078e0003 */
        /* <DEDUP_REMOVED lines=86> */
[----:B------:R-:W2:Y:S04]  /*75b90*/  LDL R26, [R1+0x98] ;  /* 0x00009800011a7983 */ /* 0x000ea80000100800 */
[----:B------:R-:W2:Y:S01]  /*75ba0*/  LDL R27, [R1+0x9c] ;  /* 0x00009c00011b7983 */ /* 0x000ea20000100800 */
[----:B----4-:R-:W-:-:S02]  /*75bb0*/  IMAD.MOV.U32 R24, RZ, RZ, R2 ;  /* 0x000000ffff187224 */ /* 0x010fc400078e0002 */
        /* <DEDUP_REMOVED lines=10> */
[----:B------:R-:W2:Y:S04]  /*75c60*/  LDL R26, [R1+0xa0] ;  /* 0x0000a000011a7983 */ /* 0x000ea80000100800 */
[----:B------:R-:W2:Y:S04]  /*75c70*/  LDL R27, [R1+0xa4] ;  /* 0x0000a400011b7983 */ /* 0x000ea80000100800 */
[----:B--2---:R-:W-:Y:S04]  /*75c80*/  STL.64 [R1+0x47a8], R26 ;  /* 0x0047a81a01007387 */ /* 0x004fe80000100a00 */
[----:B------:R-:W-:Y:S04]  /*75c90*/  STL.64 [R1+0x47a0], R24 ;  /* 0x0047a01801007387 */ /* 0x000fe80000100a00 */
        /* <DEDUP_REMOVED lines=39> */
[----:B------:R-:W-:Y:S04]  /*75f10*/  STL [R1+0x4528], R9 ;  /* 0x0045280901007387 */ /* 0x000fe80000100800 */
[----:B------:R-:W-:Y:S04]  /*75f20*/  STL.64 [R1+0x1ce0], R24 ;  /* 0x001ce01801007387 */ /* 0x000fe80000100a00 */
[----:B------:R0:W-:Y:S04]  /*75f30*/  STL.64 [R1+0x1ce8], R26 ;  /* 0x001ce81a01007387 */ /* 0x0001e80000100a00 */
[----:B0-----:R-:W2:Y:S04]  /*75f40*/  LDL.LU.64 R26, [R1+0x47a8] ;  /* 0x0047a800011a7983 */ /* 0x001ea80000300a00 */
[----:B------:R-:W4:Y:S01]  /*75f50*/  LDL.LU.64 R24, [R1+0x47a0] ;  /* 0x0047a00001187983 */ /* 0x000f220000300a00 */
[----:B------:R-:W-:-:S02]  /*75f60*/  F2FP.F16.E4M3.UNPACK_B R4, R4 ;  /* 0x00000004ff04723e */ /* 0x000fc400020006ff */
[----:B------:R-:W-:Y:S02]  /*75f70*/  F2FP.F16.E4M3.UNPACK_B R5, R5 ;  /* 0x00000005ff05723e */ /* 0x000fe400020006ff */
[----:B------:R-:W-:Y:S02]  /*75f80*/  F2FP.F16.E4M3.UNPACK_B R6, R6 ;  /* 0x00000006ff06723e */ /* 0x000fe400020006ff */
[----:B------:R-:W-:Y:S01]  /*75f90*/  F2FP.F16.E4M3.UNPACK_B R7, R7 ;  /* 0x00000007ff07723e */ /* 0x000fe200020006ff */
[----:B--2---:R-:W-:Y:S01]  /*75fa0*/  HMMA.16816.F32 R16, R16, R26, R20 ;  /* 0x0000001a1010723c */ /* 0x004fe20000001814 */
[----:B------:R-:W4:Y:S04]  /*75fb0*/  LDL.LU.64 R22, [R1+0x4798] ;  /* 0x0047980001167983 */ /* 0x000f280000300a00 */
[----:B------:R-:W4:-:S15]  /*75fc0*/  LDL.LU.64 R20, [R1+0x4790] ;  /* 0x0047900001147983 */ /* 0x000f1e0000300a00 */
[----:B------:R-:W-:-:S03]  /*75fd0*/  NOP ;  /* 0x0000000000007918 */ /* 0x000fc60000000000 */
[----:B------:R0:W-:Y:S04]  /*75fe0*/  STL.64 [R1+0x1550], R16 ;  /* 0x0015501001007387 */ /* 0x0001e80000100a00 */
[----:B------:R1:W-:Y:S04]  /*75ff0*/  STL.64 [R1+0x1558], R18 ;  /* 0x0015581201007387 */ /* 0x0003e80000100a00 */
[----:B0-----:R-:W2:Y:S04]  /*76000*/  LDL.LU R16, [R1+0x770] ;  /* 0x0007700001107983 */ /* 0x001ea80000300800 */
[----:B------:R-:W2:Y:S04]  /*76010*/  LDL.LU R17, [R1+0x774] ;  /* 0x0007740001117983 */ /* 0x000ea80000300800 */
[----:B-1----:R-:W2:Y:S04]  /*76020*/  LDL.LU R18, [R1+0x778] ;  /* 0x0007780001127983 */ /* 0x002ea80000300800 */
[----:B------:R-:W2:Y:S01]  /*76030*/  LDL.LU R19, [R1+0x77c] ;  /* 0x00077c0001137983 */ /* 0x000ea20000300800 */
[----:B----4-:R-:W-:Y:S03]  /*76040*/  HMMA.16816.F32 R24, R4, R24, R20 ;  /* 0x000000180418723c */ /* 0x010fe60000001814 */
[----:B------:R-:W4:Y:S04]  /*76050*/  LDL.LU.64 R22, [R1+0x4788] ;  /* 0x0047880001167983 */ /* 0x000f280000300a00 */
[----:B------:R-:W4:-:S15]  /*76060*/  LDL.LU.64 R20, [R1+0x4780] ;  /* 0x0047800001147983 */ /* 0x000f1e0000300a00 */
[----:B------:R-:W-:-:S01]  /*76070*/  NOP ;  /* 0x0000000000007918 */ /* 0x000fc20000000000 */
        /* <DEDUP_REMOVED lines=137> */
[C---:B----4-:R-:W-:Y:S06]  /*76910*/  HMMA.16816.F32 R20, R4.reuse, R10, R20 ;  /* 0x0000000a0414723c */ /* 0x050fec0000001814 */
[----:B---3--:R-:W-:-:S15]  /*76920*/  HMMA.16816.F32 R24, R4, R28, R24 ;  /* 0x0000001c0418723c */ /* 0x008fde0000001818 */
[----:B------:R-:W-:-:S02]  /*76930*/  NOP ;  /* 0x0000000000007918 */ /* 0x000fc40000000000 */
[----:B------:R-:W-:Y:S04]  /*76940*/  STL.64 [R1+0x1400], R20 ;  /* 0x0014001401007387 */ /* 0x000fe80000100a00 */
[----:B------:R0:W-:Y:S04]  /*76950*/  STL.64 [R1+0x1408], R22 ;  /* 0x0014081601007387 */ /* 0x0001e80000100a00 */
[----:B0-----:R-:W3:Y:S04]  /*76960*/  LDL.LU.64 R22, [R1+0x45a0] ;  /* 0x0045a00001167983 */ /* 0x001ee80000300a00 */
[----:B------:R-:W3:Y:S04]  /*76970*/  LDL.LU.64 R20, [R1+0x4598] ;  /* 0x0045980001147983 */ /* 0x000ee80000300a00 */
[----:B------:R-:W-:Y:S04]  /*76980*/  STL.64 [R1+0x13f0], R24 ;  /* 0x0013f01801007387 */ /* 0x000fe80000100a00 */
[----:B------:R0:W-:Y:S04]  /*76990*/  STL.64 [R1+0x13f8], R26 ;  /* 0x0013f81a01007387 */ /* 0x0001e80000100a00 */
[----:B0-----:R-:W4:Y:S04]  /*769a0*/  LDL.LU.64 R26, [R1+0x4590] ;  /* 0x00459000011a7983 */ /* 0x001f280000300a00 */
[----:B------:R-:W3:Y:S04]  /*769b0*/  LDL.LU.64 R24, [R1+0x4588] ;  /* 0x0045880001187983 */ /* 0x000ee80000300a00 */
[----:B------:R-:W-:Y:S01]  /*769c0*/  STL.64 [R1+0x4410], R28 ;  /* 0x0044101c01007387 */ /* 0x000fe20000100a00 */
[C---:B----4-:R-:W-:Y:S06]  /*769d0*/  HMMA.16816.F32 R12, R4.reuse, R26, R12 ;  /* 0x0000001a040c723c */ /* 0x050fec000000180c */
[----:B---3--:R-:W-:-:S15]  /*769e0*/  HMMA.16816.F32 R20, R4, R24, R20 ;  /* 0x000000180414723c */ /* 0x008fde0000001814 */
[----:B------:R-:W-:-:S02]  /*769f0*/  NOP ;  /* 0x0000000000007918 */ /* 0x000fc40000000000 */
[----:B------:R-:W-:Y:S04]  /*76a00*/  STL.64 [R1+0x13e0], R12 ;  /* 0x0013e00c01007387 */ /* 0x000fe80000100a00 */
[----:B------:R0:W-:Y:S04]  /*76a10*/  STL.64 [R1+0x13e8], R14 ;  /* 0x0013e80e01007387 */ /* 0x0001e80000100a00 */
[----:B0-----:R-:W3:Y:S04]  /*76a20*/  LDL.LU.64 R14, [R1+0x4580] ;  /* 0x00458000010e7983 */ /* 0x001ee80000300a00 */
[----:B------:R-:W4:Y:S04]  /*76a30*/  LDL.LU.64 R12, [R1+0x4578] ;  /* 0x00457800010c7983 */ /* 0x000f280000300a00 */
        /* <DEDUP_REMOVED lines=9> */
[----:B------:R-:W2:Y:S02]  /*76ad0*/  LDL.LU R27, [R1+0x78c] ;  /* 0x00078c00011b7983 */ /* 0x000ea40000300800 */
[----:B--2---:R-:W-:-:S15]  /*76ae0*/  HMMA.16816.F32 R24, R4, R22, R24 ;  /* 0x000000160418723c */ /* 0x004fde0000001818 */
[----:B------:R-:W-:-:S08]  /*76af0*/  NOP ;  /* 0x0000000000007918 */ /* 0x000fd00000000000 */
[----:B------:R-:W-:Y:S04]  /*76b00*/  STL.64 [R1+0x13c0], R24 ;  /* 0x0013c01801007387 */ /* 0x000fe80000100a00 */
[----:B------:R3:W-:Y:S04]  /*76b10*/  STL.64 [R1+0x13c8], R26 ;  /* 0x0013c81a01007387 */ /* 0x0007e80000100a00 */
[----:B------:R-:W2:Y:S01]  /*76b20*/  LDL.LU R9, [R1+0x1fb0] ;  /* 0x001fb00001097983 */ /* 0x000ea20000300800 */
[----:B---3--:R-:W-:Y:S03]  /*76b30*/  HMMA.16816.F32 R24, R4, R20, R16 ;  /* 0x000000140418723c */ /* 0x008fe60000001810 */
[----:B------:R-:W3:-:S15]  /*76b40*/  LDL.LU R18, [R1+0x1fac] ;  /* 0x001fac0001127983 */ /* 0x000ede0000300800 */
[----:B------:R-:W-:-:S05]  /*76b50*/  NOP ;  /* 0x0000000000007918 */ /* 0x000fca0000000000 */
[----:B------:R0:W-:Y:S04]  /*76b60*/  STL.64 [R1+0x13b0], R24 ;  /* 0x0013b01801007387 */ /* 0x0001e80000100a00 */
[----:B------:R1:W-:Y:S04]  /*76b70*/  STL.64 [R1+0x13b8], R26 ;  /* 0x0013b81a01007387 */ /* 0x0003e80000100a00 */
[----:B------:R-:W3:Y:S04]  /*76b80*/  LDL.LU R19, [R1+0x1fb8] ;  /* 0x001fb80001137983 */ /* 0x000ee80000300800 */
[----:B------:R-:W3:Y:S04]  /*76b90*/  LDL.LU R0, [R1+0x1fb4] ;  /* 0x001fb40001007983 */ /* 0x000ee80000300800 */
[----:B0-----:R-:W4:Y:S04]  /*76ba0*/  LDL.LU R24, [R1+0x710] ;  /* 0x0007100001187983 */ /* 0x001f280000300800 */
[----:B------:R-:W4:Y:S04]  /*76bb0*/  LDL.LU R25, [R1+0x714] ;  /* 0x0007140001197983 */ /* 0x000f280000300800 */
[----:B-1----:R-:W3:Y:S04]  /*76bc0*/  LDL.LU R26, [R1+0x718] ;  /* 0x00071800011a7983 */ /* 0x002ee80000300800 */
[----:B------:R-:W3:Y:S04]  /*76bd0*/  LDL.LU R27, [R1+0x71c] ;  /* 0x00071c00011b7983 */ /* 0x000ee80000300800 */
[----:B------:R-:W2:Y:S04]  /*76be0*/  LDL.LU R10, [R1+0x1fa0] ;  /* 0x001fa000010a7983 */ /* 0x000ea80000300800 */
[----:B------:R-:W4:Y:S04]  /*76bf0*/  LDL.LU R16, [R1+0x1f9c] ;  /* 0x001f9c0001107983 */ /* 0x000f280000300800 */
[----:B------:R-:W2:Y:S04]  /*76c00*/  LDL.LU R11, [R1+0x1fa8] ;  /* 0x001fa800010b7983 */ /* 0x000ea80000300800 */
[----:B--2---:R-:W-:Y:S04]  /*76c10*/  STL.64 [R1+0x4550], R10 ;  /* 0x0045500a01007387 */ /* 0x004fe80000100a00 */
        /* <DEDUP_REMOVED lines=12> */
[----:B------:R-:W-:Y:S04]  /*76ce0*/  STL.64 [R1+0x4510], R26 ;  /* 0x0045101a01007387 */ /* 0x000fe80000100a00 */
[----:B----4-:R0:W-:Y:S04]  /*76cf0*/  STL.64 [R1+0x4508], R24 ;  /* 0x0045081801007387 */ /* 0x0101e80000100a00 */
[----:B0-----:R-:W4:Y:S04]  /*76d00*/  LDL.LU R24, [R1+0x10d0] ;  /* 0x0010d00001187983 */ /* 0x001f280000300800 */
        /* <DEDUP_REMOVED lines=9> */
[C---:B------:R-:W-:Y:S03]  /*76da0*/  HMMA.16816.F32 R8, R4.reuse, R14, R8 ;  /* 0x0000000e0408723c */ /* 0x040fe60000001808 */
[----:B----4-:R-:W-:Y:S04]  /*76db0*/  STL.64 [R1+0x4538], R26 ;  /* 0x0045381a01007387 */ /* 0x010fe80000100a00 */
[----:B--2---:R0:W-:Y:S04]  /*76dc0*/  STL.64 [R1+0x4530], R24 ;  /* 0x0045301801007387 */ /* 0x0041e80000100a00 */
[----:B0-----:R-:W2:Y:S04]  /*76dd0*/  LDL.LU R24, [R1+0x740] ;  /* 0x0007400001187983 */ /* 0x001ea80000300800 */
[----:B------:R-:W2:Y:S04]  /*76de0*/  LDL.LU R25, [R1+0x744] ;  /* 0x0007440001197983 */ /* 0x000ea80000300800 */
[----:B------:R-:W2:Y:S04]  /*76df0*/  LDL.LU R26, [R1+0x748] ;  /* 0x00074800011a7983 */ /* 0x000ea80000300800 */
[----:B------:R-:W2:Y:S04]  /*76e00*/  LDL.LU R27, [R1+0x74c] ;  /* 0x00074c00011b7983 */ /* 0x000ea80000300800 */
[----:B------:R-:W4:Y:S04]  /*76e10*/  LDL.64 R28, [R1+0x98] ;  /* 0x00009800011c7983 */ /* 0x000f280000100a00 */
[----:B------:R0:W-:Y:S04]  /*76e20*/  STL.64 [R1+0x43e8], R22 ;  /* 0x0043e81601007387 */ /* 0x0001e80000100a00 */
[----:B0-----:R-:W4:Y:S04]  /*76e30*/  LDL.LU.64 R22, [R1+0xb0] ;  /* 0x0000b00001167983 */ /* 0x001f280000300a00 */
[----:B------:R0:W-:Y:S04]  /*76e40*/  STL.64 [R1+0x43e0], R20 ;  /* 0x0043e01401007387 */ /* 0x0001e80000100a00 */
[----:B0-----:R-:W4:Y:S04]  /*76e50*/  LDL.64 R20, [R1+0xa0] ;  /* 0x0000a00001147983 */ /* 0x001f280000100a00 */
        /* <DEDUP_REMOVED lines=9> */
[----:B------:R-:W2:Y:S04]  /*76ef0*/  LDL.LU.64 R8, [R1+0x4548] ;  /* 0x0045480001087983 */ /* 0x000ea80000300a00 */
[----:B------:R-:W-:Y:S04]  /*76f00*/  STL.64 [R1+0x43c8], R14 ;  /* 0x0043c80e01007387 */ /* 0x000fe80000100a00 */
[----:B------:R0:W-:Y:S04]  /*76f10*/  STL.64 [R1+0x43c0], R12 ;  /* 0x0043c00c01007387 */ /* 0x0001e80000100a00 */
[----:B0-----:R-:W4:Y:S04]  /*76f20*/  LDL.LU R12, [R1+0x720] ;  /* 0x00072000010c7983 */ /* 0x001f280000300800 */
[----:B------:R-:W4:Y:S04]  /*76f30*/  LDL.LU R13, [R1+0x724] ;  /* 0x00072400010d7983 */ /* 0x000f280000300800 */
[----:B------:R-:W4:Y:S04]  /*76f40*/  LDL.LU R14, [R1+0x728] ;  /* 0x00072800010e7983 */ /* 0x000f280000300800 */
[----:B------:R-:W4:Y:S01]  /*76f50*/  LDL.LU R15, [R1+0x72c] ;  /* 0x00072c00010f7983 */ /* 0x000f220000300800 */
[----:B---3--:R-:W-:-:S02]  /*76f60*/  IMAD R16, R16, 0x100, R10 ;  /* 0x0000010010107824 */ /* 0x008fc400078e020a */
[----:B------:R-:W-:Y:S01]  /*76f70*/  IMAD R17, R17, 0x100, R11 ;  /* 0x0000010011117824 */ /* 0x000fe200078e020b */
[----:B------:R-:W3:Y:S04]  /*76f80*/  LDL.LU R10, [R1+0x4544] ;  /* 0x00454400010a7983 */ /* 0x000ee80000300800 */
[----:B------:R-:W3:Y:S01]  /*76f90*/  LDL.LU R11, [R1+0x4540] ;  /* 0x00454000010b7983 */ /* 0x000ee20000300800 */
[----:B--2---:R-:W-:Y:S01]  /*76fa0*/  IMAD R18, R18, 0x100, R9 ;  /* 0x0000010012127824 */ /* 0x004fe200078e0209 */
[----:B---3--:R-:W-:-:S15]  /*76fb0*/  HMMA.16816.F32 R24, R4, R10, R24 ;  /* 0x0000000a0418723c */ /* 0x008fde0000001818 */
        /* <DEDUP_REMOVED lines=10> */
[----:B0-----:R-:W2:Y:S04]  /*77060*/  LDL.LU.64 R26, [R1+0x4520] ;  /* 0x00452000011a7983 */ /* 0x001ea80000300a00 */
[----:B------:R-:W2:Y:S04]  /*77070*/  LDL.LU.64 R24, [R1+0x4518] ;  /* 0x0045180001187983 */ /* 0x000ea80000300a00 */
[----:B------:R-:W-:Y:S04]  /*77080*/  STL [R1+0x439c], R9 ;  /* 0x00439c0901007387 */ /* 0x000fe80000100800 */
[----:B------:R-:W-:Y:S04]  /*77090*/  STL.64 [R1+0x4420], R10 ;  /* 0x0044200a01007387 */ /* 0x000fe80000100a00 */
[----:B------:R0:W-:Y:S04]  /*770a0*/  STL [R1+0x4418], R8 ;  /* 0x0044180801007387 */ /* 0x0001e80000100800 */
[----:B0-----:R-:W4:Y:S04]  /*770b0*/  LDL.LU R8, [R1+0x730] ;  /* 0x0007300001087983 */ /* 0x001f280000300800 */
[----:B------:R-:W4:Y:S04]  /*770c0*/  LDL.LU R9, [R1+0x734] ;  /* 0x0007340001097983 */ /* 0x000f280000300800 */
        /* <DEDUP_REMOVED lines=8> */
[----:B----4-:R-:W-:Y:S01]  /*77150*/  HMMA.16816.F32 R4, R4, R20, R8 ;  /* 0x000000140404723c */ /* 0x010fe20000001808 */
[----:B------:R-:W-:-:S05]  /*77160*/  IMAD R19, R0, 0x100, R19 ;  /* 0x0000010000137824 */ /* 0x000fca00078e0213 */
[----:B------:R-:W-:Y:S01]  /*77170*/  IMAD.MOV.U32 R0, RZ, RZ, R21 ;  /* 0x000000ffff007224 */ /* 0x000fe200078e0015 */
[----:B------:R-:W-:Y:S02]  /*77180*/  F2FP.F16.E4M3.UNPACK_B R16, R16 ;  /* 0x00000010ff10723e */ /* 0x000fe400020006ff */
[----:B------:R-:W-:Y:S02]  /*77190*/  F2FP.F16.E4M3.UNPACK_B R17, R17 ;  /* 0x00000011ff11723e */ /* 0x000fe400020006ff */
[----:B------:R-:W-:Y:S02]  /*771a0*/  F2FP.F16.E4M3.UNPACK_B R18, R18 ;  /* 0x00000012ff12723e */ /* 0x000fe400020006ff */
[----:B------:R-:W-:Y:S01]  /*771b0*/  F2FP.F16.E4M3.UNPACK_B R19, R19 ;  /* 0x00000013ff13723e */ /* 0x000fe200020006ff */
[----:B------:R-:W-:Y:S04]  /*771c0*/  STL [R1+0x4324], R2 ;  /* 0x0043240201007387 */ /* 0x000fe80000100800 */
[----:B------:R-:W-:Y:S04]  /*771d0*/  STL [R1+0x4320], R3 ;  /* 0x0043200301007387 */ /* 0x000fe80000100800 */
[----:B------:R-:W-:Y:S04]  /*771e0*/  STL [R1+0x4328], R0 ;  /* 0x0043280001007387 */ /* 0x000fe80000100800 */
[----:B------:R-:W-:Y:S04]  /*771f0*/  STL.64 [R1+0x1390], R4 ;  /* 0x0013900401007387 */ /* 0x000fe80000100a00 */
[----:B------:R0:W-:Y:S02]  /*77200*/  STL.64 [R1+0x1398], R6 ;  /* 0x0013980601007387 */ /* 0x0001e40000100a00 */
[----:B0-----:R-:W-:Y:S06]  /*77210*/  HMMA.16816.F32 R4, R16, R22, R12 ;  /* 0x000000161004723c */ /* 0x001fec000000180c */
[----:B------:R-:W-:-:S02]  /*77220*/  IMAD.MOV.U32 R3, RZ, RZ, R23 ;  /* 0x000000ffff037224 */ /* 0x000fc400078e0017 */
[----:B------:R-:W-:-:S15]  /*77230*/  IMAD.MOV.U32 R2, RZ, RZ, R22 ;  /* 0x000000ffff027224 */ /* 0x000fde00078e0016 */
[----:B------:R-:W-:Y:S04]  /*77240*/  STL.64 [R1+0x1380], R4 ;  /* 0x0013800401007387 */ /* 0x000fe80000100a00 */
[----:B------:R2:W-:Y:S04]  /*77250*/  STL.64 [R1+0x1388], R6 ;  /* 0x0013880601007387 */ /* 0x0005e80000100a00 */
[----:B------:R-:W-:Y:S04]  /*77260*/  STL [R1+0x4330], R3 ;  /* 0x0043300301007387 */ /* 0x000fe80000100800 */
[----:B------:R-:W-:Y:S01]  /*77270*/  STL [R1+0x432c], R2 ;  /* 0x00432c0201007387 */ /* 0x000fe20000100800 */
[----:B--2---:R-:W-:Y:S03]  /*77280*/  HMMA.16816.F32 R4, R16, R28, R24 ;  /* 0x0000001c1004723c */ /* 0x004fe60000001818 */
[----:B------:R-:W2:-:S15]  /*77290*/  LDL.LU R24, [R1+0x680] ;  /* 0x0006800001187983 */ /* 0x000e9e0000300800 */
[----:B------:R-:W-:-:S05]  /*772a0*/  NOP ;  /* 0x0000000000007918 */ /* 0x000fca0000000000 */
[----:B------:R0:W-:Y:S04]  /*772b0*/  STL.64 [R1+0x1370], R4 ;  /* 0x0013700401007387 */ /* 0x0001e80000100a00 */
[----:B------:R-:W-:Y:S04]  /*772c0*/  STL.64 [R1+0x1378], R6 ;  /* 0x0013780601007387 */ /* 0x000fe80000100a00 */
[----:B------:R-:W2:Y:S04]  /*772d0*/  LDL.LU R25, [R1+0x684] ;  /* 0x0006840001197983 */ /* 0x000ea80000300800 */
[----:B------:R-:W3:Y:S04]  /*772e0*/  LDL.LU R26, [R1+0x688] ;  /* 0x00068800011a7983 */ /* 0x000ee80000300800 */
[----:B------:R-:W3:Y:S04]  /*772f0*/  LDL.LU R27, [R1+0x68c] ;  /* 0x00068c00011b7983 */ /* 0x000ee80000300800 */
[----:B0-----:R-:W4:Y:S04]  /*77300*/  LDL.LU.64 R4, [R1+0x70] ;  /* 0x0000700001047983 */ /* 0x001f280000300a00 */
[----:B----4-:R-:W-:Y:S04]  /*77310*/  STL.64 [R1+0x44c8], R4 ;  /* 0x0044c80401007387 */ /* 0x010fe80000100a00 */
[----:B---3--:R-:W-:Y:S04]  /*77320*/  STL.64 [R1+0x44a0], R26 ;  /* 0x0044a01a01007387 */ /* 0x008fe80000100a00 */
[----:B--2---:R0:W-:Y:S04]  /*77330*/  STL.64 [R1+0x4498], R24 ;  /* 0x0044981801007387 */ /* 0x0041e80000100a00 */
[----:B0-----:R-:W2:Y:S04]  /*77340*/  LDL.LU R24, [R1+0x6b0] ;  /* 0x0006b00001187983 */ /* 0x001ea80000300800 */
[----:B------:R-:W2:Y:S04]  /*77350*/  LDL.LU R25, [R1+0x6b4] ;  /* 0x0006b40001197983 */ /* 0x000ea80000300800 */
[----:B------:R-:W3:Y:S04]  /*77360*/  LDL.LU R26, [R1+0x6b8] ;  /* 0x0006b800011a7983 */ /* 0x000ee80000300800 */
[----:B------:R-:W3:Y:S04]  /*77370*/  LDL.LU R27, [R1+0x6bc] ;  /* 0x0006bc00011b7983 */ /* 0x000ee80000300800 */
[----:B------:R-:W4:Y:S04]  /*77380*/  LDL.LU.64 R4, [R1+0x80] ;  /* 0x0000800001047983 */ /* 0x000f280000300a00 */
        /* <DEDUP_REMOVED lines=37> */
[----:B------:R-:W3:Y:S04]  /*775e0*/  LDL.LU.64 R20, [R1+0x60] ;  /* 0x0000600001147983 */ /* 0x000ee80000300a00 */
[----:B------:R-:W3:Y:S01]  /*775f0*/  LDL.LU R12, [R1+0x690] ;  /* 0x00069000010c7983 */ /* 0x000ee20000300800 */
[----:B------:R-:W-:-:S03]  /*77600*/  IMAD.MOV.U32 R0, RZ, RZ, R29 ;  /* 0x000000ffff007224 */ /* 0x000fc600078e001d */
[----:B------:R-:W3:Y:S04]  /*77610*/  LDL.LU R13, [R1+0x694] ;  /* 0x00069400010d7983 */ /* 0x000ee80000300800 */
[----:B------:R-:W3:Y:S04]  /*77620*/  LDL.LU R14, [R1+0x698] ;  /* 0x00069800010e7983 */ /* 0x000ee80000300800 */
[----:B------:R-:W3:Y:S04]  /*77630*/  LDL.LU R15, [R1+0x69c] ;  /* 0x00069c00010f7983 */ /* 0x000ee80000300800 */
[----:B------:R-:W3:Y:S04]  /*77640*/  LDL.64 R22, [R1+0x58] ;  /* 0x0000580001167983 */ /* 0x000ee80000100a00 */
[----:B------:R-:W3:Y:S04]  /*77650*/  LDL.LU.64 R28, [R1+0x50] ;  /* 0x00005000011c7983 */ /* 0x000ee80000300a00 */
        /* <DEDUP_REMOVED lines=12> */
[----:B0-----:R-:W2:Y:S02]  /*77720*/  LDL.64 R2, [R1+0x88] ;  /* 0x0000880001027983 */ /* 0x001ea40000100a00 */
[----:B--2---:R-:W-:-:S15]  /*77730*/  HMMA.16816.F32 R24, R16, R2, R24 ;  /* 0x000000021018723c */ /* 0x004fde0000001818 */
[----:B------:R-:W-:-:S08]  /*77740*/  NOP ;  /* 0x0000000000007918 */ /* 0x000fd00000000000 */
[----:B------:R-:W-:Y:S04]  /*77750*/  STL.64 [R1+0x1350], R24 ;  /* 0x0013501801007387 */ /* 0x000fe80000100a00 */
[----:B------:R0:W-:Y:S04]  /*77760*/  STL.64 [R1+0x1358], R26 ;  /* 0x0013581a01007387 */ /* 0x0001e80000100a00 */
[----:B0-----:R-:W2:Y:S04]  /*77770*/  LDL.LU.64 R26, [R1+0x44e8] ;  /* 0x0044e800011a7983 */ /* 0x001ea80000300a00 */
[----:B------:R-:W2:Y:S01]  /*77780*/  LDL.LU.64 R24, [R1+0x44e0] ;  /* 0x0044e00001187983 */ /* 0x000ea20000300a00 */
[----:B------:R-:W-:-:S02]  /*77790*/  IMAD.MOV.U32 R0, RZ, RZ, R3 ;  /* 0x000000ffff007224 */ /* 0x000fc400078e0003 */
[----:B----4-:R-:W-:Y:S02]  /*777a0*/  IMAD.MOV.U32 R3, RZ, RZ, R5 ;  /* 0x000000ffff037224 */ /* 0x010fe400078e0005 */
[----:B------:R-:W-:Y:S01]  /*777b0*/  IMAD.MOV.U32 R2, RZ, RZ, R4 ;  /* 0x000000ffff027224 */ /* 0x000fe200078e0004 */
[----:B------:R-:W-:Y:S01]  /*777c0*/  STL [R1+0x4340], R0 ;  /* 0x0043400001007387 */ /* 0x000fe20000100800 */
        /* <DEDUP_REMOVED lines=18> */
[----:B----4-:R-:W-:-:S15]  /*778f0*/  HMMA.16816.F32 R24, R16, R4, R24 ;  /* 0x000000041018723c */ /* 0x010fde0000001818 */
[----:B------:R-:W-:-:S08]  /*77900*/  NOP ;  /* 0x0000000000007918 */ /* 0x000fd00000000000 */
[----:B------:R-:W-:Y:S04]  /*77910*/  STL.64 [R1+0x1320], R24 ;  /* 0x0013201801007387 */ /* 0x000fe80000100a00 */
[----:B------:R0:W-:Y:S04]  /*77920*/  STL.64 [R1+0x1328], R26 ;  /* 0x0013281a01007387 */ /* 0x0001e80000100a00 */
[----:B0-----:R-:W2:Y:S04]  /*77930*/  LDL.LU.64 R26, [R1+0x44b0] ;  /* 0x0044b000011a7983 */ /* 0x001ea80000300a00 */
[----:B------:R-:W2:Y:S01]  /*77940*/  LDL.LU.64 R24, [R1+0x44a8] ;  /* 0x0044a80001187983 */ /* 0x000ea20000300a00 */
[----:B------:R-:W-:-:S02]  /*77950*/  IMAD.MOV.U32 R2, RZ, RZ, R5 ;  /* 0x000000ffff027224 */ /* 0x000fc400078e0005 */
[----:B------:R-:W-:-:S03]  /*77960*/  IMAD.MOV.U32 R3, RZ, RZ, R4 ;  /* 0x000000ffff037224 */ /* 0x000fc600078e0004 */
[----:B------:R-:W-:Y:S04]  /*77970*/  STL [R1+0x4354], R2 ;  /* 0x0043540201007387 */ /* 0x000fe80000100800 */
[----:B------:R-:W-:Y:S01]  /*77980*/  STL [R1+0x4350], R3 ;  /* 0x0043500301007387 */ /* 0x000fe20000100800 */
[----:B---3--:R-:W-:Y:S01]  /*77990*/  IMAD.MOV.U32 R0, RZ, RZ, R7 ;  /* 0x000000ffff007224 */ /* 0x008fe200078e0007 */
[----:B--2---:R-:W-:-:S15]  /*779a0*/  HMMA.16816.F32 R24, R16, R6, R24 ;  /* 0x000000061018723c */ /* 0x004fde0000001818 */
[----:B------:R-:W-:-:S08]  /*779b0*/  NOP ;  /* 0x0000000000007918 */ /* 0x000fd00000000000 */
[----:B------:R-:W-:Y:S04]  /*779c0*/  STL.64 [R1+0x1310], R24 ;  /* 0x0013101801007387 */ /* 0x000fe80000100a00 */
[----:B------:R0:W-:Y:S04]  /*779d0*/  STL.64 [R1+0x1318], R26 ;  /* 0x0013181a01007387 */ /* 0x0001e80000100a00 */
[----:B0-----:R-:W2:Y:S04]  /*779e0*/  LDL.LU.64 R26, [R1+0x44a0] ;  /* 0x0044a000011a7983 */ /* 0x001ea80000300a00 */
[----:B------:R-:W2:Y:S01]  /*779f0*/  LDL.LU.64 R24, [R1+0x4498] ;  /* 0x0044980001187983 */ /* 0x000ea20000300a00 */
[----:B------:R-:W-:Y:S03]  /*77a00*/  HMMA.16816.F32 R4, R16, R20, R8 ;  /* 0x000000141004723c */ /* 0x000fe60000001808 */
[----:B------:R-:W-:Y:S03]  /*77a10*/  STL [R1+0x4358], R0 ;  /* 0x0043580001007387 */ /* 0x000fe60000100800 */
[----:B------:R-:W-:-:S02]  /*77a20*/  IMAD.MOV.U32 R3, RZ, RZ, R21 ;  /* 0x000000ffff037224 */ /* 0x000fc400078e0015 */
[----:B------:R-:W-:-:S15]  /*77a30*/  IMAD.MOV.U32 R2, RZ, RZ, R20 ;  /* 0x000000ffff027224 */ /* 0x000fde00078e0014 */
[----:B------:R-:W-:Y:S04]  /*77a40*/  STL.64 [R1+0x1300], R4 ;  /* 0x0013000401007387 */ /* 0x000fe80000100a00 */
[----:B------:R0:W-:Y:S02]  /*77a50*/  STL.64 [R1+0x1308], R6 ;  /* 0x0013080601007387 */ /* 0x0001e40000100a00 */
[C---:B0-----:R-:W-:Y:S06]  /*77a60*/  HMMA.16816.F32 R4, R16.reuse, R22, R12 ;  /* 0x000000161004723c */ /* 0x041fec000000180c */
[----:B------:R-:W-:Y:S01]  /*77a70*/  IMAD.MOV.U32 R0, RZ, RZ, R23 ;  /* 0x000000ffff007224 */ /* 0x000fe200078e0017 */
[----:B------:R-:W-:Y:S04]  /*77a80*/  STL [R1+0x4360], R3 ;  /* 0x0043600301007387 */ /* 0x000fe80000100800 */
[----:B------:R-:W-:Y:S04]  /*77a90*/  STL [R1+0x435c], R2 ;  /* 0x00435c0201007387 */ /* 0x000fe80000100800 */
[----:B------:R-:W-:Y:S08]  /*77aa0*/  STL [R1+0x4364], R0 ;  /* 0x0043640001007387 */ /* 0x000ff00000100800 */
[----:B------:R-:W-:Y:S04]  /*77ab0*/  STL.64 [R1+0x12f0], R4 ;  /* 0x0012f00401007387 */ /* 0x000fe80000100a00 */
[----:B------:R2:W-:Y:S02]  /*77ac0*/  STL.64 [R1+0x12f8], R6 ;  /* 0x0012f80601007387 */ /* 0x0005e40000100a00 */
[----:B--2---:R-:W-:-:S15]  /*77ad0*/  HMMA.16816.F32 R4, R16, R28, R24 ;  /* 0x0000001c1004723c */ /* 0x004fde0000001818 */
[----:B------:R-:W-:-:S08]  /*77ae0*/  NOP ;  /* 0x0000000000007918 */ /* 0x000fd00000000000 */
[----:B------:R-:W-:Y:S04]  /*77af0*/  STL.64 [R1+0x12e0], R4 ;  /* 0x0012e00401007387 */ /* 0x000fe80000100a00 */
[----:B------:R0:W-:Y:S04]  /*77b00*/  STL.64 [R1+0x12e8], R6 ;  /* 0x0012e80601007387 */ /* 0x0001e80000100a00 */
[----:B0-----:R-:W2:Y:S04]  /*77b10*/  LDL.64 R6, [R1+0x28] ;  /* 0x0000280001067983 */ /* 0x001ea80000100a00 */
[----:B------:R-:W3:Y:S04]  /*77b20*/  LDL.LU R8, [R1+0x620] ;  /* 0x0006200001087983 */ /* 0x000ee80000300800 */
[----:B------:R-:W3:Y:S04]  /*77b30*/  LDL.LU R9, [R1+0x624] ;  /* 0x0006240001097983 */ /* 0x000ee80000300800 */
[----:B------:R-:W4:Y:S04]  /*77b40*/  LDL.LU R10, [R1+0x628] ;  /* 0x00062800010a7983 */ /* 0x000f280000300800 */
[----:B------:R-:W4:Y:S04]  /*77b50*/  LDL.LU R11, [R1+0x62c] ;  /* 0x00062c00010b7983 */ /* 0x000f280000300800 */
[----:B------:R-:W3:Y:S04]  /*77b60*/  LDL.LU.64 R4, [R1+0x30] ;  /* 0x0000300001047983 */ /* 0x000ee80000300a00 */
[----:B--2---:R-:W-:Y:S04]  /*77b70*/  STL.64 [R1+0x4468], R6 ;  /* 0x0044680601007387 */ /* 0x004fe80000100a00 */
[----:B---3--:R0:W-:Y:S04]  /*77b80*/  STL.64 [R1+0x4460], R4 ;  /* 0x0044600401007387 */ /* 0x0081e80000100a00 */
[----:B0-----:R-:W2:Y:S04]  /*77b90*/  LDL.LU R4, [R1+0x650] ;  /* 0x0006500001047983 */ /* 0x001ea80000300800 */
[----:B------:R-:W2:Y:S04]  /*77ba0*/  LDL.LU R5, [R1+0x654] ;  /* 0x0006540001057983 */ /* 0x000ea80000300800 */
[----:B--2---:R0:W-:Y:S04]  /*77bb0*/  STL.64 [R1+0x4470], R4 ;  /* 0x0044700401007387 */ /* 0x0041e80000100a00 */
[----:B0-----:R-:W2:Y:S04]  /*77bc0*/  LDL.LU.64 R4, [R1+0x40] ;  /* 0x0000400001047983 */ /* 0x001ea80000300a00 */
        /* <DEDUP_REMOVED lines=20> */
[----:B------:R-:W-:-:S02]  /*77d10*/  IMAD.MOV.U32 R2, RZ, RZ, R29 ;  /* 0x000000ffff027224 */ /* 0x000fc400078e001d */
[----:B------:R-:W-:Y:S01]  /*77d20*/  IMAD.MOV.U32 R3, RZ, RZ, R28 ;  /* 0x000000ffff037224 */ /* 0x000fe200078e001c */
[----:B----4-:R-:W-:Y:S04]  /*77d30*/  STL.64 [R1+0x4480], R10 ;  /* 0x0044800a01007387 */ /* 0x010fe80000100a00 */
[----:B---3--:R0:W-:Y:S04]  /*77d40*/  STL.64 [R1+0x4478], R8 ;  /* 0x0044780801007387 */ /* 0x0081e80000100a00 */
[----:B0-----:R-:W3:Y:S04]  /*77d50*/  LDL.LU R8, [R1+0x660] ;  /* 0x0006600001087983 */ /* 0x001ee80000300800 */
[----:B------:R-:W3:Y:S04]  /*77d60*/  LDL.LU R9, [R1+0x664] ;  /* 0x0006640001097983 */ /* 0x000ee80000300800 */
[----:B------:R-:W3:Y:S04]  /*77d70*/  LDL.LU R10, [R1+0x668] ;  /* 0x00066800010a7983 */ /* 0x000ee80000300800 */
[----:B------:R-:W3:Y:S04]  /*77d80*/  LDL.LU R11, [R1+0x66c] ;  /* 0x00066c00010b7983 */ /* 0x000ee80000300800 */
[----:B------:R-:W4:Y:S04]  /*77d90*/  LDL.LU.64 R20, [R1+0x20] ;  /* 0x0000200001147983 */ /* 0x000f280000300a00 */
        /* <DEDUP_REMOVED lines=18> */
[----:B------:R-:W3:Y:S01]  /*77ec0*/  LDL.LU.64 R4, [R1+0x4488] ;  /* 0x0044880001047983 */ /* 0x000ee20000300a00 */
[----:B------:R-:W-:-:S05]  /*77ed0*/  IMAD.MOV.U32 R0, RZ, RZ, R3 ;  /* 0x000000ffff007224 */ /* 0x000fca00078e0003 */
[----:B------:R-:W-:Y:S01]  /*77ee0*/  STL [R1+0x4370], R0 ;  /* 0x0043700001007387 */ /* 0x000fe20000100800 */
[----:B---3--:R-:W-:Y:S06]  /*77ef0*/  HMMA.16816.F32 R8, R16, R4, R8 ;  /* 0x000000041008723c */ /* 0x008fec0000001808 */
[----:B------:R-:W-:Y:S02]  /*77f00*/  IMAD.MOV.U32 R3, RZ, RZ, R5 ;  /* 0x000000ffff037224 */ /* 0x000fe400078e0005 */
[----:B------:R-:W-:-:S15]  /*77f10*/  IMAD.MOV.U32 R2, RZ, RZ, R4 ;  /* 0x000000ffff027224 */ /* 0x000fde00078e0004 */
[----:B------:R-:W-:Y:S04]  /*77f20*/  STL.64 [R1+0x12c0], R8 ;  /* 0x0012c00801007387 */ /* 0x000fe80000100a00 */
[----:B------:R0:W-:Y:S04]  /*77f30*/  STL.64 [R1+0x12c8], R10 ;  /* 0x0012c80a01007387 */ /* 0x0001e80000100a00 */
[----:B0-----:R-:W3:Y:S04]  /*77f40*/  LDL.LU.64 R10, [R1+0x4480] ;  /* 0x00448000010a7983 */ /* 0x001ee80000300a00 */
[----:B------:R-:W3:Y:S04]  /*77f50*/  LDL.LU.64 R8, [R1+0x4478] ;  /* 0x0044780001087983 */ /* 0x000ee80000300a00 */
[----:B------:R-:W2:Y:S04]  /*77f60*/  LDL.LU.64 R4, [R1+0x4470] ;  /* 0x0044700001047983 */ /* 0x000ea80000300a00 */
        /* <DEDUP_REMOVED lines=30> */
[----:B------:R0:W-:Y:S02]  /*78150*/  STL [R1+0x4388], R0 ;  /* 0x0043880001007387 */ /* 0x0001e40000100800 */
[----:B0-----:R-:W-:Y:S01]  /*78160*/  IMAD.MOV.U32 R0, RZ, RZ, R23 ;  /* 0x000000ffff007224 */ /* 0x001fe200078e0017 */
[C---:B--2---:R-:W-:Y:S06]  /*78170*/  HMMA.16816.F32 R4, R16.reuse, R20, R8 ;  /* 0x000000141004723c */ /* 0x044fec0000001808 */
[----:B------:R-:W-:-:S15]  /*78180*/  HMMA.16816.F32 R8, R16, R22, R12 ;  /* 0x000000161008723c */ /* 0x000fde000000180c */
[----:B------:R-:W-:-:S02]  /*78190*/  NOP ;  /* 0x0000000000007918 */ /* 0x000fc40000000000 */
[----:B------:R-:W-:Y:S04]  /*781a0*/  STL.64 [R1+0x1280], R4 ;  /* 0x0012800401007387 */ /* 0x000fe80000100a00 */
[----:B------:R0:W-:Y:S04]  /*781b0*/  STL.64 [R1+0x1288], R6 ;  /* 0x0012880601007387 */ /* 0x0001e80000100a00 */
[----:B------:R-:W-:Y:S04]  /*781c0*/  STL [R1+0x4390], R3 ;  /* 0x0043900301007387 */ /* 0x000fe80000100800 */
[----:B------:R-:W-:Y:S04]  /*781d0*/  STL [R1+0x438c], R2 ;  /* 0x00438c0201007387 */ /* 0x000fe80000100800 */
[----:B0-----:R-:W2:Y:S04]  /*781e0*/  LDL.LU R6, [R1+0x33bc] ;  /* 0x0033bc0001067983 */ /* 0x001ea80000300800 */
[----:B------:R-:W-:Y:S04]  /*781f0*/  STL.64 [R1+0x1270], R8 ;  /* 0x0012700801007387 */ /* 0x000fe80000100a00 */
[----:B------:R0:W-:Y:S04]  /*78200*/  STL.64 [R1+0x1278], R10 ;  /* 0x0012780a01007387 */ /* 0x0001e80000100a00 */
[----:B------:R-:W2:Y:S01]  /*78210*/  LDL.LU R7, [R1+0x33c4] ;  /* 0x0033c40001077983 */ /* 0x000ea20000300800 */
[----:B0-----:R-:W-:Y:S03]  /*78220*/  HMMA.16816.F32 R8, R16, R28, R24 ;  /* 0x0000001c1008723c */ /* 0x001fe60000001818 */
[----:B------:R-:W-:-:S15]  /*78230*/  STL [R1+0x4394], R0 ;  /* 0x0043940001007387 */ /* 0x000fde0000100800 */
[----:B------:R-:W-:-:S05]  /*78240*/  NOP ;  /* 0x0000000000007918 */ /* 0x000fca0000000000 */
[----:B------:R-:W-:Y:S04]  /*78250*/  STL.64 [R1+0x1260], R8 ;  /* 0x0012600801007387 */ /* 0x000fe80000100a00 */
[----:B------:R-:W-:Y:S04]  /*78260*/  STL.64 [R1+0x1268], R10 ;  /* 0x0012680a01007387 */ /* 0x000fe80000100a00 */
[----:B------:R-:W3:Y:S04]  /*78270*/  LDL.LU R20, [R1+0x5b0] ;  /* 0x0005b00001147983 */ /* 0x000ee80000300800 */
[----:B------:R-:W3:Y:S04]  /*78280*/  LDL.LU R21, [R1+0x5b4] ;  /* 0x0005b40001157983 */ /* 0x000ee80000300800 */
[----:B------:R-:W4:Y:S04]  /*78290*/  LDL.LU R22, [R1+0x5b8] ;  /* 0x0005b80001167983 */ /* 0x000f280000300800 */
[----:B------:R-:W4:Y:S04]  /*782a0*/  LDL.LU R23, [R1+0x5bc] ;  /* 0x0005bc0001177983 */ /* 0x000f280000300800 */
[----:B----4-:R-:W-:Y:S04]  /*782b0*/  STL.64 [R1+0x43f8], R22 ;  /* 0x0043f81601007387 */ /* 0x010fe80000100a00 */
[----:B---3--:R0:W-:Y:S04]  /*782c0*/  STL.64 [R1+0x43f0], R20 ;  /* 0x0043f01401007387 */ /* 0x0081e80000100a00 */
[----:B0-----:R-:W3:Y:S04]  /*782d0*/  LDL.LU R20, [R1+0x5c0] ;  /* 0x0005c00001147983 */ /* 0x001ee80000300800 */
[----:B------:R-:W3:Y:S04]  /*782e0*/  LDL.LU R21, [R1+0x5c4] ;  /* 0x0005c40001157983 */ /* 0x000ee80000300800 */
[----:B---3--:R-:W-:Y:S04]  /*782f0*/  STL.64 [R1+0x4428], R20 ;  /* 0x0044281401007387 */ /* 0x008fe80000100a00 */
[----:B------:R-:W3:Y:S04]  /*78300*/  LDL.LU R22, [R1+0x5c8] ;  /* 0x0005c80001167983 */ /* 0x000ee80000300800 */
[----:B------:R-:W3:Y:S04]  /*78310*/  LDL.LU R23, [R1+0x5cc] ;  /* 0x0005cc0001177983 */ /* 0x000ee80000300800 */
[----:B------:R-:W4:Y:S04]  /*78320*/  LDL.LU R8, [R1+0x5e0] ;  /* 0x0005e00001087983 */ /* 0x000f280000300800 */
[----:B------:R-:W4:Y:S04]  /*78330*/  LDL.LU R9, [R1+0x5e4] ;  /* 0x0005e40001097983 */ /* 0x000f280000300800 */
[----:B------:R-:W2:Y:S04]  /*78340*/  LDL.LU R10, [R1+0x5e8] ;  /* 0x0005e800010a7983 */ /* 0x000ea80000300800 */
[----:B------:R-:W2:Y:S01]  /*78350*/  LDL.LU R11, [R1+0x5ec] ;  /* 0x0005ec00010b7983 */ /* 0x000ea20000300800 */
[----:B------:R-:W-:-:S02]  /*78360*/  IMAD.MOV.U32 R3, RZ, RZ, R28 ;  /* 0x000000ffff037224 */ /* 0x000fc400078e001c */
[----:B------:R-:W-:Y:S01]  /*78370*/  IMAD.MOV.U32 R2, RZ, RZ, R29 ;  /* 0x000000ffff027224 */ /* 0x000fe200078e001d */
[----:B--2---:R-:W-:Y:S04]  /*78380*/  STL.64 [R1+0x4438], R10 ;  /* 0x0044380a01007387 */ /* 0x004fe80000100a00 */
[----:B----4-:R0:W-:Y:S04]  /*78390*/  STL.64 [R1+0x4430], R8 ;  /* 0x0044300801007387 */ /* 0x0101e80000100a00 */
[----:B0-----:R-:W2:Y:S04]  /*783a0*/  LDL.LU R8, [R1+0x5f0] ;  /* 0x0005f00001087983 */ /* 0x001ea80000300800 */
[----:B------:R-:W2:Y:S04]  /*783b0*/  LDL.LU R9, [R1+0x5f4] ;  /* 0x0005f40001097983 */ /* 0x000ea80000300800 */
[----:B------:R-:W2:Y:S04]  /*783c0*/  LDL.LU R10, [R1+0x5f8] ;  /* 0x0005f800010a7983 */ /* 0x000ea80000300800 */
[----:B------:R-:W2:Y:S04]  /*783d0*/  LDL.LU R11, [R1+0x5fc] ;  /* 0x0005fc00010b7983 */ /* 0x000ea80000300800 */
[----:B------:R-:W2:Y:S04]  /*783e0*/  LDL.64 R20, [R1+0x8] ;  /* 0x0000080001147983 */ /* 0x000ea80000100a00 */
[----:B------:R-:W4:Y:S04]  /*783f0*/  LDL.LU.64 R28, [R1] ;  /* 0x00000000011c7983 */ /* 0x000f280000300a00 */
[----:B------:R-:W3:Y:S04]  /*78400*/  LDL.LU R24, [R1+0x5d0] ;  /* 0x0005d00001187983 */ /* 0x000ee80000300800 */
[----:B------:R-:W3:Y:S04]  /*78410*/  LDL.LU R25, [R1+0x5d4] ;  /* 0x0005d40001197983 */ /* 0x000ee80000300800 */
[----:B------:R-:W3:Y:S04]  /*78420*/  LDL.LU R26, [R1+0x5d8] ;  /* 0x0005d800011a7983 */ /* 0x000ee80000300800 */
[----:B------:R-:W3:Y:S04]  /*78430*/  LDL.LU R27, [R1+0x5dc] ;  /* 0x0005dc00011b7983 */ /* 0x000ee80000300800 */
[----:B------:R-:W2:Y:S04]  /*78440*/  LDL.LU R12, [R1+0x590] ;  /* 0x00059000010c7983 */ /* 0x000ea80000300800 */
[----:B------:R-:W2:Y:S04]  /*78450*/  LDL.LU R13, [R1+0x594] ;  /* 0x00059400010d7983 */ /* 0x000ea80000300800 */
[----:B------:R-:W4:Y:S04]  /*78460*/  LDL.LU R14, [R1+0x598] ;  /* 0x00059800010e7983 */ /* 0x000f280000300800 */
[----:B------:R-:W4:Y:S04]  /*78470*/  LDL.LU R15, [R1+0x59c] ;  /* 0x00059c00010f7983 */ /* 0x000f280000300800 */
        /* <DEDUP_REMOVED lines=8> */
[----:B------:R-:W-:Y:S01]  /*78500*/  STL.64 [R1+0x43a8], R6 ;  /* 0x0043a80601007387 */ /* 0x000fe20000100a00 */
[----:B------:R-:W-:Y:S03]  /*78510*/  HMMA.16816.F32 R8, R16, R20, R8 ;  /* 0x000000141008723c */ /* 0x000fe60000001808 */
[----:B----4-:R0:W-:Y:S04]  /*78520*/  STL.64 [R1+0x43a0], R4 ;  /* 0x0043a00401007387 */ /* 0x0101e80000100a00 */
[----:B0-----:R-:W4:Y:S04]  /*78530*/  LDL.LU R4, [R1+0x570] ;  /* 0x0005700001047983 */ /* 0x001f280000300800 */
[----:B------:R-:W4:Y:S04]  /*78540*/  LDL.LU R5, [R1+0x574] ;  /* 0x0005740001057983 */ /* 0x000f280000300800 */
[----:B------:R-:W3:Y:S04]  /*78550*/  LDL.LU R6, [R1+0x578] ;  /* 0x0005780001067983 */ /* 0x000ee80000300800 */
[----:B------:R-:W3:Y:S04]  /*78560*/  LDL.LU R7, [R1+0x57c] ;  /* 0x00057c0001077983 */ /* 0x000ee80000300800 */
[----:B---3--:R-:W-:Y:S04]  /*78570*/  STL.64 [R1+0x43b8], R6 ;  /* 0x0043b80601007387 */ /* 0x008fe80000100a00 */
[----:B----4-:R0:W-:Y:S04]  /*78580*/  STL.64 [R1+0x43b0], R4 ;  /* 0x0043b00401007387 */ /* 0x0101e80000100a00 */
        /* <DEDUP_REMOVED lines=8> */
[----:B------:R-:W4:Y:S01]  /*78610*/  LDL.LU.64 R8, [R1+0x4430] ;  /* 0x0044300001087983 */ /* 0x000f220000300a00 */
[----:B------:R-:W-:-:S03]  /*78620*/  IMAD.MOV.U32 R0, RZ, RZ, R21 ;  /* 0x000000ffff007224 */ /* 0x000fc600078e0015 */
[----:B------:R-:W2:Y:S01]  /*78630*/  LDL.LU.64 R20, [R1+0x4428] ;  /* 0x0044280001147983 */ /* 0x000ea20000300a00 */
[----:B------:R-:W-:Y:S01]  /*78640*/  IMAD.MOV.U32 R3, RZ, RZ, R29 ;  /* 0x000000ffff037224 */ /* 0x000fe200078e001d */
[----:B----4-:R-:W-:-:S15]  /*78650*/  HMMA.16816.F32 R8, R16, R28, R8 ;  /* 0x0000001c1008723c */ /* 0x010fde0000001808 */
[----:B------:R-:W-:-:S08]  /*78660*/  NOP ;  /* 0x0000000000007918 */ /* 0x000fd00000000000 */
[----:B------:R0:W-:Y:S04]  /*78670*/  STL.64 [R1+0x1240], R8 ;  /* 0x0012400801007387 */ /* 0x0001e80000100a00 */
[----:B------:R1:W-:Y:S01]  /*78680*/  STL.64 [R1+0x1248], R10 ;  /* 0x0012480a01007387 */ /* 0x0003e20000100a00 */
[----:B0-----:R-:W-:-:S03]  /*78690*/  IMAD.MOV.U32 R9, RZ, RZ, R28 ;  /* 0x000000ffff097224 */ /* 0x001fc600078e001c */
[----:B-1----:R-:W4:Y:S04]  /*786a0*/  LDL.LU.64 R10, [R1+0x4420] ;  /* 0x00442000010a7983 */ /* 0x002f280000300a00 */
[----:B------:R-:W4:Y:S04]  /*786b0*/  LDL.LU R8, [R1+0x4418] ;  /* 0x0044180001087983 */ /* 0x000f280000300800 */
        /* <DEDUP_REMOVED lines=60> */
[----:B------:R-:W4:Y:S02]  /*78a80*/  LDL.LU R15, [R1+0x56c] ;  /* 0x00056c00010f7983 */ /* 0x000f240000300800 */
[----:B----4-:R-:W-:Y:S01]  /*78a90*/  HMMA.16816.F32 R12, R16, R10, R12 ;  /* 0x0000000a100c723c */ /* 0x010fe2000000180c */
[----:B---3--:R-:W-:-:S02]  /*78aa0*/  IMAD R4, R4, 0x100, R20 ;  /* 0x0000010004047824 */ /* 0x008fc400078e0214 */
[----:B------:R-:W-:Y:S02]  /*78ab0*/  IMAD R5, R5, 0x100, R21 ;  /* 0x0000010005057824 */ /* 0x000fe400078e0215 */
[----:B--2---:R-:W-:Y:S02]  /*78ac0*/  IMAD R6, R6, 0x100, R22 ;  /* 0x0000010006067824 */ /* 0x004fe400078e0216 */
[----:B------:R-:W-:-:S15]  /*78ad0*/  IMAD R7, R7, 0x100, R23 ;  /* 0x0000010007077824 */ /* 0x000fde00078e0217 */
[----:B------:R-:W-:-:S01]  /*78ae0*/  NOP ;  /* 0x0000000000007918 */ /* 0x000fc20000000000 */
[----:B------:R-:W-:Y:S04]  /*78af0*/  STL.64 [R1+0x1020], R12 ;  /* 0x0010200c01007387 */ /* 0x000fe80000100a00 */
[----:B------:R0:W-:Y:S04]  /*78b00*/  STL.64 [R1+0x1028], R14 ;  /* 0x0010280e01007387 */ /* 0x0001e80000100a00 */
[----:B------:R-:W2:Y:S04]  /*78b10*/  LDL.LU R20, [R1+0x200] ;  /* 0x0002000001147983 */ /* 0x000ea80000300800 */
[----:B------:R-:W2:Y:S04]  /*78b20*/  LDL.LU R21, [R1+0x204] ;  /* 0x0002040001157983 */ /* 0x000ea80000300800 */
[----:B------:R-:W3:Y:S04]  /*78b30*/  LDL.LU R22, [R1+0x208] ;  /* 0x0002080001167983 */ /* 0x000ee80000300800 */
[----:B------:R-:W3:Y:S01]  /*78b40*/  LDL.LU R23, [R1+0x20c] ;  /* 0x00020c0001177983 */ /* 0x000ee20000300800 */
[----:B0-----:R-:W-:-:S02]  /*78b50*/  IMAD.MOV.U32 R14, RZ, RZ, R9 ;  /* 0x000000ffff0e7224 */ /* 0x001fc400078e0009 */
[----:B------:R-:W-:Y:S01]  /*78b60*/  IMAD.MOV.U32 R15, RZ, RZ, R3 ;  /* 0x000000ffff0f7224 */ /* 0x000fe200078e0003 */
[----:B---3--:R-:W-:Y:S04]  /*78b70*/  STL.64 [R1+0x4148], R22 ;  /* 0x0041481601007387 */ /* 0x008fe80000100a00 */
[----:B--2---:R-:W-:Y:S04]  /*78b80*/  STL.64 [R1+0x4140], R20 ;  /* 0x0041401401007387 */ /* 0x004fe80000100a00 */
[----:B------:R-:W2:Y:S04]  /*78b90*/  LDL.LU R9, [R1+0x439c] ;  /* 0x00439c0001097983 */ /* 0x000ea80000300800 */
[----:B------:R-:W3:Y:S04]  /*78ba0*/  LDL.LU R3, [R1+0x4398] ;  /* 0x0043980001037983 */ /* 0x000ee80000300800 */
[----:B------:R-:W4:Y:S01]  /*78bb0*/  LDL.LU R12, [R1+0x8] ;  /* 0x00000800010c7983 */ /* 0x000f220000300800 */
[----:B------:R-:W-:-:S03]  /*78bc0*/  IMAD.MOV.U32 R13, RZ, RZ, R0 ;  /* 0x000000ffff0d7224 */ /* 0x000fc600078e0000 */
[----:B------:R-:W3:Y:S04]  /*78bd0*/  LDL.LU R0, [R1+0x4394] ;  /* 0x0043940001007983 */ /* 0x000ee80000300800 */
[----:B------:R-:W-:Y:S04]  /*78be0*/  STL.64 [R1+0x4158], R14 ;  /* 0x0041580e01007387 */ /* 0x000fe80000100a00 */
[----:B----4-:R2:W-:Y:S02]  /*78bf0*/  STL.64 [R1+0x4150], R12 ;  /* 0x0041500c01007387 */ /* 0x0105e40000100a00 */
[----:B--2---:R-:W-:Y:S07]  /*78c00*/  HMMA.16816.F32 R12, R16, R8, R24 ;  /* 0x00000008100c723c */ /* 0x004fee0000001818 */
[----:B---3--:R-:W-:-:S02]  /*78c10*/  IMAD.MOV.U32 R26, RZ, RZ, R3 ;  /* 0x000000ffff1a7224 */ /* 0x008fc400078e0003 */
[----:B------:R-:W2:Y:S01]  /*78c20*/  LDL.LU R3, [R1+0x4390] ;  /* 0x0043900001037983 */ /* 0x000ea20000300800 */
[----:B------:R-:W-:-:S13]  /*78c30*/  IMAD.MOV.U32 R27, RZ, RZ, R2 ;  /* 0x000000ffff1b7224 */ /* 0x000fda00078e0002 */
[----:B------:R0:W-:Y:S04]  /*78c40*/  STL.64 [R1+0x1cb0], R12 ;  /* 0x001cb00c01007387 */ /* 0x0001e80000100a00 */
[----:B------:R1:W-:Y:S04]  /*78c50*/  STL.64 [R1+0x1cb8], R14 ;  /* 0x001cb80e01007387 */ /* 0x0003e80000100a00 */
[----:B------:R-:W3:Y:S04]  /*78c60*/  LDL.LU R2, [R1+0x438c] ;  /* 0x00438c0001027983 */ /* 0x000ee80000300800 */
[----:B------:R-:W4:Y:S04]  /*78c70*/  LDL.LU R20, [R1+0x260] ;  /* 0x0002600001147983 */ /* 0x000f280000300800 */
[----:B------:R-:W4:Y:S04]  /*78c80*/  LDL.LU R21, [R1+0x264] ;  /* 0x0002640001157983 */ /* 0x000f280000300800 */
[----:B------:R-:W2:Y:S04]  /*78c90*/  LDL.LU R22, [R1+0x268] ;  /* 0x0002680001167983 */ /* 0x000ea80000300800 */
[----:B------:R-:W2:Y:S01]  /*78ca0*/  LDL.LU R23, [R1+0x26c] ;  /* 0x00026c0001177983 */ /* 0x000ea20000300800 */
[----:B------:R-:W-:-:S03]  /*78cb0*/  IMAD.MOV.U32 R25, RZ, RZ, R0 ;  /* 0x000000ffff197224 */ /* 0x000fc600078e0000 */
[----:B--2---:R3:W-:Y:S04]  /*78cc0*/  STL.64 [R1+0x4168], R22 ;  /* 0x0041681601007387 */ /* 0x0047e80000100a00 */
[----:B----4-:R2:W-:Y:S04]  /*78cd0*/  STL.64 [R1+0x4160], R20 ;  /* 0x0041601401007387 */ /* 0x0105e80000100a00 */
[----:B------:R-:W4:Y:S04]  /*78ce0*/  LDL.LU R24, [R1+0x18] ;  /* 0x0000180001187983 */ /* 0x000f280000300800 */
[----:B------:R-:W2:Y:S04]  /*78cf0*/  LDL.LU R0, [R1+0x4388] ;  /* 0x0043880001007983 */ /* 0x000ea80000300800 */
[----:B------:R-:W-:Y:S04]  /*78d00*/  STL.64 [R1+0x4178], R26 ;  /* 0x0041781a01007387 */ /* 0x000fe80000100a00 */
[----:B----4-:R-:W-:Y:S04]  /*78d10*/  STL.64 [R1+0x4170], R24 ;  /* 0x0041701801007387 */ /* 0x010fe80000100a00 */
[----:B0-----:R-:W4:Y:S04]  /*78d20*/  LDL.LU R12, [R1+0x280] ;  /* 0x00028000010c7983 */ /* 0x001f280000300800 */
[----:B------:R-:W4:Y:S04]  /*78d30*/  LDL.LU R13, [R1+0x284] ;  /* 0x00028400010d7983 */ /* 0x000f280000300800 */
[----:B-1----:R-:W2:Y:S04]  /*78d40*/  LDL.LU R14, [R1+0x288] ;  /* 0x00028800010e7983 */ /* 0x002ea80000300800 */
[----:B------:R-:W2:Y:S01]  /*78d50*/  LDL.LU R15, [R1+0x28c] ;  /* 0x00028c00010f7983 */ /* 0x000ea20000300800 */
[----:B---3--:R-:W-:-:S02]  /*78d60*/  IMAD.MOV.U32 R22, RZ, RZ, R2 ;  /* 0x000000ffff167224 */ /* 0x008fc400078e0002 */
[----:B------:R-:W-:Y:S01]  /*78d70*/  IMAD.MOV.U32 R23, RZ, RZ, R3 ;  /* 0x000000ffff177224 */ /* 0x000fe200078e0003 */
[----:B--2---:R-:W-:Y:S04]  /*78d80*/  STL.64 [R1+0x4188], R14 ;  /* 0x0041880e01007387 */ /* 0x004fe80000100a00 */
[----:B----4-:R0:W-:Y:S04]  /*78d90*/  STL.64 [R1+0x4180], R12 ;  /* 0x0041800c01007387 */ /* 0x0101e80000100a00 */
[----:B------:R-:W2:Y:S04]  /*78da0*/  LDL.LU R2, [R1+0x4384] ;  /* 0x0043840001027983 */ /* 0x000ea80000300800 */
[----:B------:R-:W3:Y:S04]  /*78db0*/  LDL.LU R3, [R1+0x4380] ;  /* 0x0043800001037983 */ /* 0x000ee80000300800 */
[----:B------:R-:W4:Y:S01]  /*78dc0*/  LDL.LU R20, [R1+0x28] ;  /* 0x0000280001147983 */ /* 0x000f220000300800 */
        /* <DEDUP_REMOVED lines=10> */
[----:B----4-:R-:W-:Y:S04]  /*78e70*/  STL.64 [R1+0x41a8], R14 ;  /* 0x0041a80e01007387 */ /* 0x010fe80000100a00 */
[----:B------:R0:W-:Y:S04]  /*78e80*/  STL.64 [R1+0x41a0], R12 ;  /* 0x0041a00c01007387 */ /* 0x0001e80000100a00 */
[----:B------:R-:W2:Y:S04]  /*78e90*/  LDL.LU R3, [R1+0x4378] ;  /* 0x0043780001037983 */ /* 0x000ea80000300800 */
[----:B------:R-:W3:Y:S04]  /*78ea0*/  LDL.LU R2, [R1+0x4374] ;  /* 0x0043740001027983 */ /* 0x000ee80000300800 */
[----:B------:R-:W-:Y:S04]  /*78eb0*/  STL.64 [R1+0x41b0], R22 ;  /* 0x0041b01601007387 */ /* 0x000fe80000100a00 */
[----:B0-----:R-:W4:Y:S04]  /*78ec0*/  LDL.LU R12, [R1+0x2f0] ;  /* 0x0002f000010c7983 */ /* 0x001f280000300800 */
[----:B------:R-:W4:Y:S04]  /*78ed0*/  LDL.LU R13, [R1+0x2f4] ;  /* 0x0002f400010d7983 */ /* 0x000f280000300800 */
[----:B------:R-:W2:Y:S04]  /*78ee0*/  LDL.LU R14, [R1+0x2f8] ;  /* 0x0002f800010e7983 */ /* 0x000ea80000300800 */
[----:B------:R-:W2:Y:S01]  /*78ef0*/  LDL.LU R15, [R1+0x2fc] ;  /* 0x0002fc00010f7983 */ /* 0x000ea20000300800 */
[----:B------:R-:W-:-:S03]  /*78f00*/  IMAD.MOV.U32 R21, RZ, RZ, R0 ;  /* 0x000000ffff157224 */ /* 0x000fc600078e0000 */
[----:B--2---:R-:W-:Y:S04]  /*78f10*/  STL.64 [R1+0x41c0], R14 ;  /* 0x0041c00e01007387 */ /* 0x004fe80000100a00 */
[----:B----4-:R0:W-:Y:S04]  /*78f20*/  STL.64 [R1+0x41b8], R12 ;  /* 0x0041b80c01007387 */ /* 0x0101e80000100a00 */
[----:B------:R-:W2:Y:S04]  /*78f30*/  LDL.LU R20, [R1+0x38] ;  /* 0x0000380001147983 */ /* 0x000ea80000300800 */
        /* <DEDUP_REMOVED lines=12> */
[----:B-1----:R-:W4:Y:S01]  /*79000*/  LDL.LU R20, [R1+0x48] ;  /* 0x0000480001147983 */ /* 0x002f220000300800 */
        /* <DEDUP_REMOVED lines=19> */
[----:B------:R-:W3:Y:S01]  /*79140*/  LDL.LU R20, [R1+0x58] ;  /* 0x0000580001147983 */ /* 0x000ee20000300800 */
        /* <DEDUP_REMOVED lines=20> */
[----:B------:R-:W2:Y:S01]  /*79290*/  LDL.LU R20, [R1+0x68] ;  /* 0x0000680001147983 */ /* 0x000ea20000300800 */
        /* <DEDUP_REMOVED lines=13> */
[----:B------:R-:W2:Y:S01]  /*79370*/  LDL.LU R20, [R1+0x78] ;  /* 0x0000780001147983 */ /* 0x000ea20000300800 */
        /* <DEDUP_REMOVED lines=21> */
[----:B------:R-:W4:Y:S01]  /*794d0*/  LDL.LU R20, [R1+0x88] ;  /* 0x0000880001147983 */ /* 0x000f220000300800 */
        /* <DEDUP_REMOVED lines=37> */
[----:B--2---:R0:W-:Y:S04]  /*79730*/  STL.64 [R1+0x4310], R20 ;  /* 0x0043101401007387 */ /* 0x0041e80000100a00 */
[----:B0-----:R-:W4:Y:S04]  /*79740*/  LDL.LU R20, [R1+0x10b0] ;  /* 0x0010b00001147983 */ /* 0x001f280000300800 */
[----:B------:R-:W4:Y:S04]  /*79750*/  LDL.LU R21, [R1+0x10b4] ;  /* 0x0010b40001157983 */ /* 0x000f280000300800 */
[----:B------:R-:W4:Y:S04]  /*79760*/  LDL.LU R22, [R1+0x10b8] ;  /* 0x0010b80001167983 */ /* 0x000f280000300800 */
[----:B------:R-:W4:Y:S04]  /*79770*/  LDL.LU R23, [R1+0x10bc] ;  /* 0x0010bc0001177983 */ /* 0x000f280000300800 */
[----:B---3--:R-:W-:Y:S04]  /*79780*/  STL.64 [R1+0x42c8], R14 ;  /* 0x0042c80e01007387 */ /* 0x008fe80000100a00 */
        /* <DEDUP_REMOVED lines=28> */
[----:B------:R-:W-:Y:S04]  /*79950*/  STL.64 [R1+0x40d8], R10 ;  /* 0x0040d80a01007387 */ /* 0x000fe80000100a00 */
[----:B------:R0:W-:Y:S04]  /*79960*/  STL.64 [R1+0x40d0], R8 ;  /* 0x0040d00801007387 */ /* 0x0001e80000100a00 */
[----:B0-----:R-:W4:Y:S04]  /*79970*/  LDL.LU R8, [R1+0x220] ;  /* 0x0002200001087983 */ /* 0x001f280000300800 */
[----:B------:R-:W4:Y:S04]  /*79980*/  LDL.LU R9, [R1+0x224] ;  /* 0x0002240001097983 */ /* 0x000f280000300800 */
[----:B------:R-:W4:Y:S04]  /*79990*/  LDL.LU R10, [R1+0x228] ;  /* 0x00022800010a7983 */ /* 0x000f280000300800 */
[----:B------:R-:W4:Y:S04]  /*799a0*/  LDL.LU R11, [R1+0x22c] ;  /* 0x00022c00010b7983 */ /* 0x000f280000300800 */
[----:B------:R-:W-:Y:S04]  /*799b0*/  STL.64 [R1+0x1ca0], R20 ;  /* 0x001ca01401007387 */ /* 0x000fe80000100a00 */
[----:B------:R0:W-:Y:S04]  /*799c0*/  STL.64 [R1+0x1ca8], R22 ;  /* 0x001ca81601007387 */ /* 0x0001e80000100a00 */
[----:B0-----:R-:W3:Y:S04]  /*799d0*/  LDL.LU.64 R22, [R1+0x4318] ;  /* 0x0043180001167983 */ /* 0x001ee80000300a00 */
[----:B------:R-:W2:Y:S04]  /*799e0*/  LDL.LU.64 R20, [R1+0x4310] ;  /* 0x0043100001147983 */ /* 0x000ea80000300a00 */
[----:B------:R-:W-:Y:S01]  /*799f0*/  STL [R1+0x40a8], R3 ;  /* 0x0040a80301007387 */ /* 0x000fe20000100800 */
[----:B------:R-:W-:-:S02]  /*79a00*/  F2FP.F16.E4M3.UNPACK_B R4, R4 ;  /* 0x00000004ff04723e */ /* 0x000fc400020006ff */
[----:B------:R-:W-:Y:S02]  /*79a10*/  F2FP.F16.E4M3.UNPACK_B R5, R5 ;  /* 0x00000005ff05723e */ /* 0x000fe400020006ff */
[----:B------:R-:W-:Y:S02]  /*79a20*/  F2FP.F16.E4M3.UNPACK_B R6, R6 ;  /* 0x00000006ff06723e */ /* 0x000fe400020006ff */
[----:B------:R-:W-:Y:S01]  /*79a30*/  F2FP.F16.E4M3.UNPACK_B R7, R7 ;  /* 0x00000007ff07723e */ /* 0x000fe200020006ff */
[----:B--2---:R-:W-:Y:S01]  /*79a40*/  HMMA.16816.F32 R16, R16, R20, R12 ;  /* 0x000000141010723c */ /* 0x004fe2000000180c */
[----:B------:R-:W3:Y:S04]  /*79a50*/  LDL.LU.64 R14, [R1+0x4308] ;  /* 0x00430800010e7983 */ /* 0x000ee80000300a00 */
[----:B------:R-:W3:-:S15]  /*79a60*/  LDL.LU.64 R12, [R1+0x4300] ;  /* 0x00430000010c7983 */ /* 0x000ede0000300a00 */
[----:B------:R-:W-:-:S03]  /*79a70*/  NOP ;  /* 0x0000000000007918 */ /* 0x000fc60000000000 */
        /* <DEDUP_REMOVED lines=110> */
[----:B0-----:R-:W4:Y:S04]  /*7a160*/  LDL.LU.64 R22, [R1+0x4198] ;  /* 0x0041980001167983 */ /* 0x001f280000300a00 */
[----:B------:R-:W3:Y:S02]  /*7a170*/  LDL.LU.64 R20, [R1+0x4190] ;  /* 0x0041900001147983 */ /* 0x000ee40000300a00 */
[C---:B---3--:R-:W-:Y:S06]  /*7a180*/  HMMA.16816.F32 R12, R4.reuse, R20, R12 ;  /* 0x00000014040c723c */ /* 0x048fec000000180c */
[----:B----4-:R-:W-:-:S15]  /*7a190*/  HMMA.16816.F32 R20, R4, R22, R24 ;  /* 0x000000160414723c */ /* 0x010fde0000001818 */
[----:B------:R-:W-:-:S02]  /*7a1a0*/  NOP ;  /* 0x0000000000007918 */ /* 0x000fc40000000000 */
[----:B------:R-:W-:Y:S04]  /*7a1b0*/  STL.64 [R1+0x2d0], R12 ;  /* 0x0002d00c01007387 */ /* 0x000fe80000100a00 */
[----:B------:R0:W-:Y:S04]  /*7a1c0*/  STL.64 [R1+0x2d8], R14 ;  /* 0x0002d80e01007387 */ /* 0x0001e80000100a00 */
[----:B0-----:R-:W3:Y:S04]  /*7a1d0*/  LDL.LU.64 R14, [R1+0x4188] ;  /* 0x00418800010e7983 */ /* 0x001ee80000300a00 */
[----:B------:R-:W3:Y:S04]  /*7a1e0*/  LDL.LU.64 R12, [R1+0x4180] ;  /* 0x00418000010c7983 */ /* 0x000ee80000300a00 */
[----:B------:R-:W4:Y:S04]  /*7a1f0*/  LDL.LU.64 R26, [R1+0x4178] ;  /* 0x00417800011a7983 */ /* 0x000f280000300a00 */
[----:B------:R-:W3:Y:S04]  /*7a200*/  LDL.LU.64 R24, [R1+0x4170] ;  /* 0x0041700001187983 */ /* 0x000ee80000300a00 */
        /* <DEDUP_REMOVED lines=9> */
[----:B------:R-:W2:Y:S01]  /*7a2a0*/  LDL.LU.64 R12, [R1+0x4150] ;  /* 0x00415000010c7983 */ /* 0x000ea20000300a00 */
[----:B----4-:R-:W-:Y:S03]  /*7a2b0*/  HMMA.16816.F32 R24, R4, R26, R20 ;  /* 0x0000001a0418723c */ /* 0x010fe60000001814 */
[----:B------:R-:W4:Y:S04]  /*7a2c0*/  LDL.LU.64 R22, [R1+0x4148] ;  /* 0x0041480001167983 */ /* 0x000f280000300a00 */
[----:B------:R-:W4:-:S15]  /*7a2d0*/  LDL.LU.64 R20, [R1+0x4140] ;  /* 0x0041400001147983 */ /* 0x000f1e0000300a00 */
[----:B------:R-:W-:-:S01]  /*7a2e0*/  NOP ;  /* 0x0000000000007918 */ /* 0x000fc20000000000 */
[----:B------:R-:W-:Y:S04]  /*7a2f0*/  STL.64 [R1+0x270], R24 ;  /* 0x0002701801007387 */ /* 0x000fe80000100a00 */
[----:B------:R0:W-:Y:S04]  /*7a300*/  STL.64 [R1+0x278], R26 ;  /* 0x0002781a01007387 */ /* 0x0001e80000100a00 */
[----:B0-----:R-:W4:Y:S04]  /*7a310*/  LDL.LU.64 R26, [R1+0x4138] ;  /* 0x00413800011a7983 */ /* 0x001f280000300a00 */
[----:B------:R-:W4:Y:S04]  /*7a320*/  LDL.LU.64 R24, [R1+0x4130] ;  /* 0x0041300001187983 */ /* 0x000f280000300a00 */
[----:B------:R-:W4:Y:S01]  /*7a330*/  LDL R0, [R1+0x1d9c] ;  /* 0x001d9c0001007983 */ /* 0x000f220000100800 */
[----:B--2---:R-:W-:-:S15]  /*7a340*/  HMMA.16816.F32 R16, R4, R12, R16 ;  /* 0x0000000c0410723c */ /* 0x004fde0000001810 */
[----:B------:R-:W-:-:S08]  /*7a350*/  NOP ;  /* 0x0000000000007918 */ /* 0x000fd00000000000 */
[----:B------:R-:W-:Y:S04]  /*7a360*/  STL.64 [R1+0x250], R16 ;  /* 0x0002501001007387 */ /* 0x000fe80000100a00 */
[----:B------:R3:W-:Y:S02]  /*7a370*/  STL.64 [R1+0x258], R18 ;  /* 0x0002581201007387 */ /* 0x0007e40000100a00 */
[C---:B---3--:R-:W-:Y:S06]  /*7a380*/  HMMA.16816.F32 R16, R4.reuse, R14, R8 ;  /* 0x0000000e0410723c */ /* 0x048fec0000001808 */
[----:B----4-:R-:W-:Y:S01]  /*7a390*/  HMMA.16816.F32 R12, R4, R28, R20 ;  /* 0x0000001c040c723c */ /* 0x010fe20000001814 */
[----:B------:R-:W2:-:S15]  /*7a3a0*/  LDL.LU R8, [R1+0x100] ;  /* 0x0001000001087983 */ /* 0x000e9e0000300800 */
[----:B------:R-:W-:-:S01]  /*7a3b0*/  NOP ;  /* 0x0000000000007918 */ /* 0x000fc20000000000 */
[----:B------:R-:W-:Y:S04]  /*7a3c0*/  STL.64 [R1+0x220], R16 ;  /* 0x0002201001007387 */ /* 0x000fe80000100a00 */
[----:B------:R-:W-:Y:S04]  /*7a3d0*/  STL.64 [R1+0x228], R18 ;  /* 0x0002281201007387 */ /* 0x000fe80000100a00 */
[----:B------:R-:W-:Y:S04]  /*7a3e0*/  STL.64 [R1+0x200], R12 ;  /* 0x0002000c01007387 */ /* 0x000fe80000100a00 */
[----:B------:R-:W-:Y:S04]  /*7a3f0*/  STL.64 [R1+0x208], R14 ;  /* 0x0002080e01007387 */ /* 0x000fe80000100a00 */
        /* <DEDUP_REMOVED lines=17> */
[----:B------:R-:W2:Y:S04]  /*7a510*/  LDL.LU R22, [R1+0x1e8] ;  /* 0x0001e80001167983 */ /* 0x000ea80000300800 */
[----:B------:R-:W2:Y:S04]  /*7a520*/  LDL.LU R23, [R1+0x1ec] ;  /* 0x0001ec0001177983 */ /* 0x000ea80000300800 */
[----:B---3--:R-:W-:Y:S04]  /*7a530*/  STL.64 [R1+0x4108], R10 ;  /* 0x0041080a01007387 */ /* 0x008fe80000100a00 */
[----:B------:R0:W-:Y:S04]  /*7a540*/  STL.64 [R1+0x4100], R8 ;  /* 0x0041000801007387 */ /* 0x0001e80000100a00 */
[----:B------:R-:W3:Y:S04]  /*7a550*/  LDL.LU R12, [R1+0x160] ;  /* 0x00016000010c7983 */ /* 0x000ee80000300800 */
[----:B------:R-:W3:Y:S04]  /*7a560*/  LDL.LU R13, [R1+0x164] ;  /* 0x00016400010d7983 */ /* 0x000ee80000300800 */
[----:B------:R-:W3:Y:S04]  /*7a570*/  LDL.LU R14, [R1+0x168] ;  /* 0x00016800010e7983 */ /* 0x000ee80000300800 */
[----:B------:R-:W3:Y:S04]  /*7a580*/  LDL.LU R15, [R1+0x16c] ;  /* 0x00016c00010f7983 */ /* 0x000ee80000300800 */
[----:B0-----:R-:W4:Y:S04]  /*7a590*/  LDL.LU R8, [R1+0x190] ;  /* 0x0001900001087983 */ /* 0x001f280000300800 */
[----:B------:R-:W4:Y:S04]  /*7a5a0*/  LDL.LU R9, [R1+0x194] ;  /* 0x0001940001097983 */ /* 0x000f280000300800 */
[----:B------:R-:W4:Y:S04]  /*7a5b0*/  LDL.LU R10, [R1+0x198] ;  /* 0x00019800010a7983 */ /* 0x000f280000300800 */
[----:B------:R-:W4:Y:S04]  /*7a5c0*/  LDL.LU R11, [R1+0x19c] ;  /* 0x00019c00010b7983 */ /* 0x000f280000300800 */
        /* <DEDUP_REMOVED lines=18> */
[----:B------:R-:W4:Y:S04]  /*7a6f0*/  LDL R28, [R1+0x1da8] ;  /* 0x001da800011c7983 */ /* 0x000f280000100800 */
[----:B------:R-:W4:Y:S04]  /*7a700*/  LDL R29, [R1+0x1dac] ;  /* 0x001dac00011d7983 */ /* 0x000f280000100800 */
[----:B------:R-:W-:Y:S04]  /*7a710*/  STL.64 [R1+0x1e0], R20 ;  /* 0x0001e01401007387 */ /* 0x000fe80000100a00 */
[----:B------:R0:W-:Y:S04]  /*7a720*/  STL.64 [R1+0x1e8], R22 ;  /* 0x0001e81601007387 */ /* 0x0001e80000100a00 */
[----:B0-----:R-:W3:Y:S04]  /*7a730*/  LDL.LU.64 R22, [R1+0x4128] ;  /* 0x0041280001167983 */ /* 0x001ee80000300a00 */
[----:B------:R-:W3:Y:S02]  /*7a740*/  LDL.LU.64 R20, [R1+0x4120] ;  /* 0x0041200001147983 */ /* 0x000ee40000300a00 */
[----:B---3--:R-:W-:Y:S02]  /*7a750*/  HMMA.16816.F32 R24, R4, R24, R20 ;  /* 0x000000180418723c */ /* 0x008fe40000001814 */
[----:B------:R-:W3:Y:S04]  /*7a760*/  LDL.LU.64 R22, [R1+0x4118] ;  /* 0x0041180001167983 */ /* 0x000ee80000300a00 */
[----:B------:R-:W2:-:S15]  /*7a770*/  LDL.LU.64 R20, [R1+0x4110] ;  /* 0x0041100001147983 */ /* 0x000e9e0000300a00 */
[----:B------:R-:W-:-:S02]  /*7a780*/  NOP ;  /* 0x0000000000007918 */ /* 0x000fc40000000000 */
[----:B------:R0:W-:Y:S04]  /*7a790*/  STL.64 [R1+0x1a0], R24 ;  /* 0x0001a01801007387 */ /* 0x0001e80000100a00 */
[----:B------:R1:W-:Y:S04]  /*7a7a0*/  STL.64 [R1+0x1a8], R26 ;  /* 0x0001a81a01007387 */ /* 0x0003e80000100a00 */
[----:B0-----:R-:W4:Y:S04]  /*7a7b0*/  LDL.LU R24, [R1+0x1b0] ;  /* 0x0001b00001187983 */ /* 0x001f280000300800 */
[----:B------:R-:W4:Y:S04]  /*7a7c0*/  LDL.LU R25, [R1+0x1b4] ;  /* 0x0001b40001197983 */ /* 0x000f280000300800 */
[----:B-1----:R-:W4:Y:S04]  /*7a7d0*/  LDL.LU R26, [R1+0x1b8] ;  /* 0x0001b800011a7983 */ /* 0x002f280000300800 */
[----:B------:R-:W4:Y:S01]  /*7a7e0*/  LDL.LU R27, [R1+0x1bc] ;  /* 0x0001bc00011b7983 */ /* 0x000f220000300800 */
[C---:B---3--:R-:W-:Y:S06]  /*7a7f0*/  HMMA.16816.F32 R8, R4.reuse, R22, R8 ;  /* 0x000000160408723c */ /* 0x048fec0000001808 */
        /* <DEDUP_REMOVED lines=9> */
[----:B0-----:R-:W3:Y:S04]  /*7a890*/  LDL.LU.64 R10, [R1+0x4108] ;  /* 0x00410800010a7983 */ /* 0x001ee80000300a00 */
[----:B------:R-:W3:Y:S04]  /*7a8a0*/  LDL.LU.64 R8, [R1+0x4100] ;  /* 0x0041000001087983 */ /* 0x000ee80000300a00 */
[----:B------:R-:W4:Y:S04]  /*7a8b0*/  LDL R22, [R1+0x1d8c] ;  /* 0x001d8c0001167983 */ /* 0x000f280000100800 */
[----:B------:R-:W4:Y:S04]  /*7a8c0*/  LDL R23, [R1+0x1d98] ;  /* 0x001d980001177983 */ /* 0x000f280000100800 */
[----:B------:R-:W-:Y:S04]  /*7a8d0*/  STL.64 [R1+0x160], R12 ;  /* 0x0001600c01007387 */ /* 0x000fe80000100a00 */
[----:B------:R0:W-:Y:S04]  /*7a8e0*/  STL.64 [R1+0x168], R14 ;  /* 0x0001680e01007387 */ /* 0x0001e80000100a00 */
[----:B0-----:R-:W3:Y:S04]  /*7a8f0*/  LDL.LU.64 R14, [R1+0x40f8] ;  /* 0x0040f800010e7983 */ /* 0x001ee80000300a00 */
[----:B------:R-:W2:Y:S04]  /*7a900*/  LDL.LU.64 R12, [R1+0x40f0] ;  /* 0x0040f000010c7983 */ /* 0x000ea80000300a00 */
[----:B------:R-:W4:Y:S04]  /*7a910*/  LDL.LU R20, [R1+0xa0] ;  /* 0x0000a00001147983 */ /* 0x000f280000300800 */
[----:B------:R-:W4:Y:S01]  /*7a920*/  LDL.LU R21, [R1+0xa4] ;  /* 0x0000a40001157983 */ /* 0x000f220000300800 */
[----:B---3--:R-:W-:-:S15]  /*7a930*/  HMMA.16816.F32 R8, R4, R14, R8 ;  /* 0x0000000e0408723c */ /* 0x008fde0000001808 */
[----:B------:R-:W-:-:S08]  /*7a940*/  NOP ;  /* 0x0000000000007918 */ /* 0x000fd00000000000 */
[----:B------:R-:W-:Y:S04]  /*7a950*/  STL.64 [R1+0x130], R8 ;  /* 0x0001300801007387 */ /* 0x000fe80000100a00 */
[----:B------:R0:W-:Y:S04]  /*7a960*/  STL.64 [R1+0x138], R10 ;  /* 0x0001380a01007387 */ /* 0x0001e80000100a00 */
[----:B0-----:R-:W2:Y:S04]  /*7a970*/  LDL.LU.64 R10, [R1+0x40e8] ;  /* 0x0040e800010a7983 */ /* 0x001ea80000300a00 */
[----:B------:R-:W2:Y:S02]  /*7a980*/  LDL.LU.64 R8, [R1+0x40e0] ;  /* 0x0040e00001087983 */ /* 0x000ea40000300a00 */
[----:B--2---:R-:W-:Y:S02]  /*7a990*/  HMMA.16816.F32 R12, R4, R12, R8 ;  /* 0x0000000c040c723c */ /* 0x004fe40000001808 */
[----:B------:R-:W2:Y:S04]  /*7a9a0*/  LDL.LU.64 R10, [R1+0x40d8] ;  /* 0x0040d800010a7983 */ /* 0x000ea80000300a00 */
[----:B------:R-:W3:-:S15]  /*7a9b0*/  LDL.LU.64 R8, [R1+0x40d0] ;  /* 0x0040d00001087983 */ /* 0x000ede0000300a00 */
[----:B------:R-:W-:-:S02]  /*7a9c0*/  NOP ;  /* 0x0000000000007918 */ /* 0x000fc40000000000 */
[----:B------:R0:W-:Y:S04]  /*7a9d0*/  STL.64 [R1+0x110], R12 ;  /* 0x0001100c01007387 */ /* 0x0001e80000100a00 */
[----:B------:R1:W-:Y:S04]  /*7a9e0*/  STL.64 [R1+0x118], R14 ;  /* 0x0001180e01007387 */ /* 0x0003e80000100a00 */
[----:B0-----:R-:W4:Y:S04]  /*7a9f0*/  LDL.LU R12, [R1+0xc0] ;  /* 0x0000c000010c7983 */ /* 0x001f280000300800 */
[----:B------:R-:W4:Y:S04]  /*7aa00*/  LDL.LU R13, [R1+0xc4] ;  /* 0x0000c400010d7983 */ /* 0x000f280000300800 */
[----:B-1----:R-:W4:Y:S04]  /*7aa10*/  LDL.LU R14, [R1+0xc8] ;  /* 0x0000c800010e7983 */ /* 0x002f280000300800 */
[----:B------:R-:W4:Y:S01]  /*7aa20*/  LDL.LU R15, [R1+0xcc] ;  /* 0x0000cc00010f7983 */ /* 0x000f220000300800 */
[----:B--2---:R-:W-:-:S15]  /*7aa30*/  HMMA.16816.F32 R16, R4, R10, R16 ;  /* 0x0000000a0410723c */ /* 0x004fde0000001810 */
[----:B------:R-:W-:-:S08]  /*7aa40*/  NOP ;  /* 0x0000000000007918 */ /* 0x000fd00000000000 */
[----:B------:R-:W-:Y:S04]  /*7aa50*/  STL.64 [R1+0x100], R16 ;  /* 0x0001001001007387 */ /* 0x000fe80000100a00 */
[----:B------:R0:W-:Y:S04]  /*7aa60*/  STL.64 [R1+0x108], R18 ;  /* 0x0001081201007387 */ /* 0x0001e80000100a00 */
[----:B0-----:R-:W3:Y:S04]  /*7aa70*/  LDL.LU.64 R18, [R1+0x40c8] ;  /* 0x0040c80001127983 */ /* 0x001ee80000300a00 */
[----:B------:R-:W3:Y:S04]  /*7aa80*/  LDL.LU.64 R16, [R1+0x40c0] ;  /* 0x0040c00001107983 */ /* 0x000ee80000300a00 */
[----:B------:R-:W2:Y:S04]  /*7aa90*/  LDL.LU R10, [R1+0x33e8] ;  /* 0x0033e800010a7983 */ /* 0x000ea80000300800 */
[----:B------:R-:W4:Y:S01]  /*7aaa0*/  LDL R11, [R1+0x1d88] ;  /* 0x001d8800010b7983 */ /* 0x000f220000100800 */
[----:B---3--:R-:W-:-:S15]  /*7aab0*/  HMMA.16816.F32 R16, R4, R8, R16 ;  /* 0x000000080410723c */ /* 0x008fde0000001810 */
[----:B------:R-:W-:-:S08]  /*7aac0*/  NOP ;  /* 0x0000000000007918 */ /* 0x000fd00000000000 */
[----:B------:R-:W-:Y:S04]  /*7aad0*/  STL.64 [R1+0xf0], R16 ;  /* 0x0000f01001007387 */ /* 0x000fe80000100a00 */
[----:B------:R0:W-:Y:S04]  /*7aae0*/  STL.64 [R1+0xf8], R18 ;  /* 0x0000f81201007387 */ /* 0x0001e80000100a00 */
[----:B0-----:R-:W3:Y:S04]  /*7aaf0*/  LDL.LU.64 R18, [R1+0x40b8] ;  /* 0x0040b80001127983 */ /* 0x001ee80000300a00 */
[----:B------:R-:W2:Y:S04]  /*7ab00*/  LDL.LU.64 R16, [R1+0x40b0] ;  /* 0x0040b00001107983 */ /* 0x000ea80000300a00 */
[----:B------:R-:W4:Y:S04]  /*7ab10*/  LDL.LU R8, [R1+0x33d8] ;  /* 0x0033d80001087983 */ /* 0x000f280000300800 */
[----:B------:R-:W3:Y:S01]  /*7ab20*/  LDL.LU R9, [R1+0x33e0] ;  /* 0x0033e00001097983 */ /* 0x000ee20000300800 */
[----:B--2---:R-:W-:-:S03]  /*7ab30*/  IMAD R16, R16, 0x100, R3 ;  /* 0x0000010010107824 */ /* 0x004fc600078e0203 */
[----:B------:R-:W2:Y:S02]  /*7ab40*/  LDL.LU R3, [R1+0x40a8] ;  /* 0x0040a80001037983 */ /* 0x000ea40000300800 */
        /* <DEDUP_REMOVED lines=8> */
[----:B------:R-:W-:Y:S01]  /*7abd0*/  IMAD R19, R19, 0x100, R10 ;  /* 0x0000010013137824 */ /* 0x000fe200078e020a */
[----:B------:R-:W-:Y:S02]  /*7abe0*/  F2FP.F16.E4M3.UNPACK_B R16, R16 ;  /* 0x00000010ff10723e */ /* 0x000fe400020006ff */
[----:B------:R-:W-:Y:S02]  /*7abf0*/  F2FP.F16.E4M3.UNPACK_B R8, R11 ;  /* 0x0000000bff08723e */ /* 0x000fe400020006ff */
[----:B------:R-:W-:Y:S02]  /*7ac00*/  F2FP.F16.E4M3.UNPACK_B R17, R17 ;  /* 0x00000011ff11723e */ /* 0x000fe400020006ff */
[----:B------:R-:W-:Y:S02]  /*7ac10*/  F2FP.F16.E4M3.UNPACK_B R18, R18 ;  /* 0x00000012ff12723e */ /* 0x000fe400020006ff */
[----:B------:R-:W-:-:S02]  /*7ac20*/  F2FP.F16.E4M3.UNPACK_B R19, R19 ;  /* 0x00000013ff13723e */ /* 0x000fc400020006ff */
[----:B------:R-:W-:Y:S01]  /*7ac30*/  F2FP.F16.E4M3.UNPACK_B R9, R22 ;  /* 0x00000016ff09723e */ /* 0x000fe200020006ff */
[----:B------:R-:W-:Y:S01]  /*7ac40*/  HMMA.16816.F32 R4, R4, R20, R12 ;  /* 0x000000140404723c */ /* 0x000fe2000000180c */
[----:B------:R-:W-:Y:S01]  /*7ac50*/  F2FP.F16.E4M3.UNPACK_B R2, R23 ;  /* 0x00000017ff02723e */ /* 0x000fe200020006ff */
[----:B------:R-:W-:Y:S01]  /*7ac60*/  STL [R1+0xa8], R8 ;  /* 0x0000a80801007387 */ /* 0x000fe20000100800 */
[----:B------:R-:W-:Y:S02]  /*7ac70*/  F2FP.F16.E4M3.UNPACK_B R0, R0 ;  /* 0x00000000ff00723e */ /* 0x000fe400020006ff */
[----:B------:R-:W-:-:S15]  /*7ac80*/  F2FP.F16.E4M3.UNPACK_B R3, R28 ;  /* 0x0000001cff03723e */ /* 0x000fde00020006ff */
[----:B------:R-:W-:-:S03]  /*7ac90*/  NOP ;  /* 0x0000000000007918 */ /* 0x000fc60000000000 */
[----:B------:R-:W-:Y:S04]  /*7aca0*/  STL.64 [R1+0xc0], R4 ;  /* 0x0000c00401007387 */ /* 0x000fe80000100a00 */
[----:B------:R0:W-:Y:S04]  /*7acb0*/  STL.64 [R1+0xc8], R6 ;  /* 0x0000c80601007387 */ /* 0x0001e80000100a00 */
[----:B------:R1:W-:Y:S04]  /*7acc0*/  STL [R1+0x98], R2 ;  /* 0x0000980201007387 */ /* 0x0003e80000100800 */
[----:B------:R-:W-:Y:S04]  /*7acd0*/  STL [R1+0xac], R9 ;  /* 0x0000ac0901007387 */ /* 0x000fe80000100800 */
[----:B------:R-:W-:Y:S01]  /*7ace0*/  STL [R1+0x9c], R0 ;  /* 0x00009c0001007387 */ /* 0x000fe20000100800 */
[----:B0-----:R-:W-:Y:S01]  /*7acf0*/  IMAD.MOV.U32 R7, RZ, RZ, R8 ;  /* 0x000000ffff077224 */ /* 0x001fe200078e0008 */
[----:B-1----:R-:W-:Y:S01]  /*7ad00*/  F2FP.F16.E4M3.UNPACK_B R2, R29 ;  /* 0x0000001dff02723e */ /* 0x002fe200020006ff */
[----:B--2---:R-:W-:-:S15]  /*7ad10*/  HMMA.16816.F32 R12, R16, R8, R24 ;  /* 0x00000008100c723c */ /* 0x004fde0000001818 */
[----:B------:R-:W-:-:S08]  /*7ad20*/  NOP ;  /* 0x0000000000007918 */ /* 0x000fd00000000000 */
[----:B------:R-:W-:Y:S04]  /*7ad30*/  STL.64 [R1+0xd0], R12 ;  /* 0x0000d00c01007387 */ /* 0x000fe80000100a00 */
[----:B------:R-:W-:Y:S04]  /*7ad40*/  STL.64 [R1+0xd8], R14 ;  /* 0x0000d80e01007387 */ /* 0x000fe80000100a00 */
[----:B------:R-:W-:Y:S04]  /*7ad50*/  STL [R1+0x4018], R7 ;  /* 0x0040180701007387 */ /* 0x000fe80000100800 */
[----:B------:R-:W2:Y:S04]  /*7ad60*/  LDL R28, [R1+0x1e28] ;  /* 0x001e2800011c7983 */ /* 0x000ea80000100800 */
[----:B------:R-:W3:Y:S04]  /*7ad70*/  LDL.LU R24, [R1+0x4f0] ;  /* 0x0004f00001187983 */ /* 0x000ee80000300800 */
[----:B------:R-:W-:Y:S04]  /*7ad80*/  STL [R1+0x90], R3 ;  /* 0x0000900301007387 */ /* 0x000fe80000100800 */
[----:B------:R-:W3:Y:S04]  /*7ad90*/  LDL.LU R25, [R1+0x4f4] ;  /* 0x0004f40001197983 */ /* 0x000ee80000300800 */
[----:B------:R-:W-:Y:S04]  /*7ada0*/  STL [R1+0x94], R2 ;  /* 0x0000940201007387 */ /* 0x000fe80000100800 */
        /* <DEDUP_REMOVED lines=13> */
[----:B------:R-:W4:Y:S04]  /*7ae80*/  LDL.LU R26, [R1+0x3b8] ;  /* 0x0003b800011a7983 */ /* 0x000f280000300800 */
[----:B------:R-:W4:Y:S04]  /*7ae90*/  LDL.LU R27, [R1+0x3bc] ;  /* 0x0003bc00011b7983 */ /* 0x000f280000300800 */
[----:B------:R-:W2:Y:S04]  /*7aea0*/  LDL R8, [R1+0x1dc8] ;  /* 0x001dc80001087983 */ /* 0x000ea80000100800 */
[----:B------:R-:W2:Y:S04]  /*7aeb0*/  LDL R9, [R1+0x1dcc] ;  /* 0x001dcc0001097983 */ /* 0x000ea80000100800 */
[----:B--2---:R0:W-:Y:S04]  /*7aec0*/  STL.64 [R1+0x4080], R8 ;  /* 0x0040800801007387 */ /* 0x0041e80000100a00 */
[----:B------:R-:W2:Y:S04]  /*7aed0*/  LDL R6, [R1+0x1dd8] ;  /* 0x001dd80001067983 */ /* 0x000ea80000100800 */
[----:B------:R-:W2:Y:S04]  /*7aee0*/  LDL R7, [R1+0x1ddc] ;  /* 0x001ddc0001077983 */ /* 0x000ea80000100800 */
[----:B----4-:R1:W-:Y:S04]  /*7aef0*/  STL.64 [R1+0x4048], R26 ;  /* 0x0040481a01007387 */ /* 0x0103e80000100a00 */
[----:B---3--:R3:W-:Y:S04]  /*7af00*/  STL.64 [R1+0x4040], R24 ;  /* 0x0040401801007387 */ /* 0x0087e80000100a00 */
[----:B0-----:R-:W4:Y:S04]  /*7af10*/  LDL.64 R8, [R1+0x98] ;  /* 0x0000980001087983 */ /* 0x001f280000100a00 */
[----:B-1----:R-:W2:Y:S04]  /*7af20*/  LDL R26, [R1+0x1db8] ;  /* 0x001db800011a7983 */ /* 0x002ea80000100800 */
[----:B------:R-:W2:Y:S01]  /*7af30*/  LDL R27, [R1+0x1dbc] ;  /* 0x001dbc00011b7983 */ /* 0x000ea20000100800 */
[----:B---3--:R-:W-:-:S02]  /*7af40*/  IMAD.MOV.U32 R24, RZ, RZ, R3 ;  /* 0x000000ffff187224 */ /* 0x008fc400078e0003 */
[----:B------:R-:W-:Y:S01]  /*7af50*/  IMAD.MOV.U32 R25, RZ, RZ, R2 ;  /* 0x000000ffff197224 */ /* 0x000fe200078e0002 */
[----:B--2---:R-:W-:Y:S04]  /*7af60*/  STL.64 [R1+0x4090], R26 ;  /* 0x0040901a01007387 */ /* 0x004fe80000100a00 */
[----:B------:R0:W-:Y:S04]  /*7af70*/  STL.64 [R1+0x4088], R24 ;  /* 0x0040881801007387 */ /* 0x0001e80000100a00 */
[----:B0-----:R-:W4:Y:S04]  /*7af80*/  LDL.LU R24, [R1+0x120] ;  /* 0x0001200001187983 */ /* 0x001f280000300800 */
[----:B------:R-:W4:Y:S04]  /*7af90*/  LDL.LU R25, [R1+0x124] ;  /* 0x0001240001197983 */ /* 0x000f280000300800 */
[----:B------:R-:W4:Y:S04]  /*7afa0*/  LDL.LU R26, [R1+0x128] ;  /* 0x00012800011a7983 */ /* 0x000f280000300800 */
[----:B------:R-:W4:Y:S04]  /*7afb0*/  LDL.LU R27, [R1+0x12c] ;  /* 0x00012c00011b7983 */ /* 0x000f280000300800 */
[----:B------:R-:W2:Y:S04]  /*7afc0*/  LDL R4, [R1+0x1de8] ;  /* 0x001de80001047983 */ /* 0x000ea80000100800 */
[----:B------:R-:W2:Y:S04]  /*7afd0*/  LDL R5, [R1+0x1dec] ;  /* 0x001dec0001057983 */ /* 0x000ea80000100800 */
[----:B------:R-:W-:Y:S04]  /*7afe0*/  STL.64 [R1+0x4068], R6 ;  /* 0x0040680601007387 */ /* 0x000fe80000100a00 */
        /* <DEDUP_REMOVED lines=12> */
[----:B------:R-:W3:Y:S04]  /*7b0b0*/  LDL R14, [R1+0x1e18] ;  /* 0x001e1800010e7983 */ /* 0x000ee80000100800 */
[----:B------:R-:W3:Y:S04]  /*7b0c0*/  LDL R15, [R1+0x1e1c] ;  /* 0x001e1c00010f7983 */ /* 0x000ee80000100800 */
[----:B------:R-:W4:Y:S04]  /*7b0d0*/  LDL R12, [R1+0x1e08] ;  /* 0x001e0800010c7983 */ /* 0x000f280000100800 */
[----:B------:R-:W4:Y:S04]  /*7b0e0*/  LDL R13, [R1+0x1e0c] ;  /* 0x001e0c00010d7983 */ /* 0x000f280000100800 */
[----:B------:R-:W2:Y:S04]  /*7b0f0*/  LDL R2, [R1+0x1df8] ;  /* 0x001df80001027983 */ /* 0x000ea80000100800 */
[----:B------:R-:W2:Y:S04]  /*7b100*/  LDL R3, [R1+0x1dfc] ;  /* 0x001dfc0001037983 */ /* 0x000ea80000100800 */
[----:B---3--:R-:W-:Y:S04]  /*7b110*/  STL.64 [R1+0x4058], R14 ;  /* 0x0040580e01007387 */ /* 0x008fe80000100a00 */
[----:B----4-:R0:W-:Y:S04]  /*7b120*/  STL.64 [R1+0x4050], R12 ;  /* 0x0040500c01007387 */ /* 0x0101e80000100a00 */
        /* <DEDUP_REMOVED lines=8> */
[----:B------:R-:W4:Y:S04]  /*7b1b0*/  LDL R29, [R1+0x1e2c] ;  /* 0x001e2c00011d7983 */ /* 0x000f280000100800 */
[----:B------:R-:W-:Y:S04]  /*7b1c0*/  STL.64 [R1+0x120], R24 ;  /* 0x0001201801007387 */ /* 0x000fe80000100a00 */
[----:B------:R0:W-:Y:S04]  /*7b1d0*/  STL.64 [R1+0x128], R26 ;  /* 0x0001281a01007387 */ /* 0x0001e80000100a00 */
[----:B0-----:R-:W3:Y:S04]  /*7b1e0*/  LDL.LU.64 R26, [R1+0x4090] ;  /* 0x00409000011a7983 */ /* 0x001ee80000300a00 */
[----:B------:R-:W2:Y:S01]  /*7b1f0*/  LDL.LU.64 R24, [R1+0x4088] ;  /* 0x0040880001187983 */ /* 0x000ea20000300a00 */
[----:B------:R-:W-:-:S02]  /*7b200*/  IMAD.MOV.U32 R11, RZ, RZ, R8 ;  /* 0x000000ffff0b7224 */ /* 0x000fc400078e0008 */
[----:B------:R-:W-:Y:S02]  /*7b210*/  IMAD.MOV.U32 R10, RZ, RZ, R9 ;  /* 0x000000ffff0a7224 */ /* 0x000fe400078e0009 */
[----:B------:R-:W4:Y:S01]  /*7b220*/  LDL.LU.64 R8, [R1+0x4080] ;  /* 0x0040800001087983 */ /* 0x000f220000300a00 */
[----:B--2---:R-:W-:-:S15]  /*7b230*/  HMMA.16816.F32 R4, R16, R24, R4 ;  /* 0x000000181004723c */ /* 0x004fde0000001804 */
[----:B------:R-:W-:-:S08]  /*7b240*/  NOP ;  /* 0x0000000000007918 */ /* 0x000fd00000000000 */
[----:B------:R-:W-:Y:S04]  /*7b250*/  STL.64 [R1+0x150], R4 ;  /* 0x0001500401007387 */ /* 0x000fe80000100a00 */
[----:B------:R0:W-:Y:S04]  /*7b260*/  STL.64 [R1+0x158], R6 ;  /* 0x0001580601007387 */ /* 0x0001e80000100a00 */
[----:B0-----:R-:W2:Y:S04]  /*7b270*/  LDL.LU.64 R6, [R1+0x4078] ;  /* 0x0040780001067983 */ /* 0x001ea80000300a00 */
[----:B------:R-:W2:Y:S01]  /*7b280*/  LDL.LU.64 R4, [R1+0x4070] ;  /* 0x0040700001047983 */ /* 0x000ea20000300a00 */
[----:B---3--:R-:W-:-:S02]  /*7b290*/  F2FP.F16.E4M3.UNPACK_B R26, R26 ;  /* 0x0000001aff1a723e */ /* 0x008fc400020006ff */
[----:B------:R-:W-:Y:S02]  /*7b2a0*/  F2FP.F16.E4M3.UNPACK_B R27, R27 ;  /* 0x0000001bff1b723e */ /* 0x000fe400020006ff */
[----:B----4-:R-:W-:Y:S02]  /*7b2b0*/  F2FP.F16.E4M3.UNPACK_B R24, R8 ;  /* 0x00000008ff18723e */ /* 0x010fe400020006ff */
[----:B------:R-:W-:Y:S01]  /*7b2c0*/  F2FP.F16.E4M3.UNPACK_B R25, R9 ;  /* 0x00000009ff19723e */ /* 0x000fe200020006ff */
[----:B------:R-:W-:Y:S04]  /*7b2d0*/  STL [R1+0x88], R26 ;  /* 0x0000881a01007387 */ /* 0x000fe80000100800 */
[----:B------:R-:W-:Y:S01]  /*7b2e0*/  STL [R1+0x8c], R27 ;  /* 0x00008c1b01007387 */ /* 0x000fe20000100800 */
[----:B------:R-:W-:-:S02]  /*7b2f0*/  IMAD.MOV.U32 R9, RZ, RZ, R26 ;  /* 0x000000ffff097224 */ /* 0x000fc400078e001a */
[----:B------:R-:W-:Y:S01]  /*7b300*/  IMAD.MOV.U32 R8, RZ, RZ, R27 ;  /* 0x000000ffff087224 */ /* 0x000fe200078e001b */
[----:B--2---:R-:W-:-:S15]  /*7b310*/  HMMA.16816.F32 R4, R16, R26, R4 ;  /* 0x0000001a1004723c */ /* 0x004fde0000001804 */
[----:B------:R-:W-:-:S08]  /*7b320*/  NOP ;  /* 0x0000000000007918 */ /* 0x000fd00000000000 */
[----:B------:R-:W-:Y:S04]  /*7b330*/  STL.64 [R1+0x190], R4 ;  /* 0x0001900401007387 */ /* 0x000fe80000100a00 */
[----:B------:R0:W-:Y:S04]  /*7b340*/  STL.64 [R1+0x198], R6 ;  /* 0x0001980601007387 */ /* 0x0001e80000100a00 */
[----:B0-----:R-:W2:Y:S04]  /*7b350*/  LDL.LU.64 R6, [R1+0x4068] ;  /* 0x0040680001067983 */ /* 0x001ea80000300a00 */
[----:B------:R-:W3:Y:S04]  /*7b360*/  LDL.LU.64 R4, [R1+0x4060] ;  /* 0x0040600001047983 */ /* 0x000ee80000300a00 */
[----:B------:R0:W-:Y:S02]  /*7b370*/  STL.64 [R1+0x80], R24 ;  /* 0x0000801801007387 */ /* 0x0001e40000100a00 */
[----:B0-----:R-:W-:Y:S02]  /*7b380*/  HMMA.16816.F32 R24, R16, R24, R12 ;  /* 0x000000181018723c */ /* 0x001fe4000000180c */
[----:B------:R-:W-:Y:S04]  /*7b390*/  STL.64 [R1+0x3f18], R10 ;  /* 0x003f180a01007387 */ /* 0x000fe80000100a00 */
[----:B------:R0:W-:Y:S04]  /*7b3a0*/  STL.64 [R1+0x3f10], R8 ;  /* 0x003f100801007387 */ /* 0x0001e80000100a00 */
[----:B0-----:R-:W4:Y:S04]  /*7b3b0*/  LDL.LU R8, [R1+0x450] ;  /* 0x0004500001087983 */ /* 0x001f280000300800 */
[----:B------:R-:W4:Y:S04]  /*7b3c0*/  LDL.LU R9, [R1+0x454] ;  /* 0x0004540001097983 */ /* 0x000f280000300800 */
[----:B------:R-:W4:Y:S04]  /*7b3d0*/  LDL.LU R10, [R1+0x458] ;  /* 0x00045800010a7983 */ /* 0x000f280000300800 */
[----:B------:R-:W4:Y:S04]  /*7b3e0*/  LDL.LU R11, [R1+0x45c] ;  /* 0x00045c00010b7983 */ /* 0x000f280000300800 */
[----:B------:R-:W4:Y:S04]  /*7b3f0*/  LDL.LU.64 R14, [R1+0x4058] ;  /* 0x00405800010e7983 */ /* 0x000f280000300a00 */
[----:B------:R-:W4:Y:S04]  /*7b400*/  LDL.LU.64 R12, [R1+0x4050] ;  /* 0x00405000010c7983 */ /* 0x000f280000300a00 */
[----:B------:R-:W-:Y:S04]  /*7b410*/  STL.64 [R1+0x1b0], R24 ;  /* 0x0001b01801007387 */ /* 0x000fe80000100a00 */
[----:B------:R0:W-:Y:S04]  /*7b420*/  STL.64 [R1+0x1b8], R26 ;  /* 0x0001b81a01007387 */ /* 0x0001e80000100a00 */
[----:B0-----:R-:W3:Y:S04]  /*7b430*/  LDL.LU.64 R26, [R1+0x4048] ;  /* 0x00404800011a7983 */ /* 0x001ee80000300a00 */
[----:B------:R-:W3:Y:S01]  /*7b440*/  LDL.LU.64 R24, [R1+0x4040] ;  /* 0x0040400001187983 */ /* 0x000ee20000300a00 */
[----:B--2---:R-:W-:-:S02]  /*7b450*/  F2FP.F16.E4M3.UNPACK_B R6, R6 ;  /* 0x00000006ff06723e */ /* 0x004fc400020006ff */
[----:B------:R-:W-:-:S03]  /*7b460*/  F2FP.F16.E4M3.UNPACK_B R7, R7 ;  /* 0x00000007ff07723e */ /* 0x000fc600020006ff */
[----:B------:R-:W-:Y:S04]  /*7b470*/  STL [R1+0x78], R6 ;  /* 0x0000780601007387 */ /* 0x000fe80000100800 */
[----:B------:R-:W-:Y:S01]  /*7b480*/  STL [R1+0x7c], R7 ;  /* 0x00007c0701007387 */ /* 0x000fe20000100800 */
[----:B---3--:R-:W-:-:S15]  /*7b490*/  HMMA.16816.F32 R24, R16, R6, R24 ;  /* 0x000000061018723c */ /* 0x008fde0000001818 */
[----:B------:R-:W-:-:S08]  /*7b4a0*/  NOP ;  /* 0x0000000000007918 */ /* 0x000fd00000000000 */
[----:B------:R-:W-:Y:S04]  /*7b4b0*/  STL.64 [R1+0x1d0], R24 ;  /* 0x0001d01801007387 */ /* 0x000fe80000100a00 */
[----:B------:R0:W-:Y:S04]  /*7b4c0*/  STL.64 [R1+0x1d8], R26 ;  /* 0x0001d81a01007387 */ /* 0x0001e80000100a00 */
[----:B0-----:R-:W2:Y:S04]  /*7b4d0*/  LDL.LU.64 R26, [R1+0x4038] ;  /* 0x00403800011a7983 */ /* 0x001ea80000300a00 */
[----:B------:R-:W2:Y:S01]  /*7b4e0*/  LDL.LU.64 R24, [R1+0x4030] ;  /* 0x0040300001187983 */ /* 0x000ea20000300a00 */
[----:B------:R-:W-:-:S02]  /*7b4f0*/  F2FP.F16.E4M3.UNPACK_B R4, R4 ;  /* 0x00000004ff04723e */ /* 0x000fc400020006ff */
[----:B------:R-:W-:-:S03]  /*7b500*/  F2FP.F16.E4M3.UNPACK_B R5, R5 ;  /* 0x00000005ff05723e */ /* 0x000fc600020006ff */
[----:B------:R-:W-:Y:S04]  /*7b510*/  STL [R1+0x70], R4 ;  /* 0x0000700401007387 */ /* 0x000fe80000100800 */
[----:B------:R2:W-:Y:S01]  /*7b520*/  STL [R1+0x74], R5 ;  /* 0x0000740501007387 */ /* 0x0005e20000100800 */
[----:B------:R-:W-:Y:S02]  /*7b530*/  F2FP.F16.E4M3.UNPACK_B R2, R2 ;  /* 0x00000002ff02723e */ /* 0x000fe400020006ff */
[----:B------:R-:W-:-:S07]  /*7b540*/  F2FP.F16.E4M3.UNPACK_B R3, R3 ;  /* 0x00000003ff03723e */ /* 0x000fce00020006ff */
[C---:B----4-:R-:W-:Y:S06]  /*7b550*/  HMMA.16816.F32 R8, R16.reuse, R2, R8 ;  /* 0x000000021008723c */ /* 0x050fec0000001808 */
[----:B--2---:R-:W-:Y:S01]  /*7b560*/  HMMA.16816.F32 R4, R16, R4, R24 ;  /* 0x000000041004723c */ /* 0x004fe20000001818 */
[----:B------:R-:W2:Y:S04]  /*7b570*/  LDL.LU.64 R26, [R1+0x4028] ;  /* 0x00402800011a7983 */ /* 0x000ea80000300a00 */
[----:B------:R-:W2:-:S15]  /*7b580*/  LDL.LU.64 R24, [R1+0x4020] ;  /* 0x0040200001187983 */ /* 0x000e9e0000300a00 */
[----:B------:R-:W-:-:S03]  /*7b590*/  NOP ;  /* 0x0000000000007918 */ /* 0x000fc60000000000 */
[----:B------:R0:W-:Y:S04]  /*7b5a0*/  STL.64 [R1+0x1f0], R4 ;  /* 0x0001f00401007387 */ /* 0x0001e80000100a00 */
[----:B------:R1:W-:Y:S01]  /*7b5b0*/  STL.64 [R1+0x1f8], R6 ;  /* 0x0001f80601007387 */ /* 0x0003e20000100a00 */
[----:B0-----:R-:W-:Y:S02]  /*7b5c0*/  F2FP.F16.E4M3.UNPACK_B R4, R12 ;  /* 0x0000000cff04723e */ /* 0x001fe400020006ff */
[----:B------:R-:W-:Y:S01]  /*7b5d0*/  F2FP.F16.E4M3.UNPACK_B R5, R13 ;  /* 0x0000000dff05723e */ /* 0x000fe200020006ff */
[----:B-1----:R-:W3:Y:S04]  /*7b5e0*/  LDL.LU R7, [R1+0x4018] ;  /* 0x0040180001077983 */ /* 0x002ee80000300800 */
[----:B------:R-:W-:Y:S04]  /*7b5f0*/  STL [R1+0x68], R2 ;  /* 0x0000680201007387 */ /* 0x000fe80000100800 */
[----:B------:R-:W-:Y:S04]  /*7b600*/  STL [R1+0x6c], R3 ;  /* 0x00006c0301007387 */ /* 0x000fe80000100800 */
[----:B------:R-:W-:Y:S04]  /*7b610*/  STL [R1+0x60], R4 ;  /* 0x0000600401007387 */ /* 0x000fe80000100800 */
[----:B------:R-:W-:Y:S04]  /*7b620*/  STL.64 [R1+0x210], R8 ;  /* 0x0002100801007387 */ /* 0x000fe80000100a00 */
[----:B------:R0:W-:Y:S02]  /*7b630*/  STL.64 [R1+0x218], R10 ;  /* 0x0002180a01007387 */ /* 0x0001e40000100a00 */
[----:B0-----:R-:W-:Y:S01]  /*7b640*/  HMMA.16816.F32 R8, R16, R4, R20 ;  /* 0x000000041008723c */ /* 0x001fe20000001814 */
[----:B------:R-:W-:-:S02]  /*7b650*/  F2FP.F16.E4M3.UNPACK_B R2, R14 ;  /* 0x0000000eff02723e */ /* 0x000fc400020006ff */
[----:B------:R-:W-:-:S03]  /*7b660*/  F2FP.F16.E4M3.UNPACK_B R3, R15 ;  /* 0x0000000fff03723e */ /* 0x000fc600020006ff */
[----:B------:R-:W-:Y:S04]  /*7b670*/  STL [R1+0x64], R5 ;  /* 0x0000640501007387 */ /* 0x000fe80000100800 */
[----:B------:R-:W-:-:S13]  /*7b680*/  STL [R1+0x58], R2 ;  /* 0x0000580201007387 */ /* 0x000fda0000100800 */
[----:B------:R-:W-:Y:S04]  /*7b690*/  STL.64 [R1+0x230], R8 ;  /* 0x0002300801007387 */ /* 0x000fe80000100a00 */
[----:B------:R2:W-:Y:S01]  /*7b6a0*/  STL.64 [R1+0x238], R10 ;  /* 0x0002380a01007387 */ /* 0x0005e20000100a00 */
[----:B------:R-:W-:-:S03]  /*7b6b0*/  F2FP.F16.E4M3.UNPACK_B R12, R28 ;  /* 0x0000001cff0c723e */ /* 0x000fc600020006ff */
[----:B------:R-:W-:Y:S01]  /*7b6c0*/  STL [R1+0x5c], R3 ;  /* 0x00005c0301007387 */ /* 0x000fe20000100800 */
[----:B------:R-:W-:-:S03]  /*7b6d0*/  F2FP.F16.E4M3.UNPACK_B R6, R29 ;  /* 0x0000001dff06723e */ /* 0x000fc600020006ff */
[----:B------:R-:W4:Y:S01]  /*7b6e0*/  LDL.LU R20, [R1+0x380] ;  /* 0x0003800001147983 */ /* 0x000f220000300800 */
[----:B--2---:R-:W-:-:S15]  /*7b6f0*/  HMMA.16816.F32 R8, R16, R2, R24 ;  /* 0x000000021008723c */ /* 0x004fde0000001818 */
[----:B------:R-:W-:-:S08]  /*7b700*/  NOP ;  /* 0x0000000000007918 */ /* 0x000fd00000000000 */
[----:B------:R0:W-:Y:S04]  /*7b710*/  STL.64 [R1+0x240], R8 ;  /* 0x0002400801007387 */ /* 0x0001e80000100a00 */
[----:B------:R1:W-:Y:S04]  /*7b720*/  STL.64 [R1+0x248], R10 ;  /* 0x0002480a01007387 */ /* 0x0003e80000100a00 */
[----:B------:R-:W-:Y:S04]  /*7b730*/  STL [R1+0x50], R12 ;  /* 0x0000500c01007387 */ /* 0x000fe80000100800 */
[----:B------:R-:W4:Y:S04]  /*7b740*/  LDL.LU R21, [R1+0x384] ;  /* 0x0003840001157983 */ /* 0x000f280000300800 */
[----:B------:R-:W-:Y:S04]  /*7b750*/  STL [R1+0x54], R6 ;  /* 0x0000540601007387 */ /* 0x000fe80000100800 */
[----:B------:R-:W2:Y:S04]  /*7b760*/  LDL.LU R22, [R1+0x388] ;  /* 0x0003880001167983 */ /* 0x000ea80000300800 */
[----:B------:R-:W2:Y:S04]  /*7b770*/  LDL.LU R23, [R1+0x38c] ;  /* 0x00038c0001177983 */ /* 0x000ea80000300800 */
[----:B--2---:R-:W-:Y:S04]  /*7b780*/  STL.64 [R1+0x3f70], R22 ;  /* 0x003f701601007387 */ /* 0x004fe80000100a00 */
[----:B----4-:R2:W-:Y:S04]  /*7b790*/  STL.64 [R1+0x3f68], R20 ;  /* 0x003f681401007387 */ /* 0x0105e80000100a00 */
[----:B0-----:R-:W4:Y:S04]  /*7b7a0*/  LDL.LU R8, [R1+0x350] ;  /* 0x0003500001087983 */ /* 0x001f280000300800 */
[----:B------:R-:W4:Y:S04]  /*7b7b0*/  LDL.LU R9, [R1+0x354] ;  /* 0x0003540001097983 */ /* 0x000f280000300800 */
[----:B-1----:R-:W3:Y:S04]  /*7b7c0*/  LDL.LU R10, [R1+0x358] ;  /* 0x00035800010a7983 */ /* 0x002ee80000300800 */
[----:B------:R-:W3:Y:S04]  /*7b7d0*/  LDL.LU R11, [R1+0x35c] ;  /* 0x00035c00010b7983 */ /* 0x000ee80000300800 */
[----:B---3--:R-:W-:Y:S04]  /*7b7e0*/  STL.64 [R1+0x3f80], R10 ;  /* 0x003f800a01007387 */ /* 0x008fe80000100a00 */
[----:B----4-:R-:W-:Y:S04]  /*7b7f0*/  STL.64 [R1+0x3f78], R8 ;  /* 0x003f780801007387 */ /* 0x010fe80000100a00 */
[----:B------:R-:W3:Y:S04]  /*7b800*/  LDL R5, [R1+0x1e98] ;  /* 0x001e980001057983 */ /* 0x000ee80000100800 */
[----:B--2---:R-:W2:Y:S04]  /*7b810*/  LDL.LU R20, [R1+0x1190] ;  /* 0x0011900001147983 */ /* 0x004ea80000300800 */
[----:B------:R-:W2:Y:S04]  /*7b820*/  LDL.LU R21, [R1+0x1194] ;  /* 0x0011940001157983 */ /* 0x000ea80000300800 */
[----:B------:R-:W4:Y:S04]  /*7b830*/  LDL.LU R22, [R1+0x1198] ;  /* 0x0011980001167983 */ /* 0x000f280000300800 */
[----:B------:R-:W4:Y:S04]  /*7b840*/  LDL.LU R23, [R1+0x119c] ;  /* 0x00119c0001177983 */ /* 0x000f280000300800 */
[----:B------:R-:W3:Y:S04]  /*7b850*/  LDL R2, [R1+0x1e88] ;  /* 0x001e880001027983 */ /* 0x000ee80000100800 */
[----:B------:R-:W3:Y:S04]  /*7b860*/  LDL R3, [R1+0x1e8c] ;  /* 0x001e8c0001037983 */ /* 0x000ee80000100800 */
[----:B----4-:R-:W-:Y:S04]  /*7b870*/  STL.64 [R1+0x3f90], R22 ;  /* 0x003f901601007387 */ /* 0x010fe80000100a00 */
[----:B--2---:R0:W-:Y:S04]  /*7b880*/  STL.64 [R1+0x3f88], R20 ;  /* 0x003f881401007387 */ /* 0x0041e80000100a00 */
[----:B0-----:R-:W2:Y:S04]  /*7b890*/  LDL.LU R20, [R1+0x300] ;  /* 0x0003000001147983 */ /* 0x001ea80000300800 */
[----:B------:R-:W2:Y:S04]  /*7b8a0*/  LDL.LU R21, [R1+0x304] ;  /* 0x0003040001157983 */ /* 0x000ea80000300800 */
[----:B------:R-:W4:Y:S04]  /*7b8b0*/  LDL.LU R22, [R1+0x308] ;  /* 0x0003080001167983 */ /* 0x000f280000300800 */
[----:B------:R-:W4:Y:S04]  /*7b8c0*/  LDL.LU R23, [R1+0x30c] ;  /* 0x00030c0001177983 */ /* 0x000f280000300800 */
[----:B------:R-:W3:Y:S04]  /*7b8d0*/  LDL R10, [R1+0x1e68] ;  /* 0x001e6800010a7983 */ /* 0x000ee80000100800 */
        /* <DEDUP_REMOVED lines=9> */
[----:B------:R-:W2:Y:S04]  /*7b970*/  LDL R8, [R1+0x1e48] ;  /* 0x001e480001087983 */ /* 0x000ea80000100800 */
[----:B---3--:R0:W-:Y:S04]  /*7b980*/  STL.64 [R1+0x3fd0], R10 ;  /* 0x003fd00a01007387 */ /* 0x0081e80000100a00 */
[----:B0-----:R-:W3:Y:S04]  /*7b990*/  LDL R10, [R1+0x1e58] ;  /* 0x001e5800010a7983 */ /* 0x001ee80000100800 */
[----:B------:R-:W3:Y:S04]  /*7b9a0*/  LDL R11, [R1+0x1e5c] ;  /* 0x001e5c00010b7983 */ /* 0x000ee80000100800 */
[----:B------:R0:W-:Y:S04]  /*7b9b0*/  STL [R1+0x3fc8], R9 ;  /* 0x003fc80901007387 */ /* 0x0001e80000100800 */
[----:B0-----:R-:W2:Y:S04]  /*7b9c0*/  LDL R9, [R1+0x1e4c] ;  /* 0x001e4c0001097983 */ /* 0x001ea80000100800 */
[----:B---3--:R0:W-:Y:S04]  /*7b9d0*/  STL.64 [R1+0x4000], R10 ;  /* 0x0040000a01007387 */ /* 0x0081e80000100a00 */
[----:B--2---:R1:W-:Y:S01]  /*7b9e0*/  STL.64 [R1+0x3ff8], R8 ;  /* 0x003ff80801007387 */ /* 0x0043e20000100a00 */
[----:B0-----:R-:W-:-:S03]  /*7b9f0*/  IMAD.MOV.U32 R11, RZ, RZ, R6 ;  /* 0x000000ffff0b7224 */ /* 0x001fc600078e0006 */
[----:B-1----:R-:W2:Y:S04]  /*7ba00*/  LDL R8, [R1+0x1e38] ;  /* 0x001e380001087983 */ /* 0x002ea80000100800 */
[----:B------:R-:W3:Y:S04]  /*7ba10*/  LDL R9, [R1+0x1e3c] ;  /* 0x001e3c0001097983 */ /* 0x000ee80000100800 */
[----:B----4-:R-:W-:Y:S04]  /*7ba20*/  STL.64 [R1+0x3fb0], R22 ;  /* 0x003fb01601007387 */ /* 0x010fe80000100a00 */
[----:B------:R-:W-:Y:S04]  /*7ba30*/  STL.64 [R1+0x3fa8], R20 ;  /* 0x003fa81401007387 */ /* 0x000fe80000100a00 */
[----:B------:R-:W4:Y:S04]  /*7ba40*/  LDL R6, [R1+0x1e9c] ;  /* 0x001e9c0001067983 */ /* 0x000f280000100800 */
[----:B----4-:R-:W-:Y:S04]  /*7ba50*/  STL.64 [R1+0x3fc0], R6 ;  /* 0x003fc00601007387 */ /* 0x010fe80000100a00 */
[----:B------:R0:W-:Y:S04]  /*7ba60*/  STL.64 [R1+0x3fb8], R4 ;  /* 0x003fb80401007387 */ /* 0x0001e80000100a00 */
        /* <DEDUP_REMOVED lines=25> */
[----:B------:R-:W4:Y:S04]  /*7bc00*/  LDL R14, [R1+0x1eb8] ;  /* 0x001eb800010e7983 */ /* 0x000f280000100800 */
[----:B------:R-:W4:Y:S04]  /*7bc10*/  LDL R15, [R1+0x1ebc] ;  /* 0x001ebc00010f7983 */ /* 0x000f280000100800 */
[----:B------:R-:W4:Y:S04]  /*7bc20*/  LDL R28, [R1+0x1ec8] ;  /* 0x001ec800011c7983 */ /* 0x000f280000100800 */
[----:B------:R-:W4:Y:S04]  /*7bc30*/  LDL R29, [R1+0x1ecc] ;  /* 0x001ecc00011d7983 */ /* 0x000f280000100800 */
[----:B------:R-:W4:Y:S04]  /*7bc40*/  LDL.LU R24, [R1+0x3a0] ;  /* 0x0003a00001187983 */ /* 0x000f280000300800 */
[----:B------:R-:W4:Y:S04]  /*7bc50*/  LDL.LU R25, [R1+0x3a4] ;  /* 0x0003a40001197983 */ /* 0x000f280000300800 */
[----:B------:R-:W4:Y:S01]  /*7bc60*/  LDL.LU R26, [R1+0x3a8] ;  /* 0x0003a800011a7983 */ /* 0x000f220000300800 */
[----:B------:R-:W-:-:S02]  /*7bc70*/  F2FP.F16.E4M3.UNPACK_B R20, R8 ;  /* 0x00000008ff14723e */ /* 0x000fc400020006ff */
[----:B---3--:R-:W-:Y:S01]  /*7bc80*/  F2FP.F16.E4M3.UNPACK_B R21, R9 ;  /* 0x00000009ff15723e */ /* 0x008fe200020006ff */
[----:B------:R-:W3:Y:S01]  /*7bc90*/  LDL.LU R27, [R1+0x3ac] ;  /* 0x0003ac00011b7983 */ /* 0x000ee20000300800 */
[----:B--2---:R-:W-:Y:S03]  /*7bca0*/  HMMA.16816.F32 R8, R16, R10, R4 ;  /* 0x0000000a1008723c */ /* 0x004fe60000001804 */
[----:B------:R-:W2:Y:S04]  /*7bcb0*/  LDL.LU.64 R6, [R1+0x4010] ;  /* 0x0040100001067983 */ /* 0x000ea80000300a00 */
[----:B------:R-:W2:-:S15]  /*7bcc0*/  LDL.LU.64 R4, [R1+0x4008] ;  /* 0x0040080001047983 */ /* 0x000e9e0000300a00 */
[----:B------:R-:W-:-:S01]  /*7bcd0*/  NOP ;  /* 0x0000000000007918 */ /* 0x000fc20000000000 */
[----:B------:R-:W-:Y:S04]  /*7bce0*/  STL.64 [R1+0x260], R8 ;  /* 0x0002600801007387 */ /* 0x000fe80000100a00 */
[----:B------:R0:W-:Y:S04]  /*7bcf0*/  STL.64 [R1+0x268], R10 ;  /* 0x0002680a01007387 */ /* 0x0001e80000100a00 */
[----:B0-----:R-:W4:Y:S04]  /*7bd00*/  LDL.LU.64 R10, [R1+0x4000] ;  /* 0x00400000010a7983 */ /* 0x001f280000300a00 */
[----:B------:R-:W3:Y:S04]  /*7bd10*/  LDL.LU.64 R8, [R1+0x3ff8] ;  /* 0x003ff80001087983 */ /* 0x000ee80000300a00 */
[----:B------:R-:W-:Y:S04]  /*7bd20*/  STL [R1+0x48], R20 ;  /* 0x0000481401007387 */ /* 0x000fe80000100800 */
[----:B------:R2:W-:Y:S02]  /*7bd30*/  STL [R1+0x4c], R21 ;  /* 0x00004c1501007387 */ /* 0x0005e40000100800 */
[----:B--2---:R-:W-:Y:S02]  /*7bd40*/  HMMA.16816.F32 R20, R16, R20, R4 ;  /* 0x000000141014723c */ /* 0x004fe40000001804 */
[----:B------:R-:W2:Y:S04]  /*7bd50*/  LDL.LU.64 R6, [R1+0x3ff0] ;  /* 0x003ff00001067983 */ /* 0x000ea80000300a00 */
[----:B------:R-:W2:-:S15]  /*7bd60*/  LDL.LU.64 R4, [R1+0x3fe8] ;  /* 0x003fe80001047983 */ /* 0x000e9e0000300a00 */
[----:B------:R-:W-:-:S02]  /*7bd70*/  NOP ;  /* 0x0000000000007918 */ /* 0x000fc40000000000 */
[----:B------:R4:W-:Y:S04]  /*7bd80*/  STL.64 [R1+0x280], R20 ;  /* 0x0002801401007387 */ /* 0x0009e80000100a00 */
[----:B------:R-:W-:Y:S01]  /*7bd90*/  STL.64 [R1+0x288], R22 ;  /* 0x0002881601007387 */ /* 0x000fe20000100a00 */
[----:B---3--:R-:W-:Y:S02]  /*7bda0*/  F2FP.F16.E4M3.UNPACK_B R8, R8 ;  /* 0x00000008ff08723e */ /* 0x008fe400020006ff */
[----:B------:R-:W-:Y:S02]  /*7bdb0*/  F2FP.F16.E4M3.UNPACK_B R9, R9 ;  /* 0x00000009ff09723e */ /* 0x000fe400020006ff */
[----:B----4-:R-:W-:Y:S02]  /*7bdc0*/  F2FP.F16.E4M3.UNPACK_B R20, R10 ;  /* 0x0000000aff14723e */ /* 0x010fe400020006ff */
[----:B------:R-:W-:Y:S01]  /*7bdd0*/  F2FP.F16.E4M3.UNPACK_B R21, R11 ;  /* 0x0000000bff15723e */ /* 0x000fe200020006ff */
        /* <DEDUP_REMOVED lines=8> */
[----:B0-----:R-:W3:Y:S04]  /*7be60*/  LDL.LU.64 R10, [R1+0x3fd0] ;  /* 0x003fd000010a7983 */ /* 0x001ee80000300a00 */
[----:B------:R-:W4:Y:S04]  /*7be70*/  LDL.LU R9, [R1+0x3fc8] ;  /* 0x003fc80001097983 */ /* 0x000f280000300800 */
        /* <DEDUP_REMOVED lines=10> */
[----:B---3--:R-:W-:-:S02]  /*7bf20*/  F2FP.F16.E4M3.UNPACK_B R10, R10 ;  /* 0x0000000aff0a723e */ /* 0x008fc400020006ff */
[----:B------:R-:W-:-:S03]  /*7bf30*/  F2FP.F16.E4M3.UNPACK_B R11, R11 ;  /* 0x0000000bff0b723e */ /* 0x000fc600020006ff */
        /* <DEDUP_REMOVED lines=8> */
[----:B------:R-:W-:-:S02]  /*7bfc0*/  F2FP.F16.E4M3.UNPACK_B R8, R9 ;  /* 0x00000009ff08723e */ /* 0x000fc400020006ff */
[----:B--2---:R-:W-:-:S03]  /*7bfd0*/  F2FP.F16.E4M3.UNPACK_B R9, R4 ;  /* 0x00000004ff09723e */ /* 0x004fc600020006ff */
[----:B------:R-:W-:Y:S04]  /*7bfe0*/  STL [R1+0x28], R8 ;  /* 0x0000280801007387 */ /* 0x000fe80000100800 */
[----:B------:R3:W-:Y:S02]  /*7bff0*/  STL [R1+0x2c], R9 ;  /* 0x00002c0901007387 */ /* 0x0007e40000100800 */
[----:B---3--:R-:W-:Y:S02]  /*7c000*/  HMMA.16816.F32 R8, R16, R8, R20 ;  /* 0x000000081008723c */ /* 0x008fe40000001814 */
[----:B------:R-:W2:Y:S04]  /*7c010*/  LDL.LU.64 R22, [R1+0x3f90] ;  /* 0x003f900001167983 */ /* 0x000ea80000300a00 */
[----:B------:R-:W2:Y:S01]  /*7c020*/  LDL.LU.64 R20, [R1+0x3f88] ;  /* 0x003f880001147983 */ /* 0x000ea20000300a00 */
[----:B------:R-:W-:-:S02]  /*7c030*/  F2FP.F16.E4M3.UNPACK_B R2, R2 ;  /* 0x00000002ff02723e */ /* 0x000fc400020006ff */
[----:B------:R-:W-:-:S14]  /*7c040*/  F2FP.F16.E4M3.UNPACK_B R3, R3 ;  /* 0x00000003ff03723e */ /* 0x000fdc00020006ff */
[----:B------:R-:W-:Y:S04]  /*7c050*/  STL.64 [R1+0x300], R8 ;  /* 0x0003000801007387 */ /* 0x000fe80000100a00 */
[----:B------:R0:W-:Y:S04]  /*7c060*/  STL.64 [R1+0x308], R10 ;  /* 0x0003080a01007387 */ /* 0x0001e80000100a00 */
[----:B0-----:R-:W3:Y:S04]  /*7c070*/  LDL.LU.64 R10, [R1+0x3f80] ;  /* 0x003f8000010a7983 */ /* 0x001ee80000300a00 */
        /* <DEDUP_REMOVED lines=9> */
[----:B------:R-:W-:-:S02]  /*7c110*/  F2FP.F16.E4M3.UNPACK_B R4, R5 ;  /* 0x00000005ff04723e */ /* 0x000fc400020006ff */
[----:B------:R-:W-:-:S07]  /*7c120*/  F2FP.F16.E4M3.UNPACK_B R5, R6 ;  /* 0x00000006ff05723e */ /* 0x000fce00020006ff */
[----:B---3--:R-:W-:Y:S01]  /*7c130*/  HMMA.16816.F32 R8, R16, R4, R8 ;  /* 0x000000041008723c */ /* 0x008fe20000001808 */
[----:B------:R-:W-:Y:S02]  /*7c140*/  F2FP.F16.E4M3.UNPACK_B R2, R12 ;  /* 0x0000000cff02723e */ /* 0x000fe400020006ff */
[----:B------:R-:W-:-:S03]  /*7c150*/  F2FP.F16.E4M3.UNPACK_B R3, R13 ;  /* 0x0000000dff03723e */ /* 0x000fc600020006ff */
[----:B------:R0:W-:Y:S04]  /*7c160*/  STL [R1+0x18], R4 ;  /* 0x0000180401007387 */ /* 0x0001e80000100800 */
[----:B------:R1:W-:Y:S04]  /*7c170*/  STL [R1+0x1c], R5 ;  /* 0x00001c0501007387 */ /* 0x0003e80000100800 */
[----:B------:R-:W-:Y:S09]  /*7c180*/  STL [R1+0x10], R2 ;  /* 0x0000100201007387 */ /* 0x000ff20000100800 */
[----:B------:R-:W-:Y:S04]  /*7c190*/  STL.64 [R1+0x340], R8 ;  /* 0x0003400801007387 */ /* 0x000fe80000100a00 */
[----:B------:R2:W-:Y:S01]  /*7c1a0*/  STL.64 [R1+0x348], R10 ;  /* 0x0003480a01007387 */ /* 0x0005e20000100a00 */
[----:B0-----:R-:W-:-:S02]  /*7c1b0*/  F2FP.F16.E4M3.UNPACK_B R4, R14 ;  /* 0x0000000eff04723e */ /* 0x001fc400020006ff */
[----:B-1----:R-:W-:Y:S01]  /*7c1c0*/  F2FP.F16.E4M3.UNPACK_B R5, R15 ;  /* 0x0000000fff05723e */ /* 0x002fe200020006ff */
[----:B------:R-:W-:Y:S04]  /*7c1d0*/  STL [R1+0x14], R3 ;  /* 0x0000140301007387 */ /* 0x000fe80000100800 */
[----:B------:R-:W-:Y:S01]  /*7c1e0*/  STL [R1+0x8], R4 ;  /* 0x0000080401007387 */ /* 0x000fe20000100800 */
[----:B--2---:R-:W-:-:S15]  /*7c1f0*/  HMMA.16816.F32 R8, R16, R2, R20 ;  /* 0x000000021008723c */ /* 0x004fde0000001814 */
[----:B------:R-:W-:-:S08]  /*7c200*/  NOP ;  /* 0x0000000000007918 */ /* 0x000fd00000000000 */
[----:B------:R-:W-:Y:S04]  /*7c210*/  STL.64 [R1+0x360], R8 ;  /* 0x0003600801007387 */ /* 0x000fe80000100a00 */
[----:B------:R0:W-:Y:S02]  /*7c220*/  STL.64 [R1+0x368], R10 ;  /* 0x0003680a01007387 */ /* 0x0001e40000100a00 */
[----:B0-----:R-:W-:Y:S01]  /*7c230*/  HMMA.16816.F32 R8, R16, R4, R24 ;  /* 0x000000041008723c */ /* 0x001fe20000001818 */
[----:B------:R-:W-:-:S05]  /*7c240*/  F2FP.F16.E4M3.UNPACK_B R2, R28 ;  /* 0x0000001cff02723e */ /* 0x000fca00020006ff */
[----:B------:R-:W-:Y:S04]  /*7c250*/  STL [R1+0xc], R5 ;  /* 0x00000c0501007387 */ /* 0x000fe80000100800 */
[----:B------:R-:W2:Y:S04]  /*7c260*/  LDL R14, [R1+0x1f28] ;  /* 0x001f2800010e7983 */ /* 0x000ea80000100800 */
[----:B------:R-:W-:Y:S09]  /*7c270*/  STL [R1], R2 ;  /* 0x0000000201007387 */ /* 0x000ff20000100800 */
[----:B------:R-:W-:Y:S04]  /*7c280*/  STL.64 [R1+0x380], R8 ;  /* 0x0003800801007387 */ /* 0x000fe80000100a00 */
[----:B------:R-:W-:Y:S04]  /*7c290*/  STL.64 [R1+0x388], R10 ;  /* 0x0003880a01007387 */ /* 0x000fe80000100a00 */
[----:B------:R-:W2:Y:S01]  /*7c2a0*/  LDL R15, [R1+0x1f2c] ;  /* 0x001f2c00010f7983 */ /* 0x000ea20000100800 */
[----:B------:R-:W-:-:S05]  /*7c2b0*/  F2FP.F16.E4M3.UNPACK_B R3, R29 ;  /* 0x0000001dff03723e */ /* 0x000fca00020006ff */
[----:B------:R-:W-:Y:S04]  /*7c2c0*/  STL [R1+0x4], R3 ;  /* 0x0000040301007387 */ /* 0x000fe80000100800 */
[----:B--2---:R0:W-:Y:S04]  /*7c2d0*/  STL.64 [R1+0x3f30], R14 ;  /* 0x003f300e01007387 */ /* 0x0041e80000100a00 */
[----:B------:R-:W2:Y:S04]  /*7c2e0*/  LDL.LU R12, [R1+0x440] ;  /* 0x00044000010c7983 */ /* 0x000ea80000300800 */
[----:B------:R-:W2:Y:S04]  /*7c2f0*/  LDL.LU R13, [R1+0x444] ;  /* 0x00044400010d7983 */ /* 0x000ea80000300800 */
[----:B0-----:R-:W3:Y:S04]  /*7c300*/  LDL.LU R14, [R1+0x448] ;  /* 0x00044800010e7983 */ /* 0x001ee80000300800 */
[----:B------:R-:W3:Y:S04]  /*7c310*/  LDL.LU R15, [R1+0x44c] ;  /* 0x00044c00010f7983 */ /* 0x000ee80000300800 */
[----:B------:R-:W4:Y:S04]  /*7c320*/  LDL R26, [R1+0x1ee8] ;  /* 0x001ee800011a7983 */ /* 0x000f280000100800 */
[----:B------:R-:W4:Y:S04]  /*7c330*/  LDL R27, [R1+0x1eec] ;  /* 0x001eec00011b7983 */ /* 0x000f280000100800 */
[----:B------:R-:W2:Y:S04]  /*7c340*/  LDL R24, [R1+0x1ef8] ;  /* 0x001ef80001187983 */ /* 0x000ea80000100800 */
[----:B------:R-:W2:Y:S04]  /*7c350*/  LDL R25, [R1+0x1efc] ;  /* 0x001efc0001197983 */ /* 0x000ea80000100800 */
[----:B----4-:R-:W-:Y:S04]  /*7c360*/  STL.64 [R1+0x3f60], R26 ;  /* 0x003f601a01007387 */ /* 0x010fe80000100a00 */
[----:B--2---:R0:W-:Y:S04]  /*7c370*/  STL.64 [R1+0x3f58], R24 ;  /* 0x003f581801007387 */ /* 0x0041e80000100a00 */
[----:B0-----:R-:W2:Y:S04]  /*7c380*/  LDL.LU R24, [R1+0x3d0] ;  /* 0x0003d00001187983 */ /* 0x001ea80000300800 */
[----:B------:R-:W2:Y:S04]  /*7c390*/  LDL.LU R25, [R1+0x3d4] ;  /* 0x0003d40001197983 */ /* 0x000ea80000300800 */
[----:B------:R-:W2:Y:S04]  /*7c3a0*/  LDL.LU R26, [R1+0x3d8] ;  /* 0x0003d800011a7983 */ /* 0x000ea80000300800 */
[----:B------:R-:W2:Y:S04]  /*7c3b0*/  LDL.LU R27, [R1+0x3dc] ;  /* 0x0003dc00011b7983 */ /* 0x000ea80000300800 */
[----:B------:R-:W4:Y:S04]  /*7c3c0*/  LDL R28, [R1+0x1ed8] ;  /* 0x001ed800011c7983 */ /* 0x000f280000100800 */
[----:B------:R-:W2:Y:S04]  /*7c3d0*/  LDL R29, [R1+0x1edc] ;  /* 0x001edc00011d7983 */ /* 0x000ea80000100800 */
        /* <DEDUP_REMOVED lines=12> */
[----:B------:R-:W4:Y:S04]  /*7c4a0*/  LDL R22, [R1+0x1f08] ;  /* 0x001f080001167983 */ /* 0x000f280000100800 */
[----:B------:R-:W4:Y:S04]  /*7c4b0*/  LDL R23, [R1+0x1f0c] ;  /* 0x001f0c0001177983 */ /* 0x000f280000100800 */
[----:B------:R-:W4:Y:S04]  /*7c4c0*/  LDL.LU R8, [R1+0x490] ;  /* 0x0004900001087983 */ /* 0x000f280000300800 */
[----:B------:R-:W4:Y:S04]  /*7c4d0*/  LDL.LU R9, [R1+0x494] ;  /* 0x0004940001097983 */ /* 0x000f280000300800 */
[----:B------:R-:W4:Y:S04]  /*7c4e0*/  LDL.LU R10, [R1+0x498] ;  /* 0x00049800010a7983 */ /* 0x000f280000300800 */
[----:B------:R-:W4:Y:S01]  /*7c4f0*/  LDL.LU R11, [R1+0x49c] ;  /* 0x00049c00010b7983 */ /* 0x000f220000300800 */
[----:B------:R-:W-:-:S02]  /*7c500*/  F2FP.F16.E4M3.UNPACK_B R28, R28 ;  /* 0x0000001cff1c723e */ /* 0x000fc400020006ff */
[----:B--2---:R-:W-:Y:S01]  /*7c510*/  F2FP.F16.E4M3.UNPACK_B R29, R29 ;  /* 0x0000001dff1d723e */ /* 0x004fe200020006ff */
[C---:B------:R-:W-:Y:S01]  /*7c520*/  HMMA.16816.F32 R24, R16.reuse, R2, R24 ;  /* 0x000000021018723c */ /* 0x040fe20000001818 */
[----:B------:R-:W2:Y:S04]  /*7c530*/  LDL R20, [R1+0x1f18] ;  /* 0x001f180001147983 */ /* 0x000ea80000100800 */
[----:B------:R-:W2:Y:S01]  /*7c540*/  LDL R21, [R1+0x1f1c] ;  /* 0x001f1c0001157983 */ /* 0x000ea20000100800 */
[----:B---3--:R-:W-:Y:S03]  /*7c550*/  HMMA.16816.F32 R12, R16, R28, R12 ;  /* 0x0000001c100c723c */ /* 0x008fe6000000180c */
[----:B----4-:R-:W-:Y:S04]  /*7c560*/  STL.64 [R1+0x3f28], R10 ;  /* 0x003f280a01007387 */ /* 0x010fe80000100a00 */
[----:B------:R0:W-:Y:S04]  /*7c570*/  STL.64 [R1+0x3f20], R8 ;  /* 0x003f200801007387 */ /* 0x0001e80000100a00 */
        /* <DEDUP_REMOVED lines=8> */
[----:B------:R0:W-:Y:S04]  /*7c600*/  STL.64 [R1+0x3a8], R26 ;  /* 0x0003a81a01007387 */ /* 0x0001e80000100a00 */
[----:B0-----:R-:W2:Y:S04]  /*7c610*/  LDL.LU.64 R26, [R1+0x3f60] ;  /* 0x003f6000011a7983 */ /* 0x001ea80000300a00 */
[----:B------:R-:W3:Y:S04]  /*7c620*/  LDL.LU.64 R24, [R1+0x3f58] ;  /* 0x003f580001187983 */ /* 0x000ee80000300a00 */
[----:B------:R-:W4:Y:S04]  /*7c630*/  LDL R2, [R1+0x1f38] ;  /* 0x001f380001027983 */ /* 0x000f280000100800 */
[----:B------:R-:W4:Y:S04]  /*7c640*/  LDL R3, [R1+0x1f3c] ;  /* 0x001f3c0001037983 */ /* 0x000f280000100800 */
[----:B------:R-:W-:Y:S04]  /*7c650*/  STL.64 [R1+0x3d0], R12 ;  /* 0x0003d00c01007387 */ /* 0x000fe80000100a00 */
[----:B------:R0:W-:Y:S04]  /*7c660*/  STL.64 [R1+0x3d8], R14 ;  /* 0x0003d80e01007387 */ /* 0x0001e80000100a00 */
[----:B0-----:R-:W3:Y:S04]  /*7c670*/  LDL.LU.64 R14, [R1+0x3f50] ;  /* 0x003f5000010e7983 */ /* 0x001ee80000300a00 */
[----:B------:R-:W3:Y:S04]  /*7c680*/  LDL.LU.64 R12, [R1+0x3f48] ;  /* 0x003f4800010c7983 */ /* 0x000ee80000300a00 */
[----:B------:R0:W-:Y:S04]  /*7c690*/  STL.64 [R1+0x3d60], R28 ;  /* 0x003d601c01007387 */ /* 0x0001e80000100a00 */
[----:B0-----:R-:W4:Y:S04]  /*7c6a0*/  LDL.LU R28, [R1+0x33f8] ;  /* 0x0033f800011c7983 */ /* 0x001f280000300800 */
[----:B------:R-:W4:Y:S01]  /*7c6b0*/  LDL.LU R29, [R1+0x3400] ;  /* 0x00340000011d7983 */ /* 0x000f220000300800 */
[----:B--2---:R-:W-:-:S02]  /*7c6c0*/  F2FP.F16.E4M3.UNPACK_B R26, R26 ;  /* 0x0000001aff1a723e */ /* 0x004fc400020006ff */
[----:B------:R-:W-:-:S07]  /*7c6d0*/  F2FP.F16.E4M3.UNPACK_B R27, R27 ;  /* 0x0000001bff1b723e */ /* 0x000fce00020006ff */
[----:B---3--:R-:W-:-:S15]  /*7c6e0*/  HMMA.16816.F32 R12, R16, R26, R12 ;  /* 0x0000001a100c723c */ /* 0x008fde000000180c */
[----:B------:R-:W-:-:S08]  /*7c6f0*/  NOP ;  /* 0x0000000000007918 */ /* 0x000fd00000000000 */
[----:B------:R-:W-:Y:S04]  /*7c700*/  STL.64 [R1+0x3f0], R12 ;  /* 0x0003f00c01007387 */ /* 0x000fe80000100a00 */
[----:B------:R0:W-:Y:S04]  /*7c710*/  STL.64 [R1+0x3f8], R14 ;  /* 0x0003f80e01007387 */ /* 0x0001e80000100a00 */
[----:B0-----:R-:W2:Y:S04]  /*7c720*/  LDL.LU.64 R14, [R1+0x3f40] ;  /* 0x003f4000010e7983 */ /* 0x001ea80000300a00 */
[----:B------:R-:W2:Y:S01]  /*7c730*/  LDL.LU.64 R12, [R1+0x3f38] ;  /* 0x003f3800010c7983 */ /* 0x000ea20000300a00 */
[----:B------:R-:W-:-:S02]  /*7c740*/  F2FP.F16.E4M3.UNPACK_B R24, R24 ;  /* 0x00000018ff18723e */ /* 0x000fc400020006ff */
[----:B------:R-:W-:Y:S02]  /*7c750*/  F2FP.F16.E4M3.UNPACK_B R25, R25 ;  /* 0x00000019ff19723e */ /* 0x000fe400020006ff */
[----:B------:R-:W-:Y:S02]  /*7c760*/  F2FP.F16.E4M3.UNPACK_B R22, R22 ;  /* 0x00000016ff16723e */ /* 0x000fe400020006ff */
[----:B------:R-:W-:-:S07]  /*7c770*/  F2FP.F16.E4M3.UNPACK_B R23, R23 ;  /* 0x00000017ff17723e */ /* 0x000fce00020006ff */
[C---:B------:R-:W-:Y:S06]  /*7c780*/  HMMA.16816.F32 R8, R16.reuse, R22, R8 ;  /* 0x000000161008723c */ /* 0x040fec0000001808 */
[----:B--2---:R-:W-:-:S15]  /*7c790*/  HMMA.16816.F32 R12, R16, R24, R12 ;  /* 0x00000018100c723c */ /* 0x004fde000000180c */
[----:B------:R-:W-:-:S08]  /*7c7a0*/  NOP ;  /* 0x0000000000007918 */ /* 0x000fd00000000000 */
[----:B------:R-:W-:Y:S04]  /*7c7b0*/  STL.64 [R1+0x410], R12 ;  /* 0x0004100c01007387 */ /* 0x000fe80000100a00 */
[----:B------:R0:W-:Y:S04]  /*7c7c0*/  STL.64 [R1+0x418], R14 ;  /* 0x0004180e01007387 */ /* 0x0001e80000100a00 */
[----:B0-----:R-:W2:Y:S04]  /*7c7d0*/  LDL.LU.64 R14, [R1+0x3f30] ;  /* 0x003f3000010e7983 */ /* 0x001ea80000300a00 */
[----:B------:R0:W-:Y:S04]  /*7c7e0*/  STL.64 [R1+0x3d58], R26 ;  /* 0x003d581a01007387 */ /* 0x0001e80000100a00 */
[----:B0-----:R-:W4:Y:S04]  /*7c7f0*/  LDL.LU R27, [R1+0x33f0] ;  /* 0x0033f000011b7983 */ /* 0x001f280000300800 */
[----:B------:R-:W-:Y:S04]  /*7c800*/  STL.64 [R1+0x3d50], R24 ;  /* 0x003d501801007387 */ /* 0x000fe80000100a00 */
[----:B------:R-:W3:Y:S04]  /*7c810*/  LDL R12, [R1+0x1f48] ;  /* 0x001f4800010c7983 */ /* 0x000ee80000100800 */
[----:B------:R-:W3:Y:S04]  /*7c820*/  LDL R13, [R1+0x1f4c] ;  /* 0x001f4c00010d7983 */ /* 0x000ee80000100800 */
[----:B------:R-:W-:Y:S04]  /*7c830*/  STL.64 [R1+0x430], R8 ;  /* 0x0004300801007387 */ /* 0x000fe80000100a00 */
[----:B------:R0:W-:Y:S04]  /*7c840*/  STL.64 [R1+0x438], R10 ;  /* 0x0004380a01007387 */ /* 0x0001e80000100a00 */
[----:B0-----:R-:W2:Y:S04]  /*7c850*/  LDL.LU.64 R10, [R1+0x3f28] ;  /* 0x003f2800010a7983 */ /* 0x001ea80000300a00 */
[----:B------:R-:W2:Y:S01]  /*7c860*/  LDL.LU.64 R8, [R1+0x3f20] ;  /* 0x003f200001087983 */ /* 0x000ea20000300a00 */
[----:B------:R-:W-:-:S02]  /*7c870*/  F2FP.F16.E4M3.UNPACK_B R20, R20 ;  /* 0x00000014ff14723e */ /* 0x000fc400020006ff */
[----:B------:R-:W-:-:S07]  /*7c880*/  F2FP.F16.E4M3.UNPACK_B R21, R21 ;  /* 0x00000015ff15723e */ /* 0x000fce00020006ff */
        /* <DEDUP_REMOVED lines=12> */
[----:B------:R-:W-:-:S02]  /*7c950*/  F2FP.F16.E4M3.UNPACK_B R14, R14 ;  /* 0x0000000eff0e723e */ /* 0x000fc400020006ff */
[----:B------:R-:W-:Y:S01]  /*7c960*/  F2FP.F16.E4M3.UNPACK_B R15, R15 ;  /* 0x0000000fff0f723e */ /* 0x000fe200020006ff */
[----:B----4-:R-:W-:-:S05]  /*7c970*/  IMAD R4, R4, 0x100, R27 ;  /* 0x0000010004047824 */ /* 0x010fca00078e021b */
[----:B------:R-:W-:Y:S01]  /*7c980*/  STL [R1+0x3f08], R4 ;  /* 0x003f080401007387 */ /* 0x000fe20000100800 */
[----:B--2---:R-:W-:-:S15]  /*7c990*/  HMMA.16816.F32 R20, R16, R14, R20 ;  /* 0x0000000e1014723c */ /* 0x004fde0000001814 */
[----:B------:R-:W-:-:S08]  /*7c9a0*/  NOP ;  /* 0x0000000000007918 */ /* 0x000fd00000000000 */
[----:B------:R-:W-:Y:S04]  /*7c9b0*/  STL.64 [R1+0x470], R20 ;  /* 0x0004701401007387 */ /* 0x000fe80000100a00 */
[----:B------:R-:W-:Y:S04]  /*7c9c0*/  STL.64 [R1+0x478], R22 ;  /* 0x0004781601007387 */ /* 0x000fe80000100a00 */
        /* <DEDUP_REMOVED lines=10> */
[----:B------:R-:W4:Y:S01]  /*7ca70*/  LDL.64 R20, [R1+0x90] ;  /* 0x0000900001147983 */ /* 0x000f220000100a00 */
[----:B------:R-:W-:-:S02]  /*7ca80*/  F2FP.F16.E4M3.UNPACK_B R2, R2 ;  /* 0x00000002ff02723e */ /* 0x000fc400020006ff */
[----:B------:R-:W-:Y:S01]  /*7ca90*/  F2FP.F16.E4M3.UNPACK_B R3, R3 ;  /* 0x00000003ff03723e */ /* 0x000fe200020006ff */
[----:B---3--:R-:W-:Y:S02]  /*7caa0*/  IMAD.MOV.U32 R22, RZ, RZ, R9 ;  /* 0x000000ffff167224 */ /* 0x008fe400078e0009 */
[----:B------:R-:W-:-:S05]  /*7cab0*/  IMAD.MOV.U32 R23, RZ, RZ, R8 ;  /* 0x000000ffff177224 */ /* 0x000fca00078e0008 */
[----:B------:R-:W-:Y:S01]  /*7cac0*/  STL.64 [R1+0x3eb0], R22 ;  /* 0x003eb01601007387 */ /* 0x000fe20000100a00 */
[----:B------:R-:W-:Y:S02]  /*7cad0*/  IMAD R5, R5, 0x100, R28 ;  /* 0x0000010005057824 */ /* 0x000fe400078e021c */
[----:B------:R-:W-:Y:S01]  /*7cae0*/  IMAD R6, R6, 0x100, R29 ;  /* 0x0000010006067824 */ /* 0x000fe200078e021d */
[----:B------:R-:W-:Y:S02]  /*7caf0*/  F2FP.F16.E4M3.UNPACK_B R8, R12 ;  /* 0x0000000cff08723e */ /* 0x000fe400020006ff */
[----:B------:R-:W-:Y:S01]  /*7cb00*/  F2FP.F16.E4M3.UNPACK_B R9, R13 ;  /* 0x0000000dff09723e */ /* 0x000fe200020006ff */
[----:B----4-:R2:W-:Y:S04]  /*7cb10*/  STL.64 [R1+0x3ea8], R20 ;  /* 0x003ea81401007387 */ /* 0x0105e80000100a00 */
[----:B------:R-:W3:Y:S01]  /*7cb20*/  LDL.64 R28, [R1+0x80] ;  /* 0x00008000011c7983 */ /* 0x000ee20000100a00 */
[----:B--2---:R-:W-:Y:S07]  /*7cb30*/  HMMA.16816.F32 R20, R16, R2, R24 ;  /* 0x000000021014723c */ /* 0x004fee0000001818 */
[----:B------:R-:W-:-:S02]  /*7cb40*/  IMAD.MOV.U32 R26, RZ, RZ, R11 ;  /* 0x000000ffff1a7224 */ /* 0x000fc400078e000b */
[----:B------:R-:W-:Y:S02]  /*7cb50*/  IMAD.MOV.U32 R27, RZ, RZ, R10 ;  /* 0x000000ffff1b7224 */ /* 0x000fe400078e000a */
[----:B------:R-:W-:Y:S02]  /*7cb60*/  IMAD.MOV.U32 R24, RZ, RZ, R7 ;  /* 0x000000ffff187224 */ /* 0x000fe400078e0007 */
[----:B------:R-:W-:-:S10]  /*7cb70*/  IMAD.MOV.U32 R25, RZ, RZ, R0 ;  /* 0x000000ffff197224 */ /* 0x000fd400078e0000 */
[----:B------:R0:W-:Y:S04]  /*7cb80*/  STL.64 [R1+0x490], R20 ;  /* 0x0004901401007387 */ /* 0x0001e80000100a00 */
[----:B------:R1:W-:Y:S04]  /*7cb90*/  STL.64 [R1+0x498], R22 ;  /* 0x0004981601007387 */ /* 0x0003e80000100a00 */
[----:B------:R-:W-:Y:S04]  /*7cba0*/  STL.64 [R1+0x3eb8], R26 ;  /* 0x003eb81a01007387 */ /* 0x000fe80000100a00 */
[----:B------:R2:W-:Y:S04]  /*7cbb0*/  STL.64 [R1+0x3ed0], R24 ;  /* 0x003ed01801007387 */ /* 0x0005e80000100a00 */
[----:B0-----:R-:W4:Y:S04]  /*7cbc0*/  LDL.LU R20, [R1+0x1c70] ;  /* 0x001c700001147983 */ /* 0x001f280000300800 */
[----:B------:R-:W4:Y:S04]  /*7cbd0*/  LDL.LU R21, [R1+0x1c74] ;  /* 0x001c740001157983 */ /* 0x000f280000300800 */
[----:B-1----:R-:W3:Y:S04]  /*7cbe0*/  LDL.LU R22, [R1+0x1c78] ;  /* 0x001c780001167983 */ /* 0x002ee80000300800 */
[----:B------:R-:W3:Y:S04]  /*7cbf0*/  LDL.LU R23, [R1+0x1c7c] ;  /* 0x001c7c0001177983 */ /* 0x000ee80000300800 */
[----:B------:R-:W4:Y:S04]  /*7cc00*/  LDL.LU R4, [R1+0x3408] ;  /* 0x0034080001047983 */ /* 0x000f280000300800 */
[----:B------:R-:W4:Y:S04]  /*7cc10*/  LDL.LU R7, [R1+0x3404] ;  /* 0x0034040001077983 */ /* 0x000f280000300800 */
[----:B--2---:R-:W2:Y:S04]  /*7cc20*/  LDL.LU R24, [R1+0x1c90] ;  /* 0x001c900001187983 */ /* 0x004ea80000300800 */
[----:B------:R-:W2:Y:S04]  /*7cc30*/  LDL.LU R25, [R1+0x1c94] ;  /* 0x001c940001197983 */ /* 0x000ea80000300800 */
[----:B------:R-:W3:Y:S04]  /*7cc40*/  LDL.LU R26, [R1+0x1c98] ;  /* 0x001c9800011a7983 */ /* 0x000ee80000300800 */
[----:B------:R-:W3:Y:S04]  /*7cc50*/  LDL.LU R27, [R1+0x1c9c] ;  /* 0x001c9c00011b7983 */ /* 0x000ee80000300800 */
[----:B------:R-:W4:Y:S04]  /*7cc60*/  LDL R12, [R1+0x1f68] ;  /* 0x001f6800010c7983 */ /* 0x000f280000100800 */
[----:B------:R-:W4:Y:S04]  /*7cc70*/  LDL R13, [R1+0x1f6c] ;  /* 0x001f6c00010d7983 */ /* 0x000f280000100800 */
[----:B------:R-:W2:Y:S04]  /*7cc80*/  LDL R10, [R1+0x1f58] ;  /* 0x001f5800010a7983 */ /* 0x000ea80000100800 */
[----:B------:R-:W2:Y:S04]  /*7cc90*/  LDL R11, [R1+0x1f5c] ;  /* 0x001f5c00010b7983 */ /* 0x000ea80000100800 */
[----:B------:R-:W-:Y:S04]  /*7cca0*/  STL.64 [R1+0x3f00], R14 ;  /* 0x003f000e01007387 */ /* 0x000fe80000100a00 */
[----:B----4-:R0:W-:Y:S04]  /*7ccb0*/  STL.64 [R1+0x3ef8], R12 ;  /* 0x003ef80c01007387 */ /* 0x0101e80000100a00 */
[----:B0-----:R-:W4:Y:S04]  /*7ccc0*/  LDL.LU R12, [R1+0x530] ;  /* 0x00053000010c7983 */ /* 0x001f280000300800 */
[----:B------:R-:W4:Y:S04]  /*7ccd0*/  LDL.LU R13, [R1+0x534] ;  /* 0x00053400010d7983 */ /* 0x000f280000300800 */
[----:B------:R-:W4:Y:S04]  /*7cce0*/  LDL.LU R14, [R1+0x538] ;  /* 0x00053800010e7983 */ /* 0x000f280000300800 */
[----:B------:R-:W4:Y:S04]  /*7ccf0*/  LDL.LU R15, [R1+0x53c] ;  /* 0x00053c00010f7983 */ /* 0x000f280000300800 */
[----:B------:R-:W4:Y:S04]  /*7cd00*/  LDL R0, [R1+0x1f7c] ;  /* 0x001f7c0001007983 */ /* 0x000f280000100800 */
[----:B---3--:R-:W-:Y:S04]  /*7cd10*/  STL.64 [R1+0x3ee0], R26 ;  /* 0x003ee01a01007387 */ /* 0x008fe80000100a00 */
[----:B--2---:R0:W-:Y:S04]  /*7cd20*/  STL.64 [R1+0x3ed8], R24 ;  /* 0x003ed81801007387 */ /* 0x0041e80000100a00 */
[----:B0-----:R-:W2:Y:S04]  /*7cd30*/  LDL.LU R24, [R1+0x1d60] ;  /* 0x001d600001187983 */ /* 0x001ea80000300800 */
[----:B------:R-:W2:Y:S04]  /*7cd40*/  LDL.LU R25, [R1+0x1d64] ;  /* 0x001d640001197983 */ /* 0x000ea80000300800 */
[----:B------:R-:W3:Y:S04]  /*7cd50*/  LDL.LU R26, [R1+0x1d68] ;  /* 0x001d6800011a7983 */ /* 0x000ee80000300800 */
[----:B------:R-:W3:Y:S01]  /*7cd60*/  LDL.LU R27, [R1+0x1d6c] ;  /* 0x001d6c00011b7983 */ /* 0x000ee20000300800 */
[----:B------:R-:W-:-:S02]  /*7cd70*/  F2FP.F16.E4M3.UNPACK_B R10, R10 ;  /* 0x0000000aff0a723e */ /* 0x000fc400020006ff */
[----:B------:R-:W-:Y:S01]  /*7cd80*/  F2FP.F16.E4M3.UNPACK_B R11, R11 ;  /* 0x0000000bff0b723e */ /* 0x000fe200020006ff */
[----:B---3--:R-:W-:Y:S04]  /*7cd90*/  STL.64 [R1+0x3ef0], R26 ;  /* 0x003ef01a01007387 */ /* 0x008fe80000100a00 */
[----:B--2---:R0:W-:Y:S04]  /*7cda0*/  STL.64 [R1+0x3ee8], R24 ;  /* 0x003ee81801007387 */ /* 0x0041e80000100a00 */
[----:B0-----:R-:W2:Y:S04]  /*7cdb0*/  LDL.LU R24, [R1+0x1d70] ;  /* 0x001d700001187983 */ /* 0x001ea80000300800 */
[----:B------:R-:W2:Y:S04]  /*7cdc0*/  LDL.LU R25, [R1+0x1d74] ;  /* 0x001d740001197983 */ /* 0x000ea80000300800 */
[----:B------:R-:W2:Y:S04]  /*7cdd0*/  LDL.LU R26, [R1+0x1d78] ;  /* 0x001d7800011a7983 */ /* 0x000ea80000300800 */
[----:B------:R-:W2:Y:S01]  /*7cde0*/  LDL.LU R27, [R1+0x1d7c] ;  /* 0x001d7c00011b7983 */ /* 0x000ea20000300800 */
[----:B----4-:R-:W-:Y:S03]  /*7cdf0*/  HMMA.16816.F32 R12, R16, R8, R12 ;  /* 0x00000008100c723c */ /* 0x010fe6000000180c */
[----:B------:R-:W-:Y:S04]  /*7ce00*/  STL.64 [R1+0x3ec8], R22 ;  /* 0x003ec81601007387 */ /* 0x000fe80000100a00 */
[----:B------:R0:W-:Y:S01]  /*7ce10*/  STL.64 [R1+0x3ec0], R20 ;  /* 0x003ec01401007387 */ /* 0x0001e20000100a00 */
[----:B------:R-:W-:-:S03]  /*7ce20*/  IMAD R7, R7, 0x100, R4 ;  /* 0x0000010007077824 */ /* 0x000fc600078e0204 */
[----:B0-----:R-:W3:Y:S04]  /*7ce30*/  LDL.LU R20, [R1+0x1c80] ;  /* 0x001c800001147983 */ /* 0x001ee80000300800 */
[----:B------:R-:W3:Y:S04]  /*7ce40*/  LDL.LU R21, [R1+0x1c84] ;  /* 0x001c840001157983 */ /* 0x000ee80000300800 */
[----:B------:R-:W3:Y:S04]  /*7ce50*/  LDL.LU R22, [R1+0x1c88] ;  /* 0x001c880001167983 */ /* 0x000ee80000300800 */
[----:B------:R-:W3:Y:S04]  /*7ce60*/  LDL.LU R23, [R1+0x1c8c] ;  /* 0x001c8c0001177983 */ /* 0x000ee80000300800 */
[----:B------:R-:W4:Y:S04]  /*7ce70*/  LDL.LU R4, [R1+0x3f08] ;  /* 0x003f080001047983 */ /* 0x000f280000300800 */
[----:B------:R-:W-:Y:S04]  /*7ce80*/  STL.64 [R1+0x4c0], R12 ;  /* 0x0004c00c01007387 */ /* 0x000fe80000100a00 */
[----:B------:R0:W-:Y:S04]  /*7ce90*/  STL.64 [R1+0x4c8], R14 ;  /* 0x0004c80e01007387 */ /* 0x0001e80000100a00 */
[----:B0-----:R-:W3:Y:S04]  /*7cea0*/  LDL.LU.64 R14, [R1+0x3f00] ;  /* 0x003f0000010e7983 */ /* 0x001ee80000300a00 */
[----:B------:R-:W4:Y:S04]  /*7ceb0*/  LDL.LU.64 R12, [R1+0x3ef8] ;  /* 0x003ef800010c7983 */ /* 0x000f280000300a00 */
[----:B------:R0:W-:Y:S04]  /*7cec0*/  STL [R1+0x3cec], R8 ;  /* 0x003cec0801007387 */ /* 0x0001e80000100800 */
[----:B0-----:R-:W3:Y:S04]  /*7ced0*/  LDL R8, [R1+0x1f78] ;  /* 0x001f780001087983 */ /* 0x001ee80000100800 */
[----:B------:R-:W-:Y:S01]  /*7cee0*/  STL [R1+0x3ce8], R9 ;  /* 0x003ce80901007387 */ /* 0x000fe20000100800 */
[----:B--2---:R-:W-:-:S15]  /*7cef0*/  HMMA.16816.F32 R24, R16, R10, R24 ;  /* 0x0000000a1018723c */ /* 0x004fde0000001818 */
[----:B------:R-:W-:-:S08]  /*7cf00*/  NOP ;  /* 0x0000000000007918 */ /* 0x000fd00000000000 */
[----:B------:R-:W-:Y:S04]  /*7cf10*/  STL.64 [R1+0x10f0], R24 ;  /* 0x0010f01801007387 */ /* 0x000fe80000100a00 */
[----:B------:R0:W-:Y:S04]  /*7cf20*/  STL.64 [R1+0x10f8], R26 ;  /* 0x0010f81a01007387 */ /* 0x0001e80000100a00 */
[----:B0-----:R-:W2:Y:S04]  /*7cf30*/  LDL.LU.64 R26, [R1+0x3ef0] ;  /* 0x003ef000011a7983 */ /* 0x001ea80000300a00 */
[----:B------:R-:W2:Y:S01]  /*7cf40*/  LDL.LU.64 R24, [R1+0x3ee8] ;  /* 0x003ee80001187983 */ /* 0x000ea20000300a00 */
[----:B----4-:R-:W-:-:S02]  /*7cf50*/  F2FP.F16.E4M3.UNPACK_B R12, R12 ;  /* 0x0000000cff0c723e */ /* 0x010fc400020006ff */
[----:B------:R-:W-:Y:S02]  /*7cf60*/  F2FP.F16.E4M3.UNPACK_B R13, R13 ;  /* 0x0000000dff0d723e */ /* 0x000fe400020006ff */
[----:B---3--:R-:W-:-:S05]  /*7cf70*/  F2FP.F16.E4M3.UNPACK_B R8, R8 ;  /* 0x00000008ff08723e */ /* 0x008fca00020006ff */
[----:B------:R-:W-:Y:S01]  /*7cf80*/  STL [R1+0xa0], R8 ;  /* 0x0000a00801007387 */ /* 0x000fe20000100800 */
[----:B--2---:R-:W-:-:S15]  /*7cf90*/  HMMA.16816.F32 R24, R16, R12, R24 ;  /* 0x0000000c1018723c */ /* 0x004fde0000001818 */
[----:B------:R-:W-:-:S08]  /*7cfa0*/  NOP ;  /* 0x0000000000007918 */ /* 0x000fd00000000000 */
[----:B------:R-:W-:Y:S04]  /*7cfb0*/  STL.64 [R1+0x10e0], R24 ;  /* 0x0010e01801007387 */ /* 0x000fe80000100a00 */
[----:B------:R0:W-:Y:S04]  /*7cfc0*/  STL.64 [R1+0x10e8], R26 ;  /* 0x0010e81a01007387 */ /* 0x0001e80000100a00 */
[----:B0-----:R-:W2:Y:S04]  /*7cfd0*/  LDL.LU.64 R26, [R1+0x3ee0] ;  /* 0x003ee000011a7983 */ /* 0x001ea80000300a00 */
[----:B------:R-:W2:Y:S01]  /*7cfe0*/  LDL.LU.64 R24, [R1+0x3ed8] ;  /* 0x003ed80001187983 */ /* 0x000ea20000300a00 */
[----:B------:R-:W-:-:S05]  /*7cff0*/  F2FP.F16.E4M3.UNPACK_B R9, R0 ;  /* 0x00000000ff09723e */ /* 0x000fca00020006ff */
[----:B------:R-:W-:Y:S04]  /*7d000*/  STL [R1+0xa4], R9 ;  /* 0x0000a40901007387 */ /* 0x000fe80000100800 */
[----:B------:R-:W-:Y:S04]  /*7d010*/  STL.64 [R1+0x3d18], R14 ;  /* 0x003d180e01007387 */ /* 0x000fe80000100a00 */
[----:B------:R0:W-:Y:S04]  /*7d020*/  STL.64 [R1+0x3d10], R12 ;  /* 0x003d100c01007387 */ /* 0x0001e80000100a00 */
[----:B0-----:R-:W3:Y:S04]  /*7d030*/  LDL.LU R12, [R1+0x1c50] ;  /* 0x001c5000010c7983 */ /* 0x001ee80000300800 */
[----:B------:R-:W3:Y:S04]  /*7d040*/  LDL.LU R13, [R1+0x1c54] ;  /* 0x001c5400010d7983 */ /* 0x000ee80000300800 */
[----:B------:R-:W3:Y:S04]  /*7d050*/  LDL.LU R14, [R1+0x1c58] ;  /* 0x001c5800010e7983 */ /* 0x000ee80000300800 */
[----:B------:R-:W3:Y:S01]  /*7d060*/  LDL.LU R15, [R1+0x1c5c] ;  /* 0x001c5c00010f7983 */ /* 0x000ee20000300800 */
[----:B--2---:R-:W-:Y:S03]  /*7d070*/  HMMA.16816.F32 R16, R16, R8, R24 ;  /* 0x000000081010723c */ /* 0x004fe60000001818 */
[----:B------:R-:W2:Y:S01]  /*7d080*/  LDL.LU.64 R24, [R1+0x3ed0] ;  /* 0x003ed00001187983 */ /* 0x000ea20000300a00 */
[----:B------:R-:W-:-:S02]  /*7d090*/  F2FP.F16.E4M3.UNPACK_B R4, R4 ;  /* 0x00000004ff04723e */ /* 0x000fc400020006ff */
[----:B------:R-:W-:Y:S02]  /*7d0a0*/  F2FP.F16.E4M3.UNPACK_B R5, R5 ;  /* 0x00000005ff05723e */ /* 0x000fe400020006ff */
[----:B------:R-:W-:Y:S02]  /*7d0b0*/  F2FP.F16.E4M3.UNPACK_B R6, R6 ;  /* 0x00000006ff06723e */ /* 0x000fe400020006ff */
[----:B------:R-:W-:Y:S01]  /*7d0c0*/  F2FP.F16.E4M3.UNPACK_B R7, R7 ;  /* 0x00000007ff07723e */ /* 0x000fe200020006ff */
[----:B------:R-:W-:-:S12]  /*7d0d0*/  IMAD.MOV.U32 R0, RZ, RZ, R9 ;  /* 0x000000ffff007224 */ /* 0x000fd800078e0009 */
[----:B------:R0:W-:Y:S04]  /*7d0e0*/  STL.64 [R1+0x1010], R16 ;  /* 0x0010101001007387 */ /* 0x0001e80000100a00 */
[----:B------:R1:W-:Y:S04]  /*7d0f0*/  STL.64 [R1+0x1018], R18 ;  /* 0x0010181201007387 */ /* 0x0003e80000100a00 */
[----:B0-----:R-:W4:Y:S04]  /*7d100*/  LDL.LU R16, [R1+0x1c60] ;  /* 0x001c600001107983 */ /* 0x001f280000300800 */
[----:B------:R-:W4:Y:S04]  /*7d110*/  LDL.LU R17, [R1+0x1c64] ;  /* 0x001c640001117983 */ /* 0x000f280000300800 */
[----:B-1----:R-:W4:Y:S04]  /*7d120*/  LDL.LU R18, [R1+0x1c68] ;  /* 0x001c680001127983 */ /* 0x002f280000300800 */
[----:B------:R-:W4:Y:S04]  /*7d130*/  LDL.LU R19, [R1+0x1c6c] ;  /* 0x001c6c0001137983 */ /* 0x000f280000300800 */
        /* <DEDUP_REMOVED lines=9> */
[----:B------:R-:W3:Y:S04]  /*7d1d0*/  LDL.LU.64 R22, [R1+0x3eb0] ;  /* 0x003eb00001167983 */ /* 0x000ee80000300a00 */
[----:B------:R-:W4:-:S15]  /*7d1e0*/  LDL.LU.64 R20, [R1+0x3ea8] ;  /* 0x003ea80001147983 */ /* 0x000f1e0000300a00 */
[----:B------:R-:W-:-:S02]  /*7d1f0*/  NOP ;  /* 0x0000000000007918 */ /* 0x000fc40000000000 */
[----:B------:R-:W-:Y:S04]  /*7d200*/  STL.64 [R1+0xff0], R24 ;  /* 0x000ff01801007387 */ /* 0x000fe80000100a00 */
[----:B------:R0:W-:Y:S04]  /*7d210*/  STL.64 [R1+0xff8], R26 ;  /* 0x000ff81a01007387 */ /* 0x0001e80000100a00 */
[----:B0-----:R-:W2:Y:S04]  /*7d220*/  LDL.LU.64 R26, [R1+0x3ea0] ;  /* 0x003ea000011a7983 */ /* 0x001ea80000300a00 */
[----:B------:R-:W2:Y:S01]  /*7d230*/  LDL.LU.64 R24, [R1+0x3e98] ;  /* 0x003e980001187983 */ /* 0x000ea20000300a00 */
[----:B----4-:R-:W-:Y:S06]  /*7d240*/  HMMA.16816.F32 R16, R4, R20, R16 ;  /* 0x000000140410723c */ /* 0x010fec0000001810 */
[----:B------:R-:W-:-:S05]  /*7d250*/  IMAD.MOV.U32 R0, RZ, RZ, R21 ;  /* 0x000000ffff007224 */ /* 0x000fca00078e0015 */
[----:B------:R-:W-:-:S12]  /*7d260*/  STL [R1+0x3cb4], R0 ;  /* 0x003cb40001007387 */ /* 0x000fd80000100800 */
[----:B------:R-:W-:Y:S04]  /*7d270*/  STL.64 [R1+0xfe0], R16 ;  /* 0x000fe01001007387 */ /* 0x000fe80000100a00 */
[----:B------:R3:W-:Y:S02]  /*7d280*/  STL.64 [R1+0xfe8], R18 ;  /* 0x000fe81201007387 */ /* 0x0007e40000100a00 */
[C---:B---3--:R-:W-:Y:S06]  /*7d290*/  HMMA.16816.F32 R16, R4.reuse, R22, R12 ;  /* 0x000000160410723c */ /* 0x048fec000000180c */
[----:B--2---:R-:W-:Y:S06]  /*7d2a0*/  HMMA.16816.F32 R12, R4, R28, R24 ;  /* 0x0000001c040c723c */ /* 0x004fec0000001818 */
[----:B------:R-:W-:-:S11]  /*7d2b0*/  IMAD.MOV.U32 R0, RZ, RZ, R29 ;  /* 0x000000ffff007224 */ /* 0x000fd600078e001d */
[----:B------:R-:W-:Y:S04]  /*7d2c0*/  STL.64 [R1+0xfd0], R16 ;  /* 0x000fd01001007387 */ /* 0x000fe80000100a00 */
[----:B------:R-:W-:Y:S04]  /*7d2d0*/  STL.64 [R1+0xfd8], R18 ;  /* 0x000fd81201007387 */ /* 0x000fe80000100a00 */
[----:B------:R-:W2:Y:S04]  /*7d2e0*/  LDL R28, [R1+0x8] ;  /* 0x00000800011c7983 */ /* 0x000ea80000100800 */
[----:B------:R0:W-:Y:S04]  /*7d2f0*/  STL.64 [R1+0xfc0], R12 ;  /* 0x000fc00c01007387 */ /* 0x0001e80000100a00 */
[----:B------:R1:W-:Y:S04]  /*7d300*/  STL.64 [R1+0xfc8], R14 ;  /* 0x000fc80e01007387 */ /* 0x0003e80000100a00 */
        /* <DEDUP_REMOVED lines=12> */
[----:B------:R-:W2:Y:S04]  /*7d3d0*/  LDL.LU R15, [R1+0x1b8c] ;  /* 0x001b8c00010f7983 */ /* 0x000ea80000300800 */
[----:B--2---:R0:W-:Y:S04]  /*7d3e0*/  STL.64 [R1+0x3d90], R14 ;  /* 0x003d900e01007387 */ /* 0x0041e80000100a00 */
[----:B0-----:R-:W2:Y:S04]  /*7d3f0*/  LDL R14, [R1+0x28] ;  /* 0x00002800010e7983 */ /* 0x001ea80000100800 */
[----:B------:R-:W2:Y:S04]  /*7d400*/  LDL R15, [R1+0x2c] ;  /* 0x00002c00010f7983 */ /* 0x000ea80000100800 */
[----:B----4-:R0:W-:Y:S04]  /*7d410*/  STL.64 [R1+0x3d88], R12 ;  /* 0x003d880c01007387 */ /* 0x0101e80000100a00 */
[----:B0-----:R-:W4:Y:S04]  /*7d420*/  LDL.64 R12, [R1+0x30] ;  /* 0x00003000010c7983 */ /* 0x001f280000100a00 */
[----:B--2---:R-:W-:Y:S04]  /*7d430*/  STL.64 [R1+0x3dc0], R14 ;  /* 0x003dc00e01007387 */ /* 0x004fe80000100a00 */
[----:B----4-:R-:W-:Y:S04]  /*7d440*/  STL.64 [R1+0x3db8], R12 ;  /* 0x003db80c01007387 */ /* 0x010fe80000100a00 */
[----:B------:R-:W2:Y:S04]  /*7d450*/  LDL.64 R8, [R1+0x20] ;  /* 0x0000200001087983 */ /* 0x000ea80000100a00 */
[----:B------:R-:W-:Y:S04]  /*7d460*/  STL.64 [R1+0x3da0], R10 ;  /* 0x003da00a01007387 */ /* 0x000fe80000100a00 */
[----:B--2---:R0:W-:Y:S04]  /*7d470*/  STL.64 [R1+0x3d98], R8 ;  /* 0x003d980801007387 */ /* 0x0041e80000100a00 */
[----:B0-----:R-:W2:Y:S04]  /*7d480*/  LDL.LU R8, [R1+0x1b90] ;  /* 0x001b900001087983 */ /* 0x001ea80000300800 */
[----:B------:R-:W2:Y:S04]  /*7d490*/  LDL.LU R9, [R1+0x1b94] ;  /* 0x001b940001097983 */ /* 0x000ea80000300800 */
[----:B------:R-:W4:Y:S04]  /*7d4a0*/  LDL.LU R10, [R1+0x1b98] ;  /* 0x001b9800010a7983 */ /* 0x000f280000300800 */
[----:B------:R-:W4:Y:S04]  /*7d4b0*/  LDL.LU R11, [R1+0x1b9c] ;  /* 0x001b9c00010b7983 */ /* 0x000f280000300800 */
[----:B------:R-:W3:Y:S04]  /*7d4c0*/  LDL R14, [R1+0x38] ;  /* 0x00003800010e7983 */ /* 0x000ee80000100800 */
[----:B------:R-:W3:Y:S04]  /*7d4d0*/  LDL R15, [R1+0x3c] ;  /* 0x00003c00010f7983 */ /* 0x000ee80000100800 */
[----:B------:R-:W2:Y:S04]  /*7d4e0*/  LDL.64 R12, [R1+0x40] ;  /* 0x00004000010c7983 */ /* 0x000ea80000100a00 */
[----:B---3--:R-:W-:Y:S04]  /*7d4f0*/  STL.64 [R1+0x3df0], R14 ;  /* 0x003df00e01007387 */ /* 0x008fe80000100a00 */
[----:B--2---:R-:W-:Y:S04]  /*7d500*/  STL.64 [R1+0x3de8], R12 ;  /* 0x003de80c01007387 */ /* 0x004fe80000100a00 */
        /* <DEDUP_REMOVED lines=77> */
[----:B------:R-:W2:Y:S04]  /*7d9e0*/  LDL.LU R16, [R1+0x1b70] ;  /* 0x001b700001107983 */ /* 0x000ea80000300800 */
        /* <DEDUP_REMOVED lines=102> */
[----:B------:R-:W4:Y:S01]  /*7e050*/  LDL.LU.64 R12, [R1+0x3d78] ;  /* 0x003d7800010c7983 */ /* 0x000f220000300a00 */
[----:B------:R-:W-:Y:S01]  /*7e060*/  HMMA.16816.F32 R16, R4, R20, R16 ;  /* 0x000000140410723c */ /* 0x000fe20000001810 */
[----:B------:R-:W-:-:S05]  /*7e070*/  IMAD.MOV.U32 R0, RZ, RZ, R9 ;  /* 0x000000ffff007224 */ /* 0x000fca00078e0009 */
[----:B------:R3:W-:Y:S02]  /*7e080*/  STL [R1+0x3cd0], R0 ;  /* 0x003cd00001007387 */ /* 0x0007e40000100800 */
[----:B---3--:R-:W-:-:S15]  /*7e090*/  IMAD.MOV.U32 R0, RZ, RZ, R23 ;  /* 0x000000ffff007224 */ /* 0x008fde00078e0017 */
[----:B------:R-:W-:Y:S04]  /*7e0a0*/  STL.64 [R1+0xef0], R16 ;  /* 0x000ef01001007387 */ /* 0x000fe80000100a00 */
[----:B------:R0:W-:Y:S04]  /*7e0b0*/  STL.64 [R1+0xef8], R18 ;  /* 0x000ef81201007387 */ /* 0x0001e80000100a00 */
[----:B0-----:R-:W3:Y:S04]  /*7e0c0*/  LDL.LU R18, [R1+0x341c] ;  /* 0x00341c0001127983 */ /* 0x001ee80000300800 */
[----:B------:R-:W3:Y:S04]  /*7e0d0*/  LDL.LU R19, [R1+0x3424] ;  /* 0x0034240001137983 */ /* 0x000ee80000300800 */
[----:B------:R-:W-:Y:S01]  /*7e0e0*/  STL [R1+0x3cd4], R0 ;  /* 0x003cd40001007387 */ /* 0x000fe20000100800 */
[----:B----4-:R-:W-:-:S15]  /*7e0f0*/  HMMA.16816.F32 R12, R4, R22, R12 ;  /* 0x00000016040c723c */ /* 0x010fde000000180c */
[----:B------:R-:W-:-:S08]  /*7e100*/  NOP ;  /* 0x0000000000007918 */ /* 0x000fd00000000000 */
[----:B------:R-:W-:Y:S04]  /*7e110*/  STL.64 [R1+0xee0], R12 ;  /* 0x000ee00c01007387 */ /* 0x000fe80000100a00 */
[----:B------:R0:W-:Y:S04]  /*7e120*/  STL.64 [R1+0xee8], R14 ;  /* 0x000ee80e01007387 */ /* 0x0001e80000100a00 */
[----:B------:R-:W4:Y:S01]  /*7e130*/  LDL.LU R20, [R1+0x1b10] ;  /* 0x001b100001147983 */ /* 0x000f220000300800 */
[----:B0-----:R-:W-:-:S15]  /*7e140*/  HMMA.16816.F32 R12, R4, R28, R24 ;  /* 0x0000001c040c723c */ /* 0x001fde0000001818 */
[----:B------:R-:W-:-:S08]  /*7e150*/  NOP ;  /* 0x0000000000007918 */ /* 0x000fd00000000000 */
[----:B------:R-:W-:Y:S04]  /*7e160*/  STL.64 [R1+0xed0], R12 ;  /* 0x000ed00c01007387 */ /* 0x000fe80000100a00 */
[----:B------:R-:W-:Y:S04]  /*7e170*/  STL.64 [R1+0xed8], R14 ;  /* 0x000ed80e01007387 */ /* 0x000fe80000100a00 */
[----:B------:R-:W4:Y:S04]  /*7e180*/  LDL.LU R21, [R1+0x1b14] ;  /* 0x001b140001157983 */ /* 0x000f280000300800 */
[----:B------:R-:W2:Y:S04]  /*7e190*/  LDL.LU R22, [R1+0x1b18] ;  /* 0x001b180001167983 */ /* 0x000ea80000300800 */
[----:B------:R-:W2:Y:S04]  /*7e1a0*/  LDL.LU R23, [R1+0x1b1c] ;  /* 0x001b1c0001177983 */ /* 0x000ea80000300800 */
        /* <DEDUP_REMOVED lines=10> */
[----:B------:R-:W3:Y:S04]  /*7e250*/  LDL.64 R28, [R1] ;  /* 0x00000000011c7983 */ /* 0x000ee80000100a00 */
[----:B--2---:R-:W-:Y:S04]  /*7e260*/  STL.64 [R1+0x3d48], R22 ;  /* 0x003d481601007387 */ /* 0x004fe80000100a00 */
[----:B------:R0:W-:Y:S04]  /*7e270*/  STL.64 [R1+0x3d40], R20 ;  /* 0x003d401401007387 */ /* 0x0001e80000100a00 */
[----:B0-----:R-:W2:Y:S04]  /*7e280*/  LDL.LU R20, [R1+0x1b20] ;  /* 0x001b200001147983 */ /* 0x001ea80000300800 */
[----:B------:R-:W2:Y:S04]  /*7e290*/  LDL.LU R21, [R1+0x1b24] ;  /* 0x001b240001157983 */ /* 0x000ea80000300800 */
[----:B------:R-:W2:Y:S04]  /*7e2a0*/  LDL.LU R22, [R1+0x1b28] ;  /* 0x001b280001167983 */ /* 0x000ea80000300800 */
[----:B------:R-:W2:Y:S04]  /*7e2b0*/  LDL.LU R23, [R1+0x1b2c] ;  /* 0x001b2c0001177983 */ /* 0x000ea80000300800 */
[----:B------:R-:W4:Y:S04]  /*7e2c0*/  LDL.LU R12, [R1+0x1af0] ;  /* 0x001af000010c7983 */ /* 0x000f280000300800 */
        /* <DEDUP_REMOVED lines=9> */
[----:B------:R-:W4:Y:S04]  /*7e360*/  LDL.LU R8, [R1+0x3410] ;  /* 0x0034100001087983 */ /* 0x000f280000300800 */
[----:B------:R-:W3:Y:S04]  /*7e370*/  LDL.LU R16, [R1+0x340c] ;  /* 0x00340c0001107983 */ /* 0x000ee80000300800 */
[----:B------:R-:W4:Y:S04]  /*7e380*/  LDL.LU R9, [R1+0x3418] ;  /* 0x0034180001097983 */ /* 0x000f280000300800 */
[----:B------:R-:W-:Y:S01]  /*7e390*/  STL.64 [R1+0x3cf8], R10 ;  /* 0x003cf80a01007387 */ /* 0x000fe20000100a00 */
[----:B------:R-:W-:Y:S03]  /*7e3a0*/  HMMA.16816.F32 R24, R4, R28, R24 ;  /* 0x0000001c0418723c */ /* 0x000fe60000001818 */
[----:B----4-:R0:W-:Y:S04]  /*7e3b0*/  STL.64 [R1+0x3cf0], R8 ;  /* 0x003cf00801007387 */ /* 0x0101e80000100a00 */
[----:B0-----:R-:W4:Y:S04]  /*7e3c0*/  LDL.LU R8, [R1+0x1ad0] ;  /* 0x001ad00001087983 */ /* 0x001f280000300800 */
[----:B------:R-:W4:Y:S04]  /*7e3d0*/  LDL.LU R9, [R1+0x1ad4] ;  /* 0x001ad40001097983 */ /* 0x000f280000300800 */
[----:B------:R-:W2:Y:S04]  /*7e3e0*/  LDL.LU R10, [R1+0x1ad8] ;  /* 0x001ad800010a7983 */ /* 0x000ea80000300800 */
[----:B------:R-:W2:Y:S01]  /*7e3f0*/  LDL.LU R11, [R1+0x1adc] ;  /* 0x001adc00010b7983 */ /* 0x000ea20000300800 */
[----:B------:R-:W-:-:S03]  /*7e400*/  IMAD.MOV.U32 R0, RZ, RZ, R29 ;  /* 0x000000ffff007224 */ /* 0x000fc600078e001d */
[----:B--2---:R-:W-:Y:S04]  /*7e410*/  STL.64 [R1+0x3d08], R10 ;  /* 0x003d080a01007387 */ /* 0x004fe80000100a00 */
[----:B----4-:R0:W-:Y:S04]  /*7e420*/  STL.64 [R1+0x3d00], R8 ;  /* 0x003d000801007387 */ /* 0x0101e80000100a00 */
[----:B0-----:R-:W2:Y:S04]  /*7e430*/  LDL.LU R8, [R1+0x1ae0] ;  /* 0x001ae00001087983 */ /* 0x001ea80000300800 */
[----:B------:R-:W2:Y:S04]  /*7e440*/  LDL.LU R9, [R1+0x1ae4] ;  /* 0x001ae40001097983 */ /* 0x000ea80000300800 */
[----:B------:R-:W2:Y:S04]  /*7e450*/  LDL.LU R10, [R1+0x1ae8] ;  /* 0x001ae800010a7983 */ /* 0x000ea80000300800 */
[----:B------:R-:W2:Y:S04]  /*7e460*/  LDL.LU R11, [R1+0x1aec] ;  /* 0x001aec00010b7983 */ /* 0x000ea80000300800 */
[----:B------:R-:W4:Y:S04]  /*7e470*/  LDL.LU R17, [R1+0x3414] ;  /* 0x0034140001117983 */ /* 0x000f280000300800 */
[----:B------:R-:W-:Y:S04]  /*7e480*/  STL.64 [R1+0xec0], R24 ;  /* 0x000ec01801007387 */ /* 0x000fe80000100a00 */
[----:B------:R0:W-:Y:S04]  /*7e490*/  STL.64 [R1+0xec8], R26 ;  /* 0x000ec81a01007387 */ /* 0x0001e80000100a00 */
[----:B0-----:R-:W3:Y:S04]  /*7e4a0*/  LDL.LU.64 R26, [R1+0x3d70] ;  /* 0x003d7000011a7983 */ /* 0x001ee80000300a00 */
[----:B------:R-:W3:Y:S04]  /*7e4b0*/  LDL.LU.64 R24, [R1+0x3d68] ;  /* 0x003d680001187983 */ /* 0x000ee80000300a00 */
[----:B------:R-:W3:Y:S02]  /*7e4c0*/  LDL.LU.64 R28, [R1+0x3d60] ;  /* 0x003d6000011c7983 */ /* 0x000ee40000300a00 */
[----:B---3--:R-:W-:-:S15]  /*7e4d0*/  HMMA.16816.F32 R24, R4, R28, R24 ;  /* 0x0000001c0418723c */ /* 0x008fde0000001818 */
[----:B------:R-:W-:-:S08]  /*7e4e0*/  NOP ;  /* 0x0000000000007918 */ /* 0x000fd00000000000 */
[----:B------:R-:W-:Y:S04]  /*7e4f0*/  STL.64 [R1+0xeb0], R24 ;  /* 0x000eb01801007387 */ /* 0x000fe80000100a00 */
[----:B------:R0:W-:Y:S04]  /*7e500*/  STL.64 [R1+0xeb8], R26 ;  /* 0x000eb81a01007387 */ /* 0x0001e80000100a00 */
[----:B0-----:R-:W3:Y:S04]  /*7e510*/  LDL.LU.64 R26, [R1+0x3d58] ;  /* 0x003d5800011a7983 */ /* 0x001ee80000300a00 */
[----:B------:R-:W2:Y:S04]  /*7e520*/  LDL.LU.64 R24, [R1+0x3d50] ;  /* 0x003d500001187983 */ /* 0x000ea80000300a00 */
        /* <DEDUP_REMOVED lines=55> */
[----:B------:R-:W3:Y:S02]  /*7e8a0*/  LDL.LU.64 R8, [R1+0x3cf0] ;  /* 0x003cf00001087983 */ /* 0x000ee40000300a00 */
[----:B---3--:R-:W-:-:S02]  /*7e8b0*/  IMAD R16, R16, 0x100, R8 ;  /* 0x0000010010107824 */ /* 0x008fc400078e0208 */
[----:B------:R-:W-:Y:S01]  /*7e8c0*/  IMAD R17, R17, 0x100, R9 ;  /* 0x0000010011117824 */ /* 0x000fe200078e0209 */
[----:B------:R-:W3:Y:S04]  /*7e8d0*/  LDL.LU R8, [R1+0x3cec] ;  /* 0x003cec0001087983 */ /* 0x000ee80000300800 */
[----:B------:R-:W3:Y:S01]  /*7e8e0*/  LDL.LU R9, [R1+0x3ce8] ;  /* 0x003ce80001097983 */ /* 0x000ee20000300800 */
[C---:B--2---:R-:W-:Y:S06]  /*7e8f0*/  HMMA.16816.F32 R20, R4.reuse, R10, R20 ;  /* 0x0000000a0414723c */ /* 0x044fec0000001814 */
[----:B---3--:R-:W-:-:S15]  /*7e900*/  HMMA.16816.F32 R24, R4, R8, R24 ;  /* 0x000000080418723c */ /* 0x008fde0000001818 */
[----:B------:R-:W-:-:S08]  /*7e910*/  NOP ;  /* 0x0000000000007918 */ /* 0x000fd00000000000 */
[----:B------:R-:W-:Y:S04]  /*7e920*/  STL.64 [R1+0xe40], R24 ;  /* 0x000e401801007387 */ /* 0x000fe80000100a00 */
[----:B------:R0:W-:Y:S04]  /*7e930*/  STL.64 [R1+0xe48], R26 ;  /* 0x000e481a01007387 */ /* 0x0001e80000100a00 */
[----:B0-----:R-:W4:Y:S04]  /*7e940*/  LDL.LU.64 R26, [R1+0x3ce0] ;  /* 0x003ce000011a7983 */ /* 0x001f280000300a00 */
[----:B------:R-:W4:Y:S04]  /*7e950*/  LDL.LU.64 R24, [R1+0x3cd8] ;  /* 0x003cd80001187983 */ /* 0x000f280000300a00 */
[----:B------:R-:W-:Y:S04]  /*7e960*/  STL.64 [R1+0x3a68], R10 ;  /* 0x003a680a01007387 */ /* 0x000fe80000100a00 */
[----:B------:R0:W-:Y:S04]  /*7e970*/  STL.64 [R1+0x3a60], R8 ;  /* 0x003a600801007387 */ /* 0x0001e80000100a00 */
[----:B------:R-:W-:Y:S04]  /*7e980*/  STL.64 [R1+0x10d0], R20 ;  /* 0x0010d01401007387 */ /* 0x000fe80000100a00 */
[----:B------:R1:W-:Y:S04]  /*7e990*/  STL.64 [R1+0x10d8], R22 ;  /* 0x0010d81601007387 */ /* 0x0003e80000100a00 */
[----:B0-----:R-:W2:Y:S04]  /*7e9a0*/  LDL.LU R8, [R1+0x1930] ;  /* 0x0019300001087983 */ /* 0x001ea80000300800 */
[----:B------:R-:W2:Y:S04]  /*7e9b0*/  LDL.LU R9, [R1+0x1934] ;  /* 0x0019340001097983 */ /* 0x000ea80000300800 */
[----:B------:R-:W3:Y:S04]  /*7e9c0*/  LDL.LU R10, [R1+0x1938] ;  /* 0x00193800010a7983 */ /* 0x000ee80000300800 */
[----:B------:R-:W3:Y:S01]  /*7e9d0*/  LDL.LU R11, [R1+0x193c] ;  /* 0x00193c00010b7983 */ /* 0x000ee20000300800 */
[----:B------:R-:W-:-:S02]  /*7e9e0*/  IMAD R18, R18, 0x100, R28 ;  /* 0x0000010012127824 */ /* 0x000fc400078e021c */
[----:B------:R-:W-:Y:S01]  /*7e9f0*/  IMAD R19, R19, 0x100, R29 ;  /* 0x0000010013137824 */ /* 0x000fe200078e021d */
[----:B------:R-:W-:Y:S02]  /*7ea00*/  F2FP.F16.E4M3.UNPACK_B R16, R16 ;  /* 0x00000010ff10723e */ /* 0x000fe400020006ff */
[----:B------:R-:W-:Y:S02]  /*7ea10*/  F2FP.F16.E4M3.UNPACK_B R17, R17 ;  /* 0x00000011ff11723e */ /* 0x000fe400020006ff */
[----:B------:R-:W-:Y:S02]  /*7ea20*/  F2FP.F16.E4M3.UNPACK_B R18, R18 ;  /* 0x00000012ff12723e */ /* 0x000fe400020006ff */
[----:B------:R-:W-:Y:S01]  /*7ea30*/  F2FP.F16.E4M3.UNPACK_B R19, R19 ;  /* 0x00000013ff13723e */ /* 0x000fe200020006ff */
[----:B---3--:R-:W-:Y:S04]  /*7ea40*/  STL.64 [R1+0x3ac8], R10 ;  /* 0x003ac80a01007387 */ /* 0x008fe80000100a00 */
[----:B--2---:R4:W-:Y:S04]  /*7ea50*/  STL.64 [R1+0x3ac0], R8 ;  /* 0x003ac00801007387 */ /* 0x0049e80000100a00 */
[----:B------:R-:W-:Y:S04]  /*7ea60*/  STL.64 [R1+0x3ca8], R18 ;  /* 0x003ca81201007387 */ /* 0x000fe80000100a00 */
[----:B------:R-:W-:Y:S04]  /*7ea70*/  STL.64 [R1+0x3ca0], R16 ;  /* 0x003ca01001007387 */ /* 0x000fe80000100a00 */
[----:B-1----:R-:W2:Y:S01]  /*7ea80*/  LDL R22, [R1] ;  /* 0x0000000001167983 */ /* 0x002ea20000100800 */
[----:B----4-:R-:W-:Y:S01]  /*7ea90*/  HMMA.16816.F32 R8, R4, R12, R24 ;  /* 0x0000000c0408723c */ /* 0x010fe20000001818 */
[----:B------:R-:W-:-:S15]  /*7eaa0*/  IMAD.MOV.U32 R23, RZ, RZ, R0 ;  /* 0x000000ffff177224 */ /* 0x000fde00078e0000 */
[----:B------:R-:W-:-:S07]  /*7eab0*/  NOP ;  /* 0x0000000000007918 */ /* 0x000fce0000000000 */
[----:B------:R0:W-:Y:S04]  /*7eac0*/  STL.64 [R1+0x10c0], R8 ;  /* 0x0010c00801007387 */ /* 0x0001e80000100a00 */
[----:B------:R1:W-:Y:S04]  /*7ead0*/  STL.64 [R1+0x10c8], R10 ;  /* 0x0010c80a01007387 */ /* 0x0003e80000100a00 */
[----:B------:R-:W3:Y:S04]  /*7eae0*/  LDL.LU R0, [R1+0x3cd4] ;  /* 0x003cd40001007983 */ /* 0x000ee80000300800 */
[----:B--2---:R-:W-:Y:S04]  /*7eaf0*/  STL.64 [R1+0x3ad0], R22 ;  /* 0x003ad01601007387 */ /* 0x004fe80000100a00 */
[----:B0-----:R-:W2:Y:S04]  /*7eb00*/  LDL.LU R8, [R1+0x1960] ;  /* 0x0019600001087983 */ /* 0x001ea80000300800 */
[----:B------:R-:W2:Y:S04]  /*7eb10*/  LDL.LU R9, [R1+0x1964] ;  /* 0x0019640001097983 */ /* 0x000ea80000300800 */
[----:B-1----:R-:W4:Y:S04]  /*7eb20*/  LDL.LU R10, [R1+0x1968] ;  /* 0x00196800010a7983 */ /* 0x002f280000300800 */
[----:B------:R-:W4:Y:S04]  /*7eb30*/  LDL.LU R11, [R1+0x196c] ;  /* 0x00196c00010b7983 */ /* 0x000f280000300800 */
[----:B----4-:R-:W-:Y:S04]  /*7eb40*/  STL.64 [R1+0x3ae0], R10 ;  /* 0x003ae00a01007387 */ /* 0x010fe80000100a00 */
[----:B--2---:R0:W-:Y:S04]  /*7eb50*/  STL.64 [R1+0x3ad8], R8 ;  /* 0x003ad80801007387 */ /* 0x0041e80000100a00 */
[----:B------:R-:W2:Y:S04]  /*7eb60*/  LDL R20, [R1+0x8] ;  /* 0x0000080001147983 */ /* 0x000ea80000100800 */
[----:B------:R-:W2:Y:S04]  /*7eb70*/  LDL R21, [R1+0xc] ;  /* 0x00000c0001157983 */ /* 0x000ea80000100800 */
        /* <DEDUP_REMOVED lines=18> */
[----:B------:R-:W2:Y:S04]  /*7eca0*/  LDL R21, [R1+0x1c] ;  /* 0x00001c0001157983 */ /* 0x000ea80000100800 */
[----:B-1----:R-:W4:Y:S01]  /*7ecb0*/  LDL R22, [R1+0x20] ;  /* 0x0000200001167983 */ /* 0x002f220000100800 */
[----:B---3--:R-:W-:-:S03]  /*7ecc0*/  IMAD.MOV.U32 R23, RZ, RZ, R0 ;  /* 0x000000ffff177224 */ /* 0x008fc600078e0000 */
[----:B------:R-:W3:Y:S04]  /*7ecd0*/  LDL.LU R0, [R1+0x3ccc] ;  /* 0x003ccc0001007983 */ /* 0x000ee80000300800 */
[----:B--2---:R1:W-:Y:S04]  /*7ece0*/  STL.64 [R1+0x3b18], R20 ;  /* 0x003b181401007387 */ /* 0x0043e80000100a00 */
[----:B----4-:R-:W-:Y:S04]  /*7ecf0*/  STL.64 [R1+0x3b30], R22 ;  /* 0x003b301601007387 */ /* 0x010fe80000100a00 */
[----:B0-----:R-:W2:Y:S04]  /*7ed00*/  LDL.LU R8, [R1+0x1990] ;  /* 0x0019900001087983 */ /* 0x001ea80000300800 */
[----:B------:R-:W2:Y:S04]  /*7ed10*/  LDL.LU R9, [R1+0x1994] ;  /* 0x0019940001097983 */ /* 0x000ea80000300800 */
[----:B------:R-:W4:Y:S04]  /*7ed20*/  LDL.LU R10, [R1+0x1998] ;  /* 0x00199800010a7983 */ /* 0x000f280000300800 */
[----:B------:R-:W4:Y:S04]  /*7ed30*/  LDL.LU R11, [R1+0x199c] ;  /* 0x00199c00010b7983 */ /* 0x000f280000300800 */
[----:B-1----:R-:W3:Y:S04]  /*7ed40*/  LDL R20, [R1+0x28] ;  /* 0x0000280001147983 */ /* 0x002ee80000100800 */
        /* <DEDUP_REMOVED lines=122> */
[----:B------:R-:W4:Y:S04]  /*7f4f0*/  LDL R28, [R1+0xa0] ;  /* 0x0000a000011c7983 */ /* 0x000f280000100800 */
[----:B------:R-:W4:Y:S04]  /*7f500*/  LDL.LU R16, [R1+0x1ab0] ;  /* 0x001ab00001107983 */ /* 0x000f280000300800 */
[----:B------:R-:W4:Y:S04]  /*7f510*/  LDL.LU R17, [R1+0x1ab4] ;  /* 0x001ab40001117983 */ /* 0x000f280000300800 */
[----:B------:R-:W4:Y:S04]  /*7f520*/  LDL.LU R18, [R1+0x1ab8] ;  /* 0x001ab80001127983 */ /* 0x000f280000300800 */
[----:B------:R-:W4:Y:S04]  /*7f530*/  LDL.LU R19, [R1+0x1abc] ;  /* 0x001abc0001137983 */ /* 0x000f280000300800 */
[----:B------:R-:W4:Y:S04]  /*7f540*/  LDL.64 R22, [R1+0xa8] ;  /* 0x0000a80001167983 */ /* 0x000f280000100a00 */
        /* <DEDUP_REMOVED lines=12> */
[----:B------:R-:W-:-:S03]  /*7f610*/  IMAD.MOV.U32 R29, RZ, RZ, R0 ;  /* 0x000000ffff1d7224 */ /* 0x000fc600078e0000 */
        /* <DEDUP_REMOVED lines=23> */
[----:B------:R-:W2:Y:S04]  /*7f790*/  LDL.LU.64 R18, [R1+0x3ca8] ;  /* 0x003ca80001127983 */ /* 0x000ea80000300a00 */
[----:B------:R-:W2:Y:S04]  /*7f7a0*/  LDL.LU.64 R16, [R1+0x3ca0] ;  /* 0x003ca00001107983 */ /* 0x000ea80000300a00 */
[----:B------:R-:W3:Y:S04]  /*7f7b0*/  LDL.LU.64 R28, [R1+0x3c98] ;  /* 0x003c9800011c7983 */ /* 0x000ee80000300a00 */
[----:B------:R0:W-:Y:S04]  /*7f7c0*/  STL.64 [R1+0xe30], R4 ;  /* 0x000e300401007387 */ /* 0x0001e80000100a00 */
[----:B------:R1:W-:Y:S04]  /*7f7d0*/  STL.64 [R1+0xe38], R6 ;  /* 0x000e380601007387 */ /* 0x0003e80000100a00 */
[----:B0-----:R-:W2:Y:S04]  /*7f7e0*/  LDL.LU R4, [R1+0x1aa0] ;  /* 0x001aa00001047983 */ /* 0x001ea80000300800 */
[----:B------:R-:W2:Y:S04]  /*7f7f0*/  LDL.LU R5, [R1+0x1aa4] ;  /* 0x001aa40001057983 */ /* 0x000ea80000300800 */
[----:B-1----:R-:W2:Y:S04]  /*7f800*/  LDL.LU R6, [R1+0x1aa8] ;  /* 0x001aa80001067983 */ /* 0x002ea80000300800 */
[----:B------:R-:W2:Y:S01]  /*7f810*/  LDL.LU R7, [R1+0x1aac] ;  /* 0x001aac0001077983 */ /* 0x000ea20000300800 */
[----:B------:R-:W-:Y:S01]  /*7f820*/  IMAD.MOV.U32 R0, RZ, RZ, R23 ;  /* 0x000000ffff007224 */ /* 0x000fe200078e0017 */
[----:B--2---:R-:W-:-:S15]  /*7f830*/  HMMA.16816.F32 R4, R16, R22, R4 ;  /* 0x000000161004723c */ /* 0x004fde0000001804 */
[----:B------:R-:W-:-:S08]  /*7f840*/  NOP ;  /* 0x0000000000007918 */ /* 0x000fd00000000000 */
[----:B------:R0:W-:Y:S02]  /*7f850*/  STL.64 [R1+0xe20], R4 ;  /* 0x000e200401007387 */ /* 0x0001e40000100a00 */
[----:B0-----:R-:W-:Y:S02]  /*7f860*/  IMAD.MOV.U32 R4, RZ, RZ, R22 ;  /* 0x000000ffff047224 */ /* 0x001fe400078e0016 */
[----:B------:R-:W-:Y:S01]  /*7f870*/  HMMA.16816.F32 R20, R16, R20, R8 ;  /* 0x000000141014723c */ /* 0x000fe20000001808 */
[----:B------:R-:W-:Y:S04]  /*7f880*/  STL.64 [R1+0xe28], R6 ;  /* 0x000e280601007387 */ /* 0x000fe80000100a00 */
[----:B------:R-:W2:Y:S04]  /*7f890*/  LDL.LU.64 R10, [R1+0x3c90] ;  /* 0x003c9000010a7983 */ /* 0x000ea80000300a00 */
[----:B------:R-:W2:-:S14]  /*7f8a0*/  LDL.LU.64 R8, [R1+0x3c88] ;  /* 0x003c880001087983 */ /* 0x000e9c0000300a00 */
        /* <DEDUP_REMOVED lines=128> */
[----:B0-----:R-:W2:Y:S01]  /*800b0*/  LDL.LU.64 R22, [R1+0x3ad0] ;  /* 0x003ad00001167983 */ /* 0x001ea20000300a00 */
[C---:B---3--:R-:W-:Y:S06]  /*800c0*/  HMMA.16816.F32 R24, R16.reuse, R28, R24 ;  /* 0x0000001c1018723c */ /* 0x048fec0000001818 */
[----:B--2---:R-:W-:Y:S01]  /*800d0*/  HMMA.16816.F32 R20, R16, R22, R8 ;  /* 0x000000161014723c */ /* 0x004fe20000001808 */
[----:B------:R-:W2:Y:S04]  /*800e0*/  LDL.LU.64 R10, [R1+0x3ac8] ;  /* 0x003ac800010a7983 */ /* 0x000ea80000300a00 */
[----:B------:R-:W2:-:S15]  /*800f0*/  LDL.LU.64 R8, [R1+0x3ac0] ;  /* 0x003ac00001087983 */ /* 0x000e9e0000300a00 */
[----:B------:R-:W-:-:S03]  /*80100*/  NOP ;  /* 0x0000000000007918 */ /* 0x000fc60000000000 */
[----:B------:R-:W-:Y:S04]  /*80110*/  STL.64 [R1+0xce0], R20 ;  /* 0x000ce01401007387 */ /* 0x000fe80000100a00 */
[----:B------:R0:W-:Y:S04]  /*80120*/  STL.64 [R1+0xce8], R22 ;  /* 0x000ce81601007387 */ /* 0x0001e80000100a00 */
[----:B0-----:R-:W3:Y:S04]  /*80130*/  LDL.LU.64 R22, [R1+0x3ab8] ;  /* 0x003ab80001167983 */ /* 0x001ee80000300a00 */
[----:B------:R-:W3:Y:S04]  /*80140*/  LDL.LU.64 R20, [R1+0x3ab0] ;  /* 0x003ab00001147983 */ /* 0x000ee80000300a00 */
[----:B------:R-:W-:Y:S04]  /*80150*/  STL.64 [R1+0xcd0], R24 ;  /* 0x000cd01801007387 */ /* 0x000fe80000100a00 */
[----:B------:R0:W-:Y:S04]  /*80160*/  STL.64 [R1+0xcd8], R26 ;  /* 0x000cd81a01007387 */ /* 0x0001e80000100a00 */
[----:B0-----:R-:W4:Y:S04]  /*80170*/  LDL.LU.64 R26, [R1+0x3aa8] ;  /* 0x003aa800011a7983 */ /* 0x001f280000300a00 */
[----:B------:R-:W2:Y:S04]  /*80180*/  LDL.LU.64 R24, [R1+0x3aa0] ;  /* 0x003aa00001187983 */ /* 0x000ea80000300a00 */
[----:B------:R-:W-:Y:S01]  /*80190*/  STL.64 [R1+0x3930], R28 ;  /* 0x0039301c01007387 */ /* 0x000fe20000100a00 */
[C---:B----4-:R-:W-:Y:S06]  /*801a0*/  HMMA.16816.F32 R12, R16.reuse, R26, R12 ;  /* 0x0000001a100c723c */ /* 0x050fec000000180c */
[----:B--2---:R-:W-:-:S15]  /*801b0*/  HMMA.16816.F32 R8, R16, R24, R8 ;  /* 0x000000181008723c */ /* 0x004fde0000001808 */
[----:B------:R-:W-:-:S02]  /*801c0*/  NOP ;  /* 0x0000000000007918 */ /* 0x000fc40000000000 */
[----:B------:R-:W-:Y:S04]  /*801d0*/  STL.64 [R1+0xcc0], R12 ;  /* 0x000cc00c01007387 */ /* 0x000fe80000100a00 */
[----:B------:R-:W-:Y:S04]  /*801e0*/  STL.64 [R1+0xcc8], R14 ;  /* 0x000cc80e01007387 */ /* 0x000fe80000100a00 */
[----:B------:R0:W-:Y:S04]  /*801f0*/  STL.64 [R1+0xcb0], R8 ;  /* 0x000cb00801007387 */ /* 0x0001e80000100a00 */
[----:B------:R1:W-:Y:S04]  /*80200*/  STL.64 [R1+0xcb8], R10 ;  /* 0x000cb80a01007387 */ /* 0x0003e80000100a00 */
[----:B0-----:R-:W2:Y:S04]  /*80210*/  LDL.LU R8, [R1+0x18f0] ;  /* 0x0018f00001087983 */ /* 0x001ea80000300800 */
[----:B------:R-:W2:Y:S04]  /*80220*/  LDL.LU R9, [R1+0x18f4] ;  /* 0x0018f40001097983 */ /* 0x000ea80000300800 */
[----:B-1----:R-:W4:Y:S04]  /*80230*/  LDL.LU R10, [R1+0x18f8] ;  /* 0x0018f800010a7983 */ /* 0x002f280000300800 */
[----:B------:R-:W4:Y:S04]  /*80240*/  LDL.LU R11, [R1+0x18fc] ;  /* 0x0018fc00010b7983 */ /* 0x000f280000300800 */
[----:B----4-:R-:W-:Y:S04]  /*80250*/  STL.64 [R1+0x3a78], R10 ;  /* 0x003a780a01007387 */ /* 0x010fe80000100a00 */
[----:B--2---:R0:W-:Y:S04]  /*80260*/  STL.64 [R1+0x3a70], R8 ;  /* 0x003a700801007387 */ /* 0x0041e80000100a00 */
[----:B0-----:R-:W2:Y:S04]  /*80270*/  LDL.LU R8, [R1+0x1900] ;  /* 0x0019000001087983 */ /* 0x001ea80000300800 */
[----:B------:R-:W2:Y:S04]  /*80280*/  LDL.LU R9, [R1+0x1904] ;  /* 0x0019040001097983 */ /* 0x000ea80000300800 */
[----:B------:R-:W4:Y:S04]  /*80290*/  LDL.LU R10, [R1+0x1908] ;  /* 0x00190800010a7983 */ /* 0x000f280000300800 */
[----:B------:R-:W4:Y:S01]  /*802a0*/  LDL.LU R11, [R1+0x190c] ;  /* 0x00190c00010b7983 */ /* 0x000f220000300800 */
[----:B------:R-:W-:-:S02]  /*802b0*/  IMAD.MOV.U32 R28, RZ, RZ, R4 ;  /* 0x000000ffff1c7224 */ /* 0x000fc400078e0004 */
[----:B------:R-:W-:Y:S01]  /*802c0*/  IMAD.MOV.U32 R29, RZ, RZ, R0 ;  /* 0x000000ffff1d7224 */ /* 0x000fe200078e0000 */
[----:B----4-:R-:W-:Y:S04]  /*802d0*/  STL.64 [R1+0x3a98], R10 ;  /* 0x003a980a01007387 */ /* 0x010fe80000100a00 */
[----:B--2---:R0:W-:Y:S04]  /*802e0*/  STL.64 [R1+0x3a90], R8 ;  /* 0x003a900801007387 */ /* 0x0041e80000100a00 */
[----:B0-----:R-:W3:Y:S04]  /*802f0*/  LDL.LU R8, [R1+0x1920] ;  /* 0x0019200001087983 */ /* 0x001ee80000300800 */
[----:B------:R-:W3:Y:S04]  /*80300*/  LDL.LU R9, [R1+0x1924] ;  /* 0x0019240001097983 */ /* 0x000ee80000300800 */
[----:B------:R-:W3:Y:S04]  /*80310*/  LDL.LU R10, [R1+0x1928] ;  /* 0x00192800010a7983 */ /* 0x000ee80000300800 */
[----:B------:R-:W3:Y:S04]  /*80320*/  LDL.LU R11, [R1+0x192c] ;  /* 0x00192c00010b7983 */ /* 0x000ee80000300800 */
[----:B------:R-:W2:Y:S04]  /*80330*/  LDL.LU R12, [R1+0x1910] ;  /* 0x00191000010c7983 */ /* 0x000ea80000300800 */
        /* <DEDUP_REMOVED lines=8> */
[----:B------:R-:W-:Y:S04]  /*803c0*/  STL.64 [R1+0x3928], R26 ;  /* 0x0039281a01007387 */ /* 0x000fe80000100a00 */
[----:B------:R0:W-:Y:S04]  /*803d0*/  STL.64 [R1+0x3920], R24 ;  /* 0x0039201801007387 */ /* 0x0001e80000100a00 */
[----:B0-----:R-:W3:Y:S04]  /*803e0*/  LDL.LU R24, [R1+0x18c0] ;  /* 0x0018c00001187983 */ /* 0x001ee80000300800 */
[----:B------:R-:W3:Y:S04]  /*803f0*/  LDL.LU R25, [R1+0x18c4] ;  /* 0x0018c40001197983 */ /* 0x000ee80000300800 */
[----:B------:R-:W2:Y:S04]  /*80400*/  LDL.LU R26, [R1+0x18c8] ;  /* 0x0018c800011a7983 */ /* 0x000ea80000300800 */
[----:B------:R-:W2:Y:S04]  /*80410*/  LDL.LU R27, [R1+0x18cc] ;  /* 0x0018cc00011b7983 */ /* 0x000ea80000300800 */
[----:B--2---:R-:W-:Y:S04]  /*80420*/  STL.64 [R1+0x3a38], R26 ;  /* 0x003a381a01007387 */ /* 0x004fe80000100a00 */
[----:B---3--:R0:W-:Y:S04]  /*80430*/  STL.64 [R1+0x3a30], R24 ;  /* 0x003a301801007387 */ /* 0x0081e80000100a00 */
[----:B0-----:R-:W2:Y:S04]  /*80440*/  LDL.LU R24, [R1+0x1d20] ;  /* 0x001d200001187983 */ /* 0x001ea80000300800 */
[----:B------:R-:W2:Y:S04]  /*80450*/  LDL.LU R25, [R1+0x1d24] ;  /* 0x001d240001197983 */ /* 0x000ea80000300800 */
[----:B------:R-:W3:Y:S04]  /*80460*/  LDL.LU R26, [R1+0x1d28] ;  /* 0x001d2800011a7983 */ /* 0x000ee80000300800 */
[----:B------:R-:W3:Y:S01]  /*80470*/  LDL.LU R27, [R1+0x1d2c] ;  /* 0x001d2c00011b7983 */ /* 0x000ee20000300800 */
[C---:B------:R-:W-:Y:S06]  /*80480*/  HMMA.16816.F32 R8, R16.reuse, R22, R8 ;  /* 0x000000161008723c */ /* 0x040fec0000001808 */
[C---:B------:R-:W-:Y:S01]  /*80490*/  HMMA.16816.F32 R12, R16.reuse, R20, R12 ;  /* 0x00000014100c723c */ /* 0x040fe2000000180c */
        /* <DEDUP_REMOVED lines=16> */
[----:B------:R-:W-:Y:S04]  /*805a0*/  STL.64 [R1+0xc90], R12 ;  /* 0x000c900c01007387 */ /* 0x000fe80000100a00 */
[----:B------:R0:W-:Y:S04]  /*805b0*/  STL.64 [R1+0xc98], R14 ;  /* 0x000c980e01007387 */ /* 0x0001e80000100a00 */
[----:B0-----:R-:W3:Y:S04]  /*805c0*/  LDL.LU.64 R14, [R1+0x3a88] ;  /* 0x003a8800010e7983 */ /* 0x001ee80000300a00 */
[----:B------:R-:W4:Y:S04]  /*805d0*/  LDL.LU.64 R12, [R1+0x3a80] ;  /* 0x003a8000010c7983 */ /* 0x000f280000300a00 */
[----:B------:R0:W-:Y:S04]  /*805e0*/  STL.64 [R1+0x3908], R22 ;  /* 0x0039081601007387 */ /* 0x0001e80000100a00 */
[----:B0-----:R-:W4:Y:S04]  /*805f0*/  LDL.64 R22, [R1+0xa0] ;  /* 0x0000a00001167983 */ /* 0x001f280000100a00 */
[----:B------:R0:W-:Y:S04]  /*80600*/  STL.64 [R1+0x3900], R20 ;  /* 0x0039001401007387 */ /* 0x0001e80000100a00 */
[----:B0-----:R-:W4:Y:S04]  /*80610*/  LDL.LU R20, [R1+0x3438] ;  /* 0x0034380001147983 */ /* 0x001f280000300800 */
[----:B------:R-:W4:Y:S01]  /*80620*/  LDL.LU R21, [R1+0x3440] ;  /* 0x0034400001157983 */ /* 0x000f220000300800 */
        /* <DEDUP_REMOVED lines=13> */
[----:B0-----:R-:W4:Y:S01]  /*80700*/  LDL.LU R3, [R1+0x3430] ;  /* 0x0034300001037983 */ /* 0x001f220000300800 */
[----:B--2---:R-:W-:-:S15]  /*80710*/  HMMA.16816.F32 R24, R16, R8, R24 ;  /* 0x000000081018723c */ /* 0x004fde0000001818 */
[----:B------:R-:W-:-:S08]  /*80720*/  NOP ;  /* 0x0000000000007918 */ /* 0x000fd00000000000 */
[----:B------:R-:W-:Y:S04]  /*80730*/  STL.64 [R1+0xc60], R24 ;  /* 0x000c601801007387 */ /* 0x000fe80000100a00 */
[----:B------:R0:W-:Y:S04]  /*80740*/  STL.64 [R1+0xc68], R26 ;  /* 0x000c681a01007387 */ /* 0x0001e80000100a00 */
[----:B0-----:R-:W3:Y:S04]  /*80750*/  LDL.LU.64 R26, [R1+0x3a58] ;  /* 0x003a5800011a7983 */ /* 0x001ee80000300a00 */
[----:B------:R-:W3:Y:S04]  /*80760*/  LDL.LU.64 R24, [R1+0x3a50] ;  /* 0x003a500001187983 */ /* 0x000ee80000300a00 */
[----:B------:R-:W-:Y:S01]  /*80770*/  STL.64 [R1+0x3980], R8 ;  /* 0x0039800801007387 */ /* 0x000fe20000100a00 */
[----:B---3--:R-:W-:-:S15]  /*80780*/  HMMA.16816.F32 R24, R16, R10, R24 ;  /* 0x0000000a1018723c */ /* 0x008fde0000001818 */
[----:B------:R-:W-:-:S08]  /*80790*/  NOP ;  /* 0x0000000000007918 */ /* 0x000fd00000000000 */
[----:B------:R-:W-:Y:S04]  /*807a0*/  STL.64 [R1+0x10b0], R24 ;  /* 0x0010b01801007387 */ /* 0x000fe80000100a00 */
[----:B------:R0:W-:Y:S04]  /*807b0*/  STL.64 [R1+0x10b8], R26 ;  /* 0x0010b81a01007387 */ /* 0x0001e80000100a00 */
[----:B0-----:R-:W2:Y:S04]  /*807c0*/  LDL.LU.64 R26, [R1+0x3a48] ;  /* 0x003a4800011a7983 */ /* 0x001ea80000300a00 */
[----:B------:R-:W2:Y:S04]  /*807d0*/  LDL.LU.64 R24, [R1+0x3a40] ;  /* 0x003a400001187983 */ /* 0x000ea80000300a00 */
[----:B------:R0:W-:Y:S04]  /*807e0*/  STL [R1+0x3858], R10 ;  /* 0x0038580a01007387 */ /* 0x0001e80000100800 */
[----:B------:R1:W-:Y:S04]  /*807f0*/  STL [R1+0x3854], R11 ;  /* 0x0038540b01007387 */ /* 0x0003e80000100800 */
[----:B------:R-:W3:Y:S04]  /*80800*/  LDL.LU R8, [R1+0x18d0] ;  /* 0x0018d00001087983 */ /* 0x000ee80000300800 */
[----:B------:R-:W3:Y:S04]  /*80810*/  LDL.LU R9, [R1+0x18d4] ;  /* 0x0018d40001097983 */ /* 0x000ee80000300800 */
[----:B0-----:R-:W3:Y:S04]  /*80820*/  LDL.LU R10, [R1+0x18d8] ;  /* 0x0018d800010a7983 */ /* 0x001ee80000300800 */
[----:B-1----:R-:W3:Y:S01]  /*80830*/  LDL.LU R11, [R1+0x18dc] ;  /* 0x0018dc00010b7983 */ /* 0x002ee20000300800 */
[----:B----4-:R-:W-:-:S02]  /*80840*/  IMAD R7, R0, 0x100, R7 ;  /* 0x0000010000077824 */ /* 0x010fc400078e0207 */
[----:B------:R-:W-:Y:S01]  /*80850*/  IMAD.MOV.U32 R0, RZ, RZ, R23 ;  /* 0x000000ffff007224 */ /* 0x000fe200078e0017 */
[----:B--2---:R-:W-:-:S15]  /*80860*/  HMMA.16816.F32 R24, R16, R12, R24 ;  /* 0x0000000c1018723c */ /* 0x004fde0000001818 */
[----:B------:R-:W-:-:S08]  /*80870*/  NOP ;  /* 0x0000000000007918 */ /* 0x000fd00000000000 */
[----:B------:R-:W-:Y:S04]  /*80880*/  STL.64 [R1+0x10a0], R24 ;  /* 0x0010a01801007387 */ /* 0x000fe80000100a00 */
[----:B------:R0:W-:Y:S04]  /*80890*/  STL.64 [R1+0x10a8], R26 ;  /* 0x0010a81a01007387 */ /* 0x0001e80000100a00 */
[----:B0-----:R-:W2:Y:S04]  /*808a0*/  LDL.LU.64 R26, [R1+0x3a38] ;  /* 0x003a3800011a7983 */ /* 0x001ea80000300a00 */
[----:B------:R-:W2:Y:S04]  /*808b0*/  LDL.LU.64 R24, [R1+0x3a30] ;  /* 0x003a300001187983 */ /* 0x000ea80000300a00 */
[----:B------:R-:W-:Y:S04]  /*808c0*/  STL.64 [R1+0x38e8], R14 ;  /* 0x0038e80e01007387 */ /* 0x000fe80000100a00 */
[----:B------:R3:W-:Y:S02]  /*808d0*/  STL.64 [R1+0x38e0], R12 ;  /* 0x0038e00c01007387 */ /* 0x0007e40000100a00 */
[----:B---3--:R-:W-:Y:S07]  /*808e0*/  HMMA.16816.F32 R12, R16, R22, R8 ;  /* 0x00000016100c723c */ /* 0x008fee0000001808 */
[----:B------:R-:W-:-:S15]  /*808f0*/  IMAD.MOV.U32 R11, RZ, RZ, R22 ;  /* 0x000000ffff0b7224 */ /* 0x000fde00078e0016 */
[----:B------:R-:W-:-:S01]  /*80900*/  NOP ;  /* 0x0000000000007918 */ /* 0x000fc20000000000 */
[----:B------:R-:W-:Y:S04]  /*80910*/  STL.64 [R1+0xc50], R12 ;  /* 0x000c500c01007387 */ /* 0x000fe80000100a00 */
[----:B------:R2:W-:Y:S04]  /*80920*/  STL.64 [R1+0xc58], R14 ;  /* 0x000c580e01007387 */ /* 0x0005e80000100a00 */
[----:B------:R-:W-:Y:S04]  /*80930*/  STL [R1+0x3860], R0 ;  /* 0x0038600001007387 */ /* 0x000fe80000100800 */
[----:B------:R-:W-:Y:S04]  /*80940*/  STL [R1+0x385c], R11 ;  /* 0x00385c0b01007387 */ /* 0x000fe80000100800 */
[----:B------:R-:W3:Y:S01]  /*80950*/  LDL.64 R8, [R1+0x78] ;  /* 0x0000780001087983 */ /* 0x000ee20000100a00 */
[----:B------:R-:W-:-:S02]  /*80960*/  IMAD R4, R4, 0x100, R3 ;  /* 0x0000010004047824 */ /* 0x000fc400078e0203 */
[----:B------:R-:W-:Y:S02]  /*80970*/  IMAD R5, R5, 0x100, R20 ;  /* 0x0000010005057824 */ /* 0x000fe400078e0214 */
[----:B------:R-:W-:Y:S01]  /*80980*/  IMAD R6, R6, 0x100, R21 ;  /* 0x0000010006067824 */ /* 0x000fe200078e0215 */
[----:B------:R-:W-:Y:S02]  /*80990*/  F2FP.F16.E4M3.UNPACK_B R7, R7 ;  /* 0x00000007ff07723e */ /* 0x000fe400020006ff */
[----:B------:R-:W-:Y:S02]  /*809a0*/  F2FP.F16.E4M3.UNPACK_B R4, R4 ;  /* 0x00000004ff04723e */ /* 0x000fe400020006ff */
[----:B------:R-:W-:Y:S02]  /*809b0*/  F2FP.F16.E4M3.UNPACK_B R5, R5 ;  /* 0x00000005ff05723e */ /* 0x000fe400020006ff */
[----:B------:R-:W-:-:S07]  /*809c0*/  F2FP.F16.E4M3.UNPACK_B R6, R6 ;  /* 0x00000006ff06723e */ /* 0x000fce00020006ff */
[----:B--2---:R-:W-:Y:S01]  /*809d0*/  HMMA.16816.F32 R12, R4, R28, R24 ;  /* 0x0000001c040c723c */ /* 0x004fe20000001818 */
[----:B---3--:R0:W-:-:S15]  /*809e0*/  STL.64 [R1+0x39f0], R8 ;  /* 0x0039f00801007387 */ /* 0x0081de0000100a00 */
[----:B------:R-:W-:-:S07]  /*809f0*/  NOP ;  /* 0x0000000000007918 */ /* 0x000fce0000000000 */
[----:B------:R-:W-:Y:S04]  /*80a00*/  STL.64 [R1+0xc40], R12 ;  /* 0x000c400c01007387 */ /* 0x000fe80000100a00 */
[----:B------:R-:W-:Y:S04]  /*80a10*/  STL.64 [R1+0xc48], R14 ;  /* 0x000c480e01007387 */ /* 0x000fe80000100a00 */
[----:B------:R-:W2:Y:S04]  /*80a20*/  LDL.LU R24, [R1+0x1830] ;  /* 0x0018300001187983 */ /* 0x000ea80000300800 */
[----:B------:R-:W2:Y:S04]  /*80a30*/  LDL.LU R25, [R1+0x1834] ;  /* 0x0018340001197983 */ /* 0x000ea80000300800 */
[----:B------:R-:W3:Y:S04]  /*80a40*/  LDL.LU R26, [R1+0x1838] ;  /* 0x00183800011a7983 */ /* 0x000ee80000300800 */
[----:B------:R-:W3:Y:S04]  /*80a50*/  LDL.LU R27, [R1+0x183c] ;  /* 0x00183c00011b7983 */ /* 0x000ee80000300800 */
[----:B0-----:R-:W4:Y:S04]  /*80a60*/  LDL.64 R8, [R1+0x88] ;  /* 0x0000880001087983 */ /* 0x001f280000100a00 */
        /* <DEDUP_REMOVED lines=37> */
[----:B------:R-:W3:Y:S04]  /*80cc0*/  LDL.64 R20, [R1+0x68] ;  /* 0x0000680001147983 */ /* 0x000ee80000100a00 */
[----:B------:R-:W3:Y:S04]  /*80cd0*/  LDL.LU R12, [R1+0x1840] ;  /* 0x00184000010c7983 */ /* 0x000ee80000300800 */
[----:B------:R-:W3:Y:S04]  /*80ce0*/  LDL.LU R13, [R1+0x1844] ;  /* 0x00184400010d7983 */ /* 0x000ee80000300800 */
[----:B------:R-:W3:Y:S04]  /*80cf0*/  LDL.LU R14, [R1+0x1848] ;  /* 0x00184800010e7983 */ /* 0x000ee80000300800 */
[----:B------:R-:W3:Y:S04]  /*80d00*/  LDL.LU R15, [R1+0x184c] ;  /* 0x00184c00010f7983 */ /* 0x000ee80000300800 */
[----:B------:R-:W3:Y:S04]  /*80d10*/  LDL.64 R22, [R1+0x60] ;  /* 0x0000600001167983 */ /* 0x000ee80000100a00 */
[----:B------:R-:W3:Y:S01]  /*80d20*/  LDL.64 R28, [R1+0x58] ;  /* 0x00005800011c7983 */ /* 0x000ee20000100a00 */
        /* <DEDUP_REMOVED lines=48> */
[----:B------:R0:W-:Y:S04]  /*81030*/  STL [R1+0x3880], R10 ;  /* 0x0038800a01007387 */ /* 0x0001e80000100800 */
[----:B------:R1:W-:Y:S04]  /*81040*/  STL [R1+0x387c], R11 ;  /* 0x00387c0b01007387 */ /* 0x0003e80000100800 */
[----:B------:R-:W4:Y:S04]  /*81050*/  LDL.LU R8, [R1+0x1860] ;  /* 0x0018600001087983 */ /* 0x000f280000300800 */
[----:B------:R-:W4:Y:S04]  /*81060*/  LDL.LU R9, [R1+0x1864] ;  /* 0x0018640001097983 */ /* 0x000f280000300800 */
[----:B0-----:R-:W4:Y:S04]  /*81070*/  LDL.LU R10, [R1+0x1868] ;  /* 0x00186800010a7983 */ /* 0x001f280000300800 */
[----:B-1----:R-:W4:Y:S01]  /*81080*/  LDL.LU R11, [R1+0x186c] ;  /* 0x00186c00010b7983 */ /* 0x002f220000300800 */
[----:B---3--:R-:W-:Y:S01]  /*81090*/  HMMA.16816.F32 R16, R4, R20, R16 ;  /* 0x000000140410723c */ /* 0x008fe20000001810 */
[----:B------:R-:W-:-:S05]  /*810a0*/  IMAD.MOV.U32 R0, RZ, RZ, R3 ;  /* 0x000000ffff007224 */ /* 0x000fca00078e0003 */
[----:B------:R0:W-:Y:S02]  /*810b0*/  STL [R1+0x3884], R0 ;  /* 0x0038840001007387 */ /* 0x0001e40000100800 */
[----:B0-----:R-:W-:Y:S01]  /*810c0*/  IMAD.MOV.U32 R0, RZ, RZ, R23 ;  /* 0x000000ffff007224 */ /* 0x001fe200078e0017 */
[----:B----4-:R-:W-:-:S15]  /*810d0*/  HMMA.16816.F32 R8, R4, R2, R8 ;  /* 0x000000020408723c */ /* 0x010fde0000001808 */
[----:B------:R-:W-:-:S08]  /*810e0*/  NOP ;  /* 0x0000000000007918 */ /* 0x000fd00000000000 */
[----:B------:R-:W-:Y:S04]  /*810f0*/  STL.64 [R1+0xbe0], R8 ;  /* 0x000be00801007387 */ /* 0x000fe80000100a00 */
[----:B------:R0:W-:Y:S04]  /*81100*/  STL.64 [R1+0xbe8], R10 ;  /* 0x000be80a01007387 */ /* 0x0001e80000100a00 */
[----:B------:R-:W-:Y:S04]  /*81110*/  STL.64 [R1+0xbd0], R16 ;  /* 0x000bd01001007387 */ /* 0x000fe80000100a00 */
[----:B------:R-:W-:Y:S01]  /*81120*/  STL.64 [R1+0xbd8], R18 ;  /* 0x000bd81201007387 */ /* 0x000fe20000100a00 */
[----:B0-----:R-:W-:-:S02]  /*81130*/  IMAD.MOV.U32 R11, RZ, RZ, R21 ;  /* 0x000000ffff0b7224 */ /* 0x001fc400078e0015 */
[----:B------:R-:W-:-:S03]  /*81140*/  IMAD.MOV.U32 R10, RZ, RZ, R20 ;  /* 0x000000ffff0a7224 */ /* 0x000fc600078e0014 */
[----:B------:R-:W-:Y:S04]  /*81150*/  STL [R1+0x388c], R11 ;  /* 0x00388c0b01007387 */ /* 0x000fe80000100800 */
[----:B------:R0:W-:Y:S02]  /*81160*/  STL [R1+0x3888], R10 ;  /* 0x0038880a01007387 */ /* 0x0001e40000100800 */
[C---:B0-----:R-:W-:Y:S06]  /*81170*/  HMMA.16816.F32 R8, R4.reuse, R22, R12 ;  /* 0x000000160408723c */ /* 0x041fec000000180c */
[----:B--2---:R-:W-:Y:S01]  /*81180*/  HMMA.16816.F32 R12, R4, R28, R24 ;  /* 0x0000001c040c723c */ /* 0x004fe20000001818 */
[----:B------:R-:W-:-:S15]  /*81190*/  STL [R1+0x3890], R0 ;  /* 0x0038900001007387 */ /* 0x000fde0000100800 */
[----:B------:R-:W-:-:S01]  /*811a0*/  NOP ;  /* 0x0000000000007918 */ /* 0x000fc20000000000 */
[----:B------:R0:W-:Y:S04]  /*811b0*/  STL.64 [R1+0xbc0], R8 ;  /* 0x000bc00801007387 */ /* 0x0001e80000100a00 */
[----:B------:R-:W-:Y:S04]  /*811c0*/  STL.64 [R1+0xbc8], R10 ;  /* 0x000bc80a01007387 */ /* 0x000fe80000100a00 */
[----:B------:R-:W-:Y:S04]  /*811d0*/  STL.64 [R1+0xbb0], R12 ;  /* 0x000bb00c01007387 */ /* 0x000fe80000100a00 */
[----:B------:R-:W-:Y:S04]  /*811e0*/  STL.64 [R1+0xbb8], R14 ;  /* 0x000bb80e01007387 */ /* 0x000fe80000100a00 */
[----:B------:R-:W2:Y:S04]  /*811f0*/  LDL.64 R2, [R1+0x30] ;  /* 0x0000300001027983 */ /* 0x000ea80000100a00 */
[----:B--2---:R1:W-:Y:S04]  /*81200*/  STL.64 [R1+0x39a8], R2 ;  /* 0x0039a80201007387 */ /* 0x0043e80000100a00 */
[----:B------:R-:W2:Y:S04]  /*81210*/  LDL.LU R16, [R1+0x17d0] ;  /* 0x0017d00001107983 */ /* 0x000ea80000300800 */
[----:B------:R-:W2:Y:S04]  /*81220*/  LDL.LU R17, [R1+0x17d4] ;  /* 0x0017d40001117983 */ /* 0x000ea80000300800 */
[----:B------:R-:W3:Y:S04]  /*81230*/  LDL.LU R18, [R1+0x17d8] ;  /* 0x0017d80001127983 */ /* 0x000ee80000300800 */
[----:B------:R-:W3:Y:S04]  /*81240*/  LDL.LU R19, [R1+0x17dc] ;  /* 0x0017dc0001137983 */ /* 0x000ee80000300800 */
[----:B0-----:R-:W4:Y:S04]  /*81250*/  LDL.64 R8, [R1+0x38] ;  /* 0x0000380001087983 */ /* 0x001f280000100a00 */
[----:B-1----:R-:W4:Y:S04]  /*81260*/  LDL.64 R2, [R1+0x48] ;  /* 0x0000480001027983 */ /* 0x002f280000100a00 */
        /* <DEDUP_REMOVED lines=89> */
[----:B0-----:R-:W4:Y:S04]  /*81800*/  LDL.LU.64 R18, [R1+0x3978] ;  /* 0x0039780001127983 */ /* 0x001f280000300a00 */
[----:B------:R-:W4:Y:S01]  /*81810*/  LDL.LU.64 R16, [R1+0x3970] ;  /* 0x0039700001107983 */ /* 0x000f220000300a00 */
[----:B---3--:R-:W-:Y:S01]  /*81820*/  HMMA.16816.F32 R12, R4, R22, R12 ;  /* 0x00000016040c723c */ /* 0x008fe2000000180c */
[----:B------:R-:W-:-:S02]  /*81830*/  IMAD.MOV.U32 R0, RZ, RZ, R3 ;  /* 0x000000ffff007224 */ /* 0x000fc400078e0003 */
[----:B------:R-:W-:Y:S02]  /*81840*/  IMAD.MOV.U32 R11, RZ, RZ, R21 ;  /* 0x000000ffff0b7224 */ /* 0x000fe400078e0015 */
[----:B------:R-:W-:Y:S01]  /*81850*/  IMAD.MOV.U32 R10, RZ, RZ, R20 ;  /* 0x000000ffff0a7224 */ /* 0x000fe200078e0014 */
[----:B------:R0:W-:Y:S02]  /*81860*/  STL [R1+0x38b4], R0 ;  /* 0x0038b40001007387 */ /* 0x0001e40000100800 */
[----:B0-----:R-:W-:Y:S01]  /*81870*/  IMAD.MOV.U32 R0, RZ, RZ, R23 ;  /* 0x000000ffff007224 */ /* 0x001fe200078e0017 */
[----:B----4-:R-:W-:-:S15]  /*81880*/  HMMA.16816.F32 R16, R4, R20, R16 ;  /* 0x000000140410723c */ /* 0x010fde0000001810 */
[----:B------:R-:W-:-:S08]  /*81890*/  NOP ;  /* 0x0000000000007918 */ /* 0x000fd00000000000 */
[----:B------:R-:W-:Y:S04]  /*818a0*/  STL.64 [R1+0xb50], R16 ;  /* 0x000b501001007387 */ /* 0x000fe80000100a00 */
[----:B------:R0:W-:Y:S04]  /*818b0*/  STL.64 [R1+0xb58], R18 ;  /* 0x000b581201007387 */ /* 0x0001e80000100a00 */
[----:B------:R-:W-:Y:S04]  /*818c0*/  STL [R1+0x38bc], R11 ;  /* 0x0038bc0b01007387 */ /* 0x000fe80000100800 */
[----:B------:R-:W-:Y:S04]  /*818d0*/  STL [R1+0x38b8], R10 ;  /* 0x0038b80a01007387 */ /* 0x000fe80000100800 */
[----:B0-----:R-:W3:Y:S04]  /*818e0*/  LDL.LU R18, [R1+0x345c] ;  /* 0x00345c0001127983 */ /* 0x001ee80000300800 */
[----:B------:R-:W-:Y:S04]  /*818f0*/  STL.64 [R1+0xb40], R12 ;  /* 0x000b400c01007387 */ /* 0x000fe80000100a00 */
[----:B------:R0:W-:Y:S04]  /*81900*/  STL.64 [R1+0xb48], R14 ;  /* 0x000b480e01007387 */ /* 0x0001e80000100a00 */
[----:B------:R-:W3:Y:S01]  /*81910*/  LDL.LU R19, [R1+0x3464] ;  /* 0x0034640001137983 */ /* 0x000ee20000300800 */
[----:B0-----:R-:W-:Y:S03]  /*81920*/  HMMA.16816.F32 R12, R4, R28, R24 ;  /* 0x0000001c040c723c */ /* 0x001fe60000001818 */
[----:B------:R-:W-:-:S15]  /*81930*/  STL [R1+0x38c0], R0 ;  /* 0x0038c00001007387 */ /* 0x000fde0000100800 */
[----:B------:R-:W-:-:S05]  /*81940*/  NOP ;  /* 0x0000000000007918 */ /* 0x000fca0000000000 */
[----:B------:R-:W-:Y:S04]  /*81950*/  STL.64 [R1+0xb30], R12 ;  /* 0x000b300c01007387 */ /* 0x000fe80000100a00 */
[----:B------:R-:W-:Y:S04]  /*81960*/  STL.64 [R1+0xb38], R14 ;  /* 0x000b380e01007387 */ /* 0x000fe80000100a00 */
[----:B------:R-:W4:Y:S04]  /*81970*/  LDL.LU R20, [R1+0x1750] ;  /* 0x0017500001147983 */ /* 0x000f280000300800 */
        /* <DEDUP_REMOVED lines=27> */
[----:B------:R-:W4:Y:S04]  /*81b30*/  LDL.64 R2, [R1+0x8] ;  /* 0x0000080001027983 */ /* 0x000f280000100a00 */
[----:B------:R-:W4:Y:S04]  /*81b40*/  LDL.64 R28, [R1] ;  /* 0x00000000011c7983 */ /* 0x000f280000100a00 */
[----:B--2---:R-:W-:Y:S04]  /*81b50*/  STL.64 [R1+0x3918], R22 ;  /* 0x0039181601007387 */ /* 0x004fe80000100a00 */
[----:B------:R0:W-:Y:S04]  /*81b60*/  STL.64 [R1+0x3910], R20 ;  /* 0x0039101401007387 */ /* 0x0001e80000100a00 */
[----:B0-----:R-:W2:Y:S04]  /*81b70*/  LDL.LU R20, [R1+0x1760] ;  /* 0x0017600001147983 */ /* 0x001ea80000300800 */
[----:B------:R-:W2:Y:S04]  /*81b80*/  LDL.LU R21, [R1+0x1764] ;  /* 0x0017640001157983 */ /* 0x000ea80000300800 */
        /* <DEDUP_REMOVED lines=14> */
[----:B------:R-:W-:Y:S04]  /*81c70*/  STL.64 [R1+0x38d8], R18 ;  /* 0x0038d81201007387 */ /* 0x000fe80000100a00 */
[----:B----4-:R0:W-:Y:S04]  /*81c80*/  STL.64 [R1+0x38d0], R16 ;  /* 0x0038d01001007387 */ /* 0x0101e80000100a00 */
[----:B0-----:R-:W4:Y:S04]  /*81c90*/  LDL.LU R16, [R1+0x1720] ;  /* 0x0017200001107983 */ /* 0x001f280000300800 */
[----:B------:R-:W4:Y:S04]  /*81ca0*/  LDL.LU R17, [R1+0x1724] ;  /* 0x0017240001117983 */ /* 0x000f280000300800 */
[----:B------:R-:W4:Y:S04]  /*81cb0*/  LDL.LU R18, [R1+0x1728] ;  /* 0x0017280001127983 */ /* 0x000f280000300800 */
[----:B------:R-:W4:Y:S04]  /*81cc0*/  LDL.LU R19, [R1+0x172c] ;  /* 0x00172c0001137983 */ /* 0x000f280000300800 */
        /* <DEDUP_REMOVED lines=19> */
[----:B------:R-:W4:Y:S01]  /*81e00*/  LDL.LU.64 R2, [R1+0x3948] ;  /* 0x0039480001027983 */ /* 0x000f220000300a00 */
[----:B------:R-:W-:Y:S01]  /*81e10*/  IMAD.MOV.U32 R0, RZ, RZ, R29 ;  /* 0x000000ffff007224 */ /* 0x000fe200078e001d */
[----:B--2---:R-:W-:-:S15]  /*81e20*/  HMMA.16816.F32 R24, R4, R28, R24 ;  /* 0x0000001c0418723c */ /* 0x004fde0000001818 */
[----:B------:R-:W-:-:S08]  /*81e30*/  NOP ;  /* 0x0000000000007918 */ /* 0x000fd00000000000 */
[----:B------:R-:W-:Y:S04]  /*81e40*/  STL.64 [R1+0xb00], R24 ;  /* 0x000b001801007387 */ /* 0x000fe80000100a00 */
[----:B------:R0:W-:Y:S04]  /*81e50*/  STL.64 [R1+0xb08], R26 ;  /* 0x000b081a01007387 */ /* 0x0001e80000100a00 */
[----:B0-----:R-:W2:Y:S04]  /*81e60*/  LDL.LU.64 R26, [R1+0x3940] ;  /* 0x00394000011a7983 */ /* 0x001ea80000300a00 */
[----:B------:R-:W2:Y:S04]  /*81e70*/  LDL.LU.64 R24, [R1+0x3938] ;  /* 0x0039380001187983 */ /* 0x000ea80000300a00 */
[----:B------:R-:W2:Y:S02]  /*81e80*/  LDL.LU.64 R28, [R1+0x3930] ;  /* 0x00393000011c7983 */ /* 0x000ea40000300a00 */
[----:B--2---:R-:W-:-:S15]  /*81e90*/  HMMA.16816.F32 R24, R4, R28, R24 ;  /* 0x0000001c0418723c */ /* 0x004fde0000001818 */
[----:B------:R-:W-:-:S08]  /*81ea0*/  NOP ;  /* 0x0000000000007918 */ /* 0x000fd00000000000 */
[----:B------:R-:W-:Y:S04]  /*81eb0*/  STL.64 [R1+0xaf0], R24 ;  /* 0x000af01801007387 */ /* 0x000fe80000100a00 */
[----:B------:R0:W-:Y:S04]  /*81ec0*/  STL.64 [R1+0xaf8], R26 ;  /* 0x000af81a01007387 */ /* 0x0001e80000100a00 */
[----:B0-----:R-:W2:Y:S04]  /*81ed0*/  LDL.LU.64 R26, [R1+0x3928] ;  /* 0x00392800011a7983 */ /* 0x001ea80000300a00 */
[----:B------:R-:W3:Y:S04]  /*81ee0*/  LDL.LU.64 R24, [R1+0x3920] ;  /* 0x0039200001187983 */ /* 0x000ee80000300a00 */
        /* <DEDUP_REMOVED lines=33> */
[----:B------:R0:W-:Y:S04]  /*82100*/  STL.64 [R1+0x35f8], R22 ;  /* 0x0035f81601007387 */ /* 0x0001e80000100a00 */
[----:B0-----:R-:W3:Y:S04]  /*82110*/  LDL.LU R22, [R1+0x3450] ;  /* 0x0034500001167983 */ /* 0x001ee80000300800 */
[----:B------:R-:W3:Y:S04]  /*82120*/  LDL.LU R23, [R1+0x3458] ;  /* 0x0034580001177983 */ /* 0x000ee80000300800 */
[----:B------:R-:W-:Y:S01]  /*82130*/  STL.64 [R1+0x35f0], R20 ;  /* 0x0035f01401007387 */ /* 0x000fe20000100a00 */
[----:B----4-:R-:W-:-:S15]  /*82140*/  HMMA.16816.F32 R16, R4, R14, R16 ;  /* 0x0000000e0410723c */ /* 0x010fde0000001810 */
[----:B------:R-:W-:-:S08]  /*82150*/  NOP ;  /* 0x0000000000007918 */ /* 0x000fd00000000000 */
[----:B------:R-:W-:Y:S04]  /*82160*/  STL.64 [R1+0xaa0], R16 ;  /* 0x000aa01001007387 */ /* 0x000fe80000100a00 */
[----:B------:R0:W-:Y:S04]  /*82170*/  STL.64 [R1+0xaa8], R18 ;  /* 0x000aa81201007387 */ /* 0x0001e80000100a00 */
[----:B0-----:R-:W4:Y:S04]  /*82180*/  LDL.LU.64 R18, [R1+0x38d8] ;  /* 0x0038d80001127983 */ /* 0x001f280000300a00 */
[----:B------:R-:W3:Y:S04]  /*82190*/  LDL.LU.64 R16, [R1+0x38d0] ;  /* 0x0038d00001107983 */ /* 0x000ee80000300a00 */
[----:B------:R-:W-:Y:S04]  /*821a0*/  STL.64 [R1+0x3840], R14 ;  /* 0x0038400e01007387 */ /* 0x000fe80000100a00 */
[----:B--2---:R0:W-:Y:S04]  /*821b0*/  STL.64 [R1+0x3838], R12 ;  /* 0x0038380c01007387 */ /* 0x0041e80000100a00 */
[----:B0-----:R-:W2:Y:S04]  /*821c0*/  LDL.LU R12, [R1+0x1090] ;  /* 0x00109000010c7983 */ /* 0x001ea80000300800 */
[----:B------:R-:W2:Y:S04]  /*821d0*/  LDL.LU R13, [R1+0x1094] ;  /* 0x00109400010d7983 */ /* 0x000ea80000300800 */
[----:B------:R-:W2:Y:S04]  /*821e0*/  LDL.LU R14, [R1+0x1098] ;  /* 0x00109800010e7983 */ /* 0x000ea80000300800 */
[----:B------:R-:W2:Y:S02]  /*821f0*/  LDL.LU R15, [R1+0x109c] ;  /* 0x00109c00010f7983 */ /* 0x000ea40000300800 */
[----:B--2---:R-:W-:-:S15]  /*82200*/  HMMA.16816.F32 R12, R4, R2, R12 ;  /* 0x00000002040c723c */ /* 0x004fde000000180c */
[----:B------:R-:W-:-:S08]  /*82210*/  NOP ;  /* 0x0000000000007918 */ /* 0x000fd00000000000 */
[----:B------:R-:W-:Y:S04]  /*82220*/  STL.64 [R1+0xa90], R12 ;  /* 0x000a900c01007387 */ /* 0x000fe80000100a00 */
[----:B------:R0:W-:Y:S02]  /*82230*/  STL.64 [R1+0xa98], R14 ;  /* 0x000a980e01007387 */ /* 0x0001e40000100a00 */
[----:B0-----:R-:W-:Y:S01]  /*82240*/  HMMA.16816.F32 R12, R4, R8, R24 ;  /* 0x00000008040c723c */ /* 0x001fe20000001818 */
[----:B---3--:R-:W-:Y:S02]  /*82250*/  IMAD R16, R16, 0x100, R22 ;  /* 0x0000010010107824 */ /* 0x008fe400078e0216 */
[----:B------:R-:W-:-:S15]  /*82260*/  IMAD R17, R17, 0x100, R23 ;  /* 0x0000010011117824 */ /* 0x000fde00078e0217 */
[----:B------:R-:W-:-:S05]  /*82270*/  NOP ;  /* 0x0000000000007918 */ /* 0x000fca0000000000 */
[----:B------:R-:W-:Y:S04]  /*82280*/  STL.64 [R1+0xa80], R12 ;  /* 0x000a800c01007387 */ /* 0x000fe80000100a00 */
[----:B------:R-:W-:Y:S04]  /*82290*/  STL.64 [R1+0xa88], R14 ;  /* 0x000a880e01007387 */ /* 0x000fe80000100a00 */
[----:B------:R-:W2:Y:S04]  /*822a0*/  LDL.LU R20, [R1+0x1590] ;  /* 0x0015900001147983 */ /* 0x000ea80000300800 */
        /* <DEDUP_REMOVED lines=9> */
[----:B---3--:R0:W-:Y:S04]  /*82340*/  STL.64 [R1+0x3628], R22 ;  /* 0x0036281601007387 */ /* 0x0081e80000100a00 */
[----:B0-----:R-:W3:Y:S01]  /*82350*/  LDL R22, [R1] ;  /* 0x0000000001167983 */ /* 0x001ee20000100800 */
[----:B------:R-:W-:-:S03]  /*82360*/  IMAD.MOV.U32 R23, RZ, RZ, R0 ;  /* 0x000000ffff177224 */ /* 0x000fc600078e0000 */
[----:B------:R-:W4:Y:S04]  /*82370*/  LDL.LU R0, [R1+0x38cc] ;  /* 0x0038cc0001007983 */ /* 0x000f280000300800 */
[----:B--2---:R0:W-:Y:S04]  /*82380*/  STL.64 [R1+0x3620], R20 ;  /* 0x0036201401007387 */ /* 0x0041e80000100a00 */
[----:B---3--:R-:W-:Y:S04]  /*82390*/  STL.64 [R1+0x3640], R22 ;  /* 0x0036401601007387 */ /* 0x008fe80000100a00 */
[----:B------:R-:W2:Y:S04]  /*823a0*/  LDL.LU R24, [R1+0x15b0] ;  /* 0x0015b00001187983 */ /* 0x000ea80000300800 */
[----:B------:R-:W2:Y:S04]  /*823b0*/  LDL.LU R25, [R1+0x15b4] ;  /* 0x0015b40001197983 */ /* 0x000ea80000300800 */
[----:B------:R-:W3:Y:S04]  /*823c0*/  LDL.LU R26, [R1+0x15b8] ;  /* 0x0015b800011a7983 */ /* 0x000ee80000300800 */
[----:B------:R-:W3:Y:S01]  /*823d0*/  LDL.LU R27, [R1+0x15bc] ;  /* 0x0015bc00011b7983 */ /* 0x000ee20000300800 */
[----:B0-----:R-:W-:-:S02]  /*823e0*/  IMAD.MOV.U32 R20, RZ, RZ, R10 ;  /* 0x000000ffff147224 */ /* 0x001fc400078e000a */
        /* <DEDUP_REMOVED lines=11> */
[----:B----4-:R-:W-:-:S03]  /*824a0*/  IMAD.MOV.U32 R23, RZ, RZ, R0 ;  /* 0x000000ffff177224 */ /* 0x010fc600078e0000 */
[----:B------:R-:W4:Y:S04]  /*824b0*/  LDL.LU R0, [R1+0x38c0] ;  /* 0x0038c00001007983 */ /* 0x000f280000300800 */
[----:B--2---:R-:W-:Y:S04]  /*824c0*/  STL.64 [R1+0x3670], R22 ;  /* 0x0036701601007387 */ /* 0x004fe80000100a00 */
[----:B---3--:R-:W-:Y:S04]  /*824d0*/  STL.64 [R1+0x3650], R26 ;  /* 0x0036501a01007387 */ /* 0x008fe80000100a00 */
[----:B------:R0:W-:Y:S04]  /*824e0*/  STL.64 [R1+0x3648], R24 ;  /* 0x0036481801007387 */ /* 0x0001e80000100a00 */
        /* <DEDUP_REMOVED lines=17> */
[----:B------:R-:W4:Y:S01]  /*82600*/  LDL.LU R0, [R1+0x38b4] ;  /* 0x0038b40001007983 */ /* 0x000f220000300800 */
[----:B------:R-:W-:Y:S02]  /*82610*/  IMAD.MOV.U32 R20, RZ, RZ, R10 ;  /* 0x000000ffff147224 */ /* 0x000fe400078e000a */
        /* <DEDUP_REMOVED lines=8> */
[----:B------:R-:W2:Y:S04]  /*826a0*/  LDL.LU R10, [R1+0x38b0] ;  /* 0x0038b000010a7983 */ /* 0x000ea80000300800 */
[----:B------:R-:W2:Y:S04]  /*826b0*/  LDL.LU R11, [R1+0x38ac] ;  /* 0x0038ac00010b7983 */ /* 0x000ea80000300800 */
[----:B------:R-:W3:Y:S01]  /*826c0*/  LDL R22, [R1+0x30] ;  /* 0x0000300001167983 */ /* 0x000ee20000100800 */
[----:B----4-:R-:W-:-:S03]  /*826d0*/  IMAD.MOV.U32 R23, RZ, RZ, R0 ;  /* 0x000000ffff177224 */ /* 0x010fc600078e0000 */
[----:B------:R-:W4:Y:S04]  /*826e0*/  LDL.LU R0, [R1+0x38a8] ;  /* 0x0038a80001007983 */ /* 0x000f280000300800 */
[----:B------:R-:W-:Y:S04]  /*826f0*/  STL.64 [R1+0x36b8], R20 ;  /* 0x0036b81401007387 */ /* 0x000fe80000100a00 */
[----:B---3--:R-:W-:Y:S04]  /*82700*/  STL.64 [R1+0x36d0], R22 ;  /* 0x0036d01601007387 */ /* 0x008fe80000100a00 */
[----:B------:R-:W-:Y:S04]  /*82710*/  STL.64 [R1+0x3698], R26 ;  /* 0x0036981a01007387 */ /* 0x000fe80000100a00 */
        /* <DEDUP_REMOVED lines=111> */
[----:B------:R0:W-:Y:S04]  /*82e10*/  STL.64 [R1+0x37d8], R20 ;  /* 0x0037d81401007387 */ /* 0x0001e80000100a00 */
[----:B---3--:R-:W-:Y:S04]  /*82e20*/  STL.64 [R1+0x37f0], R22 ;  /* 0x0037f01601007387 */ /* 0x008fe80000100a00 */
[----:B------:R-:W-:Y:S04]  /*82e30*/  STL.64 [R1+0x3788], R26 ;  /* 0x0037881a01007387 */ /* 0x000fe80000100a00 */
[----:B--2---:R1:W-:Y:S01]  /*82e40*/  STL.64 [R1+0x3780], R24 ;  /* 0x0037801801007387 */ /* 0x0043e20000100a00 */
[----:B0-----:R-:W-:-:S03]  /*82e50*/  IMAD.MOV.U32 R20, RZ, RZ, R11 ;  /* 0x000000ffff147224 */ /* 0x001fc600078e000b */
[----:B-1----:R-:W2:Y:S04]  /*82e60*/  LDL.LU R24, [R1+0x16a0] ;  /* 0x0016a00001187983 */ /* 0x002ea80000300800 */
[----:B------:R-:W2:Y:S04]  /*82e70*/  LDL.LU R25, [R1+0x16a4] ;  /* 0x0016a40001197983 */ /* 0x000ea80000300800 */
[----:B------:R-:W3:Y:S04]  /*82e80*/  LDL.LU R26, [R1+0x16a8] ;  /* 0x0016a800011a7983 */ /* 0x000ee80000300800 */
[----:B------:R-:W3:Y:S04]  /*82e90*/  LDL.LU R27, [R1+0x16ac] ;  /* 0x0016ac00011b7983 */ /* 0x000ee80000300800 */
[----:B------:R-:W2:Y:S01]  /*82ea0*/  LDL.LU R11, [R1+0x385c] ;  /* 0x00385c00010b7983 */ /* 0x000ea20000300800 */
[----:B------:R-:W-:-:S03]  /*82eb0*/  IMAD.MOV.U32 R21, RZ, RZ, R10 ;  /* 0x000000ffff157224 */ /* 0x000fc600078e000a */
[----:B------:R-:W2:Y:S01]  /*82ec0*/  LDL.LU R10, [R1+0x3858] ;  /* 0x00385800010a7983 */ /* 0x000ea20000300800 */
[----:B------:R-:W-:Y:S02]  /*82ed0*/  IMAD R18, R18, 0x100, R28 ;  /* 0x0000010012127824 */ /* 0x000fe400078e021c */
[----:B------:R-:W-:Y:S02]  /*82ee0*/  IMAD R19, R19, 0x100, R29 ;  /* 0x0000010013137824 */ /* 0x000fe400078e021d */
[----:B----4-:R-:W-:Y:S01]  /*82ef0*/  IMAD.MOV.U32 R29, RZ, RZ, R0 ;  /* 0x000000ffff1d7224 */ /* 0x010fe200078e0000 */
[----:B---3--:R-:W-:Y:S04]  /*82f00*/  STL.64 [R1+0x37a0], R26 ;  /* 0x0037a01a01007387 */ /* 0x008fe80000100a00 */
[----:B--2---:R0:W-:Y:S01]  /*82f10*/  STL.64 [R1+0x3798], R24 ;  /* 0x0037981801007387 */ /* 0x0041e20000100a00 */
[----:B------:R-:W-:-:S03]  /*82f20*/  IMAD.MOV.U32 R28, RZ, RZ, R11 ;  /* 0x000000ffff1c7224 */ /* 0x000fc600078e000b */
[----:B0-----:R-:W2:Y:S04]  /*82f30*/  LDL.LU R24, [R1+0x16b0] ;  /* 0x0016b00001187983 */ /* 0x001ea80000300800 */
[----:B------:R-:W2:Y:S04]  /*82f40*/  LDL.LU R25, [R1+0x16b4] ;  /* 0x0016b40001197983 */ /* 0x000ea80000300800 */
[----:B------:R-:W3:Y:S04]  /*82f50*/  LDL.LU R26, [R1+0x16b8] ;  /* 0x0016b800011a7983 */ /* 0x000ee80000300800 */
[----:B------:R-:W3:Y:S04]  /*82f60*/  LDL.LU R27, [R1+0x16bc] ;  /* 0x0016bc00011b7983 */ /* 0x000ee80000300800 */
[----:B------:R-:W4:Y:S04]  /*82f70*/  LDL.LU R11, [R1+0x3854] ;  /* 0x00385400010b7983 */ /* 0x000f280000300800 */
[----:B------:R-:W4:Y:S04]  /*82f80*/  LDL.LU R0, [R1+0x3850] ;  /* 0x0038500001007983 */ /* 0x000f280000300800 */
[----:B------:R-:W2:Y:S04]  /*82f90*/  LDL.64 R22, [R1+0xa8] ;  /* 0x0000a80001167983 */ /* 0x000ea80000100a00 */
[----:B--2---:R-:W-:Y:S04]  /*82fa0*/  STL.64 [R1+0x3820], R22 ;  /* 0x0038201601007387 */ /* 0x004fe80000100a00 */
        /* <DEDUP_REMOVED lines=19> */
[----:B------:R-:W2:Y:S01]  /*830e0*/  LDL.LU R26, [R1+0x16c8] ;  /* 0x0016c800011a7983 */ /* 0x000ea20000300800 */
[----:B----4-:R-:W-:-:S03]  /*830f0*/  IMAD.MOV.U32 R27, RZ, RZ, R0 ;  /* 0x000000ffff1b7224 */ /* 0x010fc600078e0000 */
[----:B------:R-:W4:Y:S04]  /*83100*/  LDL.LU R0, [R1+0x384c] ;  /* 0x00384c0001007983 */ /* 0x000f280000300800 */
[----:B--2---:R-:W-:Y:S04]  /*83110*/  STL.64 [R1+0x37d0], R26 ;  /* 0x0037d01a01007387 */ /* 0x004fe80000100a00 */
[----:B---3--:R0:W-:Y:S04]  /*83120*/  STL.64 [R1+0x37c8], R24 ;  /* 0x0037c81801007387 */ /* 0x0081e80000100a00 */
        /* <DEDUP_REMOVED lines=9> */
[----:B------:R-:W3:Y:S01]  /*831c0*/  LDL.LU R26, [R1+0x16e8] ;  /* 0x0016e800011a7983 */ /* 0x000ee20000300800 */
[----:B----4-:R-:W-:-:S03]  /*831d0*/  IMAD.MOV.U32 R27, RZ, RZ, R0 ;  /* 0x000000ffff1b7224 */ /* 0x010fc600078e0000 */
        /* <DEDUP_REMOVED lines=10> */
[----:B------:R-:W4:Y:S02]  /*83280*/  LDL.LU.64 R12, [R1+0x3838] ;  /* 0x00383800010c7983 */ /* 0x000f240000300a00 */
[----:B----4-:R-:W-:-:S15]  /*83290*/  HMMA.16816.F32 R20, R4, R12, R20 ;  /* 0x0000000c0414723c */ /* 0x010fde0000001814 */
[----:B------:R-:W-:-:S08]  /*832a0*/  NOP ;  /* 0x0000000000007918 */ /* 0x000fd00000000000 */
[----:B------:R-:W-:Y:S04]  /*832b0*/  STL.64 [R1+0x1080], R20 ;  /* 0x0010801401007387 */ /* 0x000fe80000100a00 */
[----:B------:R0:W-:Y:S04]  /*832c0*/  STL.64 [R1+0x1088], R22 ;  /* 0x0010881601007387 */ /* 0x0001e80000100a00 */
[----:B0-----:R-:W4:Y:S04]  /*832d0*/  LDL.LU.64 R22, [R1+0x3830] ;  /* 0x0038300001167983 */ /* 0x001f280000300a00 */
[----:B------:R-:W4:Y:S02]  /*832e0*/  LDL.LU.64 R20, [R1+0x3828] ;  /* 0x0038280001147983 */ /* 0x000f240000300a00 */
[----:B----4-:R-:W-:Y:S02]  /*832f0*/  HMMA.16816.F32 R4, R4, R28, R20 ;  /* 0x0000001c0404723c */ /* 0x010fe40000001814 */
[----:B------:R-:W4:Y:S04]  /*83300*/  LDL.LU.64 R22, [R1+0x3820] ;  /* 0x0038200001167983 */ /* 0x000f280000300a00 */
[----:B------:R-:W2:Y:S04]  /*83310*/  LDL.LU.64 R20, [R1+0x3818] ;  /* 0x0038180001147983 */ /* 0x000ea80000300a00 */
[----:B------:R-:W3:-:S13]  /*83320*/  LDL.LU.64 R28, [R1+0x3810] ;  /* 0x00381000011c7983 */ /* 0x000eda0000300a00 */
[----:B------:R0:W-:Y:S04]  /*83330*/  STL.64 [R1+0xa70], R4 ;  /* 0x000a700401007387 */ /* 0x0001e80000100a00 */
[----:B------:R1:W-:Y:S04]  /*83340*/  STL.64 [R1+0xa78], R6 ;  /* 0x000a780601007387 */ /* 0x0003e80000100a00 */
[----:B0-----:R-:W4:Y:S04]  /*83350*/  LDL.LU R4, [R1+0x1700] ;  /* 0x0017000001047983 */ /* 0x001f280000300800 */
[----:B------:R-:W4:Y:S04]  /*83360*/  LDL.LU R5, [R1+0x1704] ;  /* 0x0017040001057983 */ /* 0x000f280000300800 */
[----:B-1----:R-:W4:Y:S01]  /*83370*/  LDL.LU R6, [R1+0x1708] ;  /* 0x0017080001067983 */ /* 0x002f220000300800 */
[----:B------:R-:W-:-:S02]  /*83380*/  F2FP.F16.E4M3.UNPACK_B R16, R16 ;  /* 0x00000010ff10723e */ /* 0x000fc400020006ff */
[----:B------:R-:W-:Y:S02]  /*83390*/  F2FP.F16.E4M3.UNPACK_B R17, R17 ;  /* 0x00000011ff11723e */ /* 0x000fe400020006ff */
[----:B------:R-:W-:Y:S02]  /*833a0*/  F2FP.F16.E4M3.UNPACK_B R18, R18 ;  /* 0x00000012ff12723e */ /* 0x000fe400020006ff */
[----:B------:R-:W-:Y:S01]  /*833b0*/  F2FP.F16.E4M3.UNPACK_B R19, R19 ;  /* 0x00000013ff13723e */ /* 0x000fe200020006ff */
[----:B------:R-:W-:Y:S02]  /*833c0*/  IMAD.MOV.U32 R7, RZ, RZ, R0 ;  /* 0x000000ffff077224 */ /* 0x000fe400078e0000 */
[----:B------:R-:W3:Y:S05]  /*833d0*/  LDL.LU R0, [R1+0x3808] ;  /* 0x0038080001007983 */ /* 0x000eea0000300800 */
[----:B----4-:R-:W-:-:S15]  /*833e0*/  HMMA.16816.F32 R4, R16, R22, R4 ;  /* 0x000000161004723c */ /* 0x010fde0000001804 */
[----:B------:R-:W-:-:S08]  /*833f0*/  NOP ;  /* 0x0000000000007918 */ /* 0x000fd00000000000 */
[----:B------:R-:W-:Y:S04]  /*83400*/  STL.64 [R1+0xa60], R4 ;  /* 0x000a600401007387 */ /* 0x000fe80000100a00 */
[----:B------:R0:W-:Y:S02]  /*83410*/  STL.64 [R1+0xa68], R6 ;  /* 0x000a680601007387 */ /* 0x0001e40000100a00 */
[----:B0-----:R-:W-:Y:S02]  /*83420*/  IMAD.MOV.U32 R7, RZ, RZ, R22 ;  /* 0x000000ffff077224 */ /* 0x001fe400078e0016 */
[----:B------:R-:W-:Y:S02]  /*83430*/  IMAD.MOV.U32 R6, RZ, RZ, R23 ;  /* 0x000000ffff067224 */ /* 0x000fe400078e0017 */
[----:B--2---:R-:W-:Y:S01]  /*83440*/  HMMA.16816.F32 R20, R16, R20, R24 ;  /* 0x000000141014723c */ /* 0x004fe20000001818 */
[----:B------:R-:W2:Y:S04]  /*83450*/  LDL.LU.64 R26, [R1+0x3800] ;  /* 0x00380000011a7983 */ /* 0x000ea80000300a00 */
[----:B------:R-:W2:-:S15]  /*83460*/  LDL.LU.64 R24, [R1+0x37f8] ;  /* 0x0037f80001187983 */ /* 0x000e9e0000300a00 */
[----:B------:R-:W-:-:S03]  /*83470*/  NOP ;  /* 0x0000000000007918 */ /* 0x000fc60000000000 */
        /* <DEDUP_REMOVED lines=160> */
[----:B------:R-:W2:Y:S04]  /*83e80*/  LDL.LU R15, [R1+0x158c] ;  /* 0x00158c00010f7983 */ /* 0x000ea80000300800 */
[----:B------:R-:W-:Y:S04]  /*83e90*/  STL.64 [R1+0x5098], R10 ;  /* 0x0050980a01007387 */ /* 0x000fe80000100a00 */
[----:B------:R0:W-:Y:S04]  /*83ea0*/  STL.64 [R1+0x5090], R8 ;  /* 0x0050900801007387 */ /* 0x0001e80000100a00 */
[----:B0-----:R-:W4:Y:S04]  /*83eb0*/  LDL.LU R8, [R1+0x1560] ;  /* 0x0015600001087983 */ /* 0x001f280000300800 */
[----:B------:R-:W4:Y:S04]  /*83ec0*/  LDL.LU R9, [R1+0x1564] ;  /* 0x0015640001097983 */ /* 0x000f280000300800 */
[----:B------:R-:W4:Y:S04]  /*83ed0*/  LDL.LU R10, [R1+0x1568] ;  /* 0x00156800010a7983 */ /* 0x000f280000300800 */
[----:B------:R-:W4:Y:S04]  /*83ee0*/  LDL.LU R11, [R1+0x156c] ;  /* 0x00156c00010b7983 */ /* 0x000f280000300800 */
[----:B------:R-:W4:Y:S04]  /*83ef0*/  LDL.LU R4, [R1+0x346c] ;  /* 0x00346c0001047983 */ /* 0x000f280000300800 */
[----:B------:R-:W4:Y:S04]  /*83f00*/  LDL.LU R5, [R1+0x3474] ;  /* 0x0034740001057983 */ /* 0x000f280000300800 */
[----:B------:R-:W-:Y:S04]  /*83f10*/  STL.64 [R1+0x4e98], R28 ;  /* 0x004e981c01007387 */ /* 0x000fe80000100a00 */
[----:B------:R-:W-:Y:S04]  /*83f20*/  STL.64 [R1+0x4e90], R26 ;  /* 0x004e901a01007387 */ /* 0x000fe80000100a00 */
[----:B------:R0:W-:Y:S04]  /*83f30*/  STL.64 [R1+0x4e88], R24 ;  /* 0x004e881801007387 */ /* 0x0001e80000100a00 */
[----:B0-----:R-:W3:Y:S04]  /*83f40*/  LDL.LU R24, [R1+0x1570] ;  /* 0x0015700001187983 */ /* 0x001ee80000300800 */
[----:B------:R-:W3:Y:S04]  /*83f50*/  LDL.LU R25, [R1+0x1574] ;  /* 0x0015740001197983 */ /* 0x000ee80000300800 */
[----:B------:R-:W3:Y:S04]  /*83f60*/  LDL.LU R26, [R1+0x1578] ;  /* 0x00157800011a7983 */ /* 0x000ee80000300800 */
[----:B------:R-:W3:Y:S04]  /*83f70*/  LDL.LU R27, [R1+0x157c] ;  /* 0x00157c00011b7983 */ /* 0x000ee80000300800 */
[----:B------:R0:W-:Y:S04]  /*83f80*/  STL [R1+0x35f0], R0 ;  /* 0x0035f00001007387 */ /* 0x0001e80000100800 */
[----:B0-----:R-:W4:Y:S01]  /*83f90*/  LDL.LU R0, [R1+0x3478] ;  /* 0x0034780001007983 */ /* 0x001f220000300800 */
[----:B--2---:R-:W-:-:S15]  /*83fa0*/  HMMA.16816.F32 R12, R16, R22, R12 ;  /* 0x00000016100c723c */ /* 0x004fde000000180c */
[----:B------:R-:W-:-:S08]  /*83fb0*/  NOP ;  /* 0x0000000000007918 */ /* 0x000fd00000000000 */
[----:B------:R-:W-:Y:S04]  /*83fc0*/  STL.64 [R1+0x8e0], R12 ;  /* 0x0008e00c01007387 */ /* 0x000fe80000100a00 */
[----:B------:R0:W-:Y:S04]  /*83fd0*/  STL.64 [R1+0x8e8], R14 ;  /* 0x0008e80e01007387 */ /* 0x0001e80000100a00 */
[----:B0-----:R-:W4:Y:S04]  /*83fe0*/  LDL.LU.64 R14, [R1+0x50a8] ;  /* 0x0050a800010e7983 */ /* 0x001f280000300a00 */
[----:B------:R-:W2:Y:S01]  /*83ff0*/  LDL.LU.64 R12, [R1+0x50a0] ;  /* 0x0050a000010c7983 */ /* 0x000ea20000300a00 */
[----:B---3--:R-:W-:-:S15]  /*84000*/  HMMA.16816.F32 R24, R16, R20, R24 ;  /* 0x000000141018723c */ /* 0x008fde0000001818 */
[----:B------:R-:W-:-:S08]  /*84010*/  NOP ;  /* 0x0000000000007918 */ /* 0x000fd00000000000 */
[----:B------:R0:W-:Y:S04]  /*84020*/  STL.64 [R1+0x8d0], R24 ;  /* 0x0008d01801007387 */ /* 0x0001e80000100a00 */
[----:B------:R1:W-:Y:S04]  /*84030*/  STL.64 [R1+0x8d8], R26 ;  /* 0x0008d81a01007387 */ /* 0x0003e80000100a00 */
[----:B0-----:R-:W3:Y:S04]  /*84040*/  LDL.LU R24, [R1+0x14c0] ;  /* 0x0014c00001187983 */ /* 0x001ee80000300800 */
[----:B------:R-:W3:Y:S04]  /*84050*/  LDL.LU R25, [R1+0x14c4] ;  /* 0x0014c40001197983 */ /* 0x000ee80000300800 */
[----:B-1----:R-:W4:Y:S04]  /*84060*/  LDL.LU R26, [R1+0x14c8] ;  /* 0x0014c800011a7983 */ /* 0x002f280000300800 */
[----:B------:R-:W4:Y:S04]  /*84070*/  LDL.LU R27, [R1+0x14cc] ;  /* 0x0014cc00011b7983 */ /* 0x000f280000300800 */
[----:B----4-:R0:W-:Y:S04]  /*84080*/  STL.64 [R1+0x4fc8], R26 ;  /* 0x004fc81a01007387 */ /* 0x0101e80000100a00 */
[----:B0-----:R-:W4:Y:S04]  /*84090*/  LDL.LU R27, [R1+0x3470] ;  /* 0x00347000011b7983 */ /* 0x001f280000300800 */
[----:B---3--:R-:W-:Y:S04]  /*840a0*/  STL.64 [R1+0x4fc0], R24 ;  /* 0x004fc01801007387 */ /* 0x008fe80000100a00 */
[----:B------:R-:W3:Y:S04]  /*840b0*/  LDL.64 R28, [R1+0x60] ;  /* 0x00006000011c7983 */ /* 0x000ee80000100a00 */
[----:B------:R0:W-:Y:S04]  /*840c0*/  STL.64 [R1+0x4e78], R22 ;  /* 0x004e781601007387 */ /* 0x0001e80000100a00 */
[----:B0-----:R-:W2:Y:S04]  /*840d0*/  LDL R22, [R1+0x68] ;  /* 0x0000680001167983 */ /* 0x001ea80000100800 */
[----:B------:R-:W2:Y:S04]  /*840e0*/  LDL R23, [R1+0x6c] ;  /* 0x00006c0001177983 */ /* 0x000ea80000100800 */
[----:B------:R0:W-:Y:S04]  /*840f0*/  STL.64 [R1+0x4e70], R20 ;  /* 0x004e701401007387 */ /* 0x0001e80000100a00 */
[----:B0-----:R-:W4:Y:S01]  /*84100*/  LDL.64 R20, [R1+0x70] ;  /* 0x0000700001147983 */ /* 0x001f220000100a00 */
[----:B------:R-:W-:Y:S03]  /*84110*/  HMMA.16816.F32 R8, R16, R14, R8 ;  /* 0x0000000e1008723c */ /* 0x000fe60000001808 */
        /* <DEDUP_REMOVED lines=8> */
[----:B0-----:R-:W4:Y:S04]  /*841a0*/  LDL.LU.64 R10, [R1+0x5098] ;  /* 0x00509800010a7983 */ /* 0x001f280000300a00 */
[----:B------:R-:W3:Y:S01]  /*841b0*/  LDL.LU.64 R8, [R1+0x5090] ;  /* 0x0050900001087983 */ /* 0x000ee20000300a00 */
[----:B------:R-:W-:-:S02]  /*841c0*/  IMAD R4, R4, 0x100, R27 ;  /* 0x0000010004047824 */ /* 0x000fc400078e021b */
[----:B------:R-:W-:Y:S01]  /*841d0*/  IMAD R5, R5, 0x100, R0 ;  /* 0x0000010005057824 */ /* 0x000fe200078e0200 */
[----:B------:R-:W-:Y:S04]  /*841e0*/  STL.64 [R1+0x5078], R14 ;  /* 0x0050780e01007387 */ /* 0x000fe80000100a00 */
[----:B------:R2:W-:Y:S02]  /*841f0*/  STL.64 [R1+0x5070], R12 ;  /* 0x0050700c01007387 */ /* 0x0005e40000100a00 */
[----:B--2---:R-:W-:-:S15]  /*84200*/  HMMA.16816.F32 R12, R16, R2, R20 ;  /* 0x00000002100c723c */ /* 0x004fde0000001814 */
[----:B------:R-:W-:-:S08]  /*84210*/  NOP ;  /* 0x0000000000007918 */ /* 0x000fd00000000000 */
[----:B------:R-:W-:Y:S04]  /*84220*/  STL.64 [R1+0x8b0], R12 ;  /* 0x0008b00c01007387 */ /* 0x000fe80000100a00 */
[----:B------:R-:W-:Y:S04]  /*84230*/  STL.64 [R1+0x8b8], R14 ;  /* 0x0008b80e01007387 */ /* 0x000fe80000100a00 */
[----:B------:R-:W2:Y:S04]  /*84240*/  LDL R22, [R1+0x80] ;  /* 0x0000800001167983 */ /* 0x000ea80000100800 */
[----:B------:R-:W2:Y:S04]  /*84250*/  LDL R23, [R1+0x84] ;  /* 0x0000840001177983 */ /* 0x000ea80000100800 */
[----:B--2---:R-:W-:Y:S04]  /*84260*/  STL.64 [R1+0x4ff0], R22 ;  /* 0x004ff01601007387 */ /* 0x004fe80000100a00 */
[----:B------:R-:W2:Y:S04]  /*84270*/  LDL.LU R24, [R1+0x14f0] ;  /* 0x0014f00001187983 */ /* 0x000ea80000300800 */
[----:B------:R-:W2:Y:S04]  /*84280*/  LDL.LU R25, [R1+0x14f4] ;  /* 0x0014f40001197983 */ /* 0x000ea80000300800 */
[----:B------:R-:W4:Y:S04]  /*84290*/  LDL.LU R26, [R1+0x14f8] ;  /* 0x0014f800011a7983 */ /* 0x000f280000300800 */
[----:B------:R-:W4:Y:S04]  /*842a0*/  LDL.LU R27, [R1+0x14fc] ;  /* 0x0014fc00011b7983 */ /* 0x000f280000300800 */
[----:B------:R-:W3:Y:S04]  /*842b0*/  LDL R20, [R1+0x88] ;  /* 0x0000880001147983 */ /* 0x000ee80000100800 */
        /* <DEDUP_REMOVED lines=19> */
[----:B------:R-:W-:-:S02]  /*843f0*/  IMAD.MOV.U32 R23, RZ, RZ, R6 ;  /* 0x000000ffff177224 */ /* 0x000fc400078e0006 */
[----:B------:R-:W-:Y:S01]  /*84400*/  IMAD.MOV.U32 R22, RZ, RZ, R7 ;  /* 0x000000ffff167224 */ /* 0x000fe200078e0007 */
        /* <DEDUP_REMOVED lines=9> */
[----:B------:R-:W2:Y:S04]  /*844a0*/  LDL.LU R6, [R1+0x347c] ;  /* 0x00347c0001067983 */ /* 0x000ea80000300800 */
[----:B------:R-:W3:Y:S04]  /*844b0*/  LDL.LU R0, [R1+0x3488] ;  /* 0x0034880001007983 */ /* 0x000ee80000300800 */
[----:B------:R-:W2:Y:S04]  /*844c0*/  LDL.LU R7, [R1+0x3484] ;  /* 0x0034840001077983 */ /* 0x000ea80000300800 */
[----:B--2---:R-:W-:Y:S04]  /*844d0*/  STL.64 [R1+0x5088], R6 ;  /* 0x0050880601007387 */ /* 0x004fe80000100a00 */
[----:B------:R0:W-:Y:S04]  /*844e0*/  STL.64 [R1+0x5080], R4 ;  /* 0x0050800401007387 */ /* 0x0001e80000100a00 */
[----:B0-----:R-:W2:Y:S04]  /*844f0*/  LDL.LU R4, [R1+0x1060] ;  /* 0x0010600001047983 */ /* 0x001ea80000300800 */
[----:B------:R-:W2:Y:S04]  /*84500*/  LDL.LU R5, [R1+0x1064] ;  /* 0x0010640001057983 */ /* 0x000ea80000300800 */
[----:B------:R-:W2:Y:S04]  /*84510*/  LDL.LU R6, [R1+0x1068] ;  /* 0x0010680001067983 */ /* 0x000ea80000300800 */
[----:B------:R-:W2:Y:S04]  /*84520*/  LDL.LU R7, [R1+0x106c] ;  /* 0x00106c0001077983 */ /* 0x000ea80000300800 */
[----:B------:R-:W2:Y:S04]  /*84530*/  LDL.LU R12, [R1+0x1cf0] ;  /* 0x001cf000010c7983 */ /* 0x000ea80000300800 */
[----:B------:R-:W2:Y:S04]  /*84540*/  LDL.LU R13, [R1+0x1cf4] ;  /* 0x001cf400010d7983 */ /* 0x000ea80000300800 */
[----:B------:R-:W2:Y:S04]  /*84550*/  LDL.LU R14, [R1+0x1cf8] ;  /* 0x001cf800010e7983 */ /* 0x000ea80000300800 */
[----:B------:R-:W2:Y:S04]  /*84560*/  LDL.LU R15, [R1+0x1cfc] ;  /* 0x001cfc00010f7983 */ /* 0x000ea80000300800 */
[----:B------:R-:W-:Y:S04]  /*84570*/  STL.64 [R1+0x5068], R22 ;  /* 0x0050681601007387 */ /* 0x000fe80000100a00 */
[----:B----4-:R0:W-:Y:S04]  /*84580*/  STL.64 [R1+0x5060], R20 ;  /* 0x0050601401007387 */ /* 0x0101e80000100a00 */
[----:B0-----:R-:W4:Y:S04]  /*84590*/  LDL.LU R20, [R1+0x1ce0] ;  /* 0x001ce00001147983 */ /* 0x001f280000300800 */
[----:B------:R-:W4:Y:S04]  /*845a0*/  LDL.LU R21, [R1+0x1ce4] ;  /* 0x001ce40001157983 */ /* 0x000f280000300800 */
[----:B------:R-:W4:Y:S04]  /*845b0*/  LDL.LU R22, [R1+0x1ce8] ;  /* 0x001ce80001167983 */ /* 0x000f280000300800 */
[----:B------:R-:W4:Y:S04]  /*845c0*/  LDL.LU R23, [R1+0x1cec] ;  /* 0x001cec0001177983 */ /* 0x000f280000300800 */
[----:B---3--:R-:W-:Y:S04]  /*845d0*/  STL.64 [R1+0x5030], R26 ;  /* 0x0050301a01007387 */ /* 0x008fe80000100a00 */
        /* <DEDUP_REMOVED lines=12> */
[----:B------:R-:W-:Y:S01]  /*846a0*/  HMMA.16816.F32 R12, R16, R10, R12 ;  /* 0x0000000a100c723c */ /* 0x000fe2000000180c */
        /* <DEDUP_REMOVED lines=10> */
[----:B------:R0:W-:Y:S04]  /*84750*/  STL [R1+0x4e4c], R8 ;  /* 0x004e4c0801007387 */ /* 0x0001e80000100800 */
[----:B0-----:R-:W2:Y:S04]  /*84760*/  LDL.LU R8, [R1+0x3480] ;  /* 0x0034800001087983 */ /* 0x001ea80000300800 */
[----:B------:R-:W-:Y:S04]  /*84770*/  STL [R1+0x4e48], R9 ;  /* 0x004e480901007387 */ /* 0x000fe80000100800 */
[----:B------:R-:W-:Y:S04]  /*84780*/  STL.64 [R1+0x1070], R12 ;  /* 0x0010700c01007387 */ /* 0x000fe80000100a00 */
[----:B------:R0:W-:Y:S04]  /*84790*/  STL.64 [R1+0x1078], R14 ;  /* 0x0010780e01007387 */ /* 0x0001e80000100a00 */
[----:B0-----:R-:W2:Y:S04]  /*847a0*/  LDL.LU.64 R14, [R1+0x5078] ;  /* 0x00507800010e7983 */ /* 0x001ea80000300a00 */
[----:B------:R-:W2:Y:S04]  /*847b0*/  LDL.LU.64 R12, [R1+0x5070] ;  /* 0x00507000010c7983 */ /* 0x000ea80000300a00 */
[----:B------:R0:W-:Y:S01]  /*847c0*/  STL.64 [R1+0x4e80], R10 ;  /* 0x004e800a01007387 */ /* 0x0001e20000100a00 */
[----:B---3--:R-:W-:Y:S01]  /*847d0*/  IMAD R7, R7, 0x100, R0 ;  /* 0x0000010007077824 */ /* 0x008fe200078e0200 */
[----:B----4-:R-:W-:-:S02]  /*847e0*/  F2FP.F16.E4M3.UNPACK_B R4, R4 ;  /* 0x00000004ff04723e */ /* 0x010fc400020006ff */
[----:B------:R-:W-:Y:S01]  /*847f0*/  F2FP.F16.E4M3.UNPACK_B R5, R5 ;  /* 0x00000005ff05723e */ /* 0x000fe200020006ff */
[----:B--2---:R-:W-:Y:S02]  /*84800*/  IMAD R6, R6, 0x100, R8 ;  /* 0x0000010006067824 */ /* 0x004fe400078e0208 */
[----:B------:R-:W2:Y:S01]  /*84810*/  LDL.LU R8, [R1+0x14d0] ;  /* 0x0014d00001087983 */ /* 0x000ea20000300800 */
[----:B------:R-:W-:Y:S03]  /*84820*/  HMMA.16816.F32 R20, R16, R12, R20 ;  /* 0x0000000c1014723c */ /* 0x000fe60000001814 */
[----:B------:R-:W2:Y:S01]  /*84830*/  LDL.LU R9, [R1+0x14d4] ;  /* 0x0014d40001097983 */ /* 0x000ea20000300800 */
[----:B------:R-:W-:-:S03]  /*84840*/  F2FP.F16.E4M3.UNPACK_B R6, R6 ;  /* 0x00000006ff06723e */ /* 0x000fc600020006ff */
[----:B0-----:R-:W2:Y:S04]  /*84850*/  LDL.LU R10, [R1+0x14d8] ;  /* 0x0014d800010a7983 */ /* 0x001ea80000300800 */
[----:B------:R-:W2:-:S12]  /*84860*/  LDL.LU R11, [R1+0x14dc] ;  /* 0x0014dc00010b7983 */ /* 0x000e980000300800 */
        /* <DEDUP_REMOVED lines=10> */
[----:B----4-:R-:W-:Y:S03]  /*84910*/  HMMA.16816.F32 R16, R16, R20, R24 ;  /* 0x000000141010723c */ /* 0x010fe60000001818 */
[----:B------:R-:W3:Y:S04]  /*84920*/  LDL.LU.64 R26, [R1+0x5058] ;  /* 0x00505800011a7983 */ /* 0x000ee80000300a00 */
[----:B------:R-:W3:Y:S01]  /*84930*/  LDL.LU.64 R24, [R1+0x5050] ;  /* 0x0050500001187983 */ /* 0x000ee20000300a00 */
[----:B------:R-:W-:-:S15]  /*84940*/  F2FP.F16.E4M3.UNPACK_B R7, R7 ;  /* 0x00000007ff07723e */ /* 0x000fde00020006ff */
[----:B------:R-:W-:Y:S04]  /*84950*/  STL.64 [R1+0x890], R16 ;  /* 0x0008901001007387 */ /* 0x000fe80000100a00 */
[----:B------:R0:W-:Y:S04]  /*84960*/  STL.64 [R1+0x898], R18 ;  /* 0x0008981201007387 */ /* 0x0001e80000100a00 */
[----:B0-----:R-:W4:Y:S04]  /*84970*/  LDL R18, [R1+0x78] ;  /* 0x0000780001127983 */ /* 0x001f280000100800 */
[----:B------:R-:W4:Y:S01]  /*84980*/  LDL R19, [R1+0x7c] ;  /* 0x00007c0001137983 */ /* 0x000f220000100800 */
        /* <DEDUP_REMOVED lines=29> */
[----:B------:R-:W4:Y:S04]  /*84b60*/  LDL.LU.64 R26, [R1+0x4fe8] ;  /* 0x004fe800011a7983 */ /* 0x000f280000300a00 */
[----:B------:R-:W4:-:S15]  /*84b70*/  LDL.LU.64 R24, [R1+0x4fe0] ;  /* 0x004fe00001187983 */ /* 0x000f1e0000300a00 */
[----:B------:R-:W-:-:S02]  /*84b80*/  NOP ;  /* 0x0000000000007918 */ /* 0x000fc40000000000 */
[----:B------:R-:W-:Y:S04]  /*84b90*/  STL.64 [R1+0x840], R20 ;  /* 0x0008401401007387 */ /* 0x000fe80000100a00 */
[----:B------:R0:W-:Y:S04]  /*84ba0*/  STL.64 [R1+0x848], R22 ;  /* 0x0008481601007387 */ /* 0x0001e80000100a00 */
[----:B0-----:R-:W3:Y:S04]  /*84bb0*/  LDL.LU.64 R22, [R1+0x4fd8] ;  /* 0x004fd80001167983 */ /* 0x001ee80000300a00 */
[----:B------:R-:W2:Y:S01]  /*84bc0*/  LDL.LU.64 R20, [R1+0x4fd0] ;  /* 0x004fd00001147983 */ /* 0x000ea20000300a00 */
[C---:B----4-:R-:W-:Y:S03]  /*84bd0*/  HMMA.16816.F32 R16, R4.reuse, R18, R24 ;  /* 0x000000120410723c */ /* 0x050fe60000001818 */
[----:B------:R-:W4:Y:S04]  /*84be0*/  LDL.LU.64 R26, [R1+0x4fc8] ;  /* 0x004fc800011a7983 */ /* 0x000f280000300a00 */
[----:B------:R-:W4:Y:S01]  /*84bf0*/  LDL.LU.64 R24, [R1+0x4fc0] ;  /* 0x004fc00001187983 */ /* 0x000f220000300a00 */
[----:B--2---:R-:W-:Y:S06]  /*84c00*/  HMMA.16816.F32 R12, R4, R20, R12 ;  /* 0x00000014040c723c */ /* 0x004fec000000180c */
[----:B------:R-:W-:-:S09]  /*84c10*/  IMAD.MOV.U32 R0, RZ, RZ, R21 ;  /* 0x000000ffff007224 */ /* 0x000fd200078e0015 */
[----:B------:R-:W-:Y:S04]  /*84c20*/  STL.64 [R1+0x830], R16 ;  /* 0x0008301001007387 */ /* 0x000fe80000100a00 */
[----:B------:R-:W-:Y:S01]  /*84c30*/  STL.64 [R1+0x838], R18 ;  /* 0x0008381201007387 */ /* 0x000fe20000100a00 */
[----:B---3--:R-:W-:Y:S03]  /*84c40*/  HMMA.16816.F32 R8, R4, R22, R8 ;  /* 0x000000160408723c */ /* 0x008fe60000001808 */
[----:B------:R-:W-:Y:S04]  /*84c50*/  STL [R1+0x4df8], R0 ;  /* 0x004df80001007387 */ /* 0x000fe80000100800 */
[----:B------:R-:W-:Y:S04]  /*84c60*/  STL.64 [R1+0x820], R12 ;  /* 0x0008200c01007387 */ /* 0x000fe80000100a00 */
[----:B------:R-:W-:-:S12]  /*84c70*/  STL.64 [R1+0x828], R14 ;  /* 0x0008280e01007387 */ /* 0x000fd80000100a00 */
[----:B------:R0:W-:Y:S04]  /*84c80*/  STL.64 [R1+0x810], R8 ;  /* 0x0008100801007387 */ /* 0x0001e80000100a00 */
[----:B------:R1:W-:Y:S04]  /*84c90*/  STL.64 [R1+0x818], R10 ;  /* 0x0008180a01007387 */ /* 0x0003e80000100a00 */
[----:B0-----:R-:W2:Y:S01]  /*84ca0*/  LDL.LU R8, [R1+0x13e0] ;  /* 0x0013e00001087983 */ /* 0x001ea20000300800 */
[----:B----4-:R-:W-:-:S15]  /*84cb0*/  HMMA.16816.F32 R12, R4, R28, R24 ;  /* 0x0000001c040c723c */ /* 0x010fde0000001818 */
[----:B------:R-:W-:-:S08]  /*84cc0*/  NOP ;  /* 0x0000000000007918 */ /* 0x000fd00000000000 */
[----:B------:R0:W-:Y:S04]  /*84cd0*/  STL.64 [R1+0x800], R12 ;  /* 0x0008000c01007387 */ /* 0x0001e80000100a00 */
[----:B------:R3:W-:Y:S04]  /*84ce0*/  STL.64 [R1+0x808], R14 ;  /* 0x0008080e01007387 */ /* 0x0007e80000100a00 */
[----:B------:R-:W2:Y:S04]  /*84cf0*/  LDL.LU R9, [R1+0x13e4] ;  /* 0x0013e40001097983 */ /* 0x000ea80000300800 */
[----:B-1----:R-:W4:Y:S04]  /*84d00*/  LDL.LU R10, [R1+0x13e8] ;  /* 0x0013e800010a7983 */ /* 0x002f280000300800 */
[----:B------:R-:W4:Y:S04]  /*84d10*/  LDL.LU R11, [R1+0x13ec] ;  /* 0x0013ec00010b7983 */ /* 0x000f280000300800 */
[----:B----4-:R1:W-:Y:S04]  /*84d20*/  STL.64 [R1+0x4eb8], R10 ;  /* 0x004eb80a01007387 */ /* 0x0103e80000100a00 */
[----:B--2---:R-:W-:Y:S04]  /*84d30*/  STL.64 [R1+0x4eb0], R8 ;  /* 0x004eb00801007387 */ /* 0x004fe80000100a00 */
[----:B------:R-:W2:Y:S04]  /*84d40*/  LDL.LU R24, [R1+0x13f0] ;  /* 0x0013f00001187983 */ /* 0x000ea80000300800 */
[----:B------:R-:W2:Y:S04]  /*84d50*/  LDL.LU R25, [R1+0x13f4] ;  /* 0x0013f40001197983 */ /* 0x000ea80000300800 */
[----:B------:R-:W4:Y:S04]  /*84d60*/  LDL.LU R26, [R1+0x13f8] ;  /* 0x0013f800011a7983 */ /* 0x000f280000300800 */
[----:B------:R-:W4:Y:S04]  /*84d70*/  LDL.LU R27, [R1+0x13fc] ;  /* 0x0013fc00011b7983 */ /* 0x000f280000300800 */
[----:B----4-:R-:W-:Y:S04]  /*84d80*/  STL.64 [R1+0x4ec8], R26 ;  /* 0x004ec81a01007387 */ /* 0x010fe80000100a00 */
[----:B--2---:R-:W-:Y:S04]  /*84d90*/  STL.64 [R1+0x4ec0], R24 ;  /* 0x004ec01801007387 */ /* 0x004fe80000100a00 */
[----:B0-----:R-:W2:Y:S04]  /*84da0*/  LDL.LU R12, [R1+0x1400] ;  /* 0x00140000010c7983 */ /* 0x001ea80000300800 */
[----:B------:R-:W2:Y:S04]  /*84db0*/  LDL.LU R13, [R1+0x1404] ;  /* 0x00140400010d7983 */ /* 0x000ea80000300800 */
[----:B---3--:R-:W3:Y:S04]  /*84dc0*/  LDL.LU R14, [R1+0x1408] ;  /* 0x00140800010e7983 */ /* 0x008ee80000300800 */
[----:B------:R-:W3:Y:S04]  /*84dd0*/  LDL.LU R15, [R1+0x140c] ;  /* 0x00140c00010f7983 */ /* 0x000ee80000300800 */
[----:B---3--:R-:W-:Y:S04]  /*84de0*/  STL.64 [R1+0x4ed8], R14 ;  /* 0x004ed80e01007387 */ /* 0x008fe80000100a00 */
[----:B--2---:R0:W-:Y:S04]  /*84df0*/  STL.64 [R1+0x4ed0], R12 ;  /* 0x004ed00c01007387 */ /* 0x0041e80000100a00 */
[----:B-1----:R-:W2:Y:S04]  /*84e00*/  LDL R10, [R1+0x8] ;  /* 0x00000800010a7983 */ /* 0x002ea80000100800 */
[----:B------:R-:W2:Y:S04]  /*84e10*/  LDL R11, [R1+0xc] ;  /* 0x00000c00010b7983 */ /* 0x000ea80000100800 */
[----:B0-----:R-:W3:Y:S04]  /*84e20*/  LDL.LU R12, [R1+0x1420] ;  /* 0x00142000010c7983 */ /* 0x001ee80000300800 */
[----:B------:R-:W3:Y:S04]  /*84e30*/  LDL.LU R13, [R1+0x1424] ;  /* 0x00142400010d7983 */ /* 0x000ee80000300800 */
[----:B------:R-:W4:Y:S04]  /*84e40*/  LDL.LU R14, [R1+0x1428] ;  /* 0x00142800010e7983 */ /* 0x000f280000300800 */
[----:B------:R-:W4:Y:S04]  /*84e50*/  LDL.LU R15, [R1+0x142c] ;  /* 0x00142c00010f7983 */ /* 0x000f280000300800 */
[----:B----4-:R0:W-:Y:S04]  /*84e60*/  STL.64 [R1+0x4ee8], R14 ;  /* 0x004ee80e01007387 */ /* 0x0101e80000100a00 */
[----:B0-----:R-:W4:Y:S04]  /*84e70*/  LDL R14, [R1+0x18] ;  /* 0x00001800010e7983 */ /* 0x001f280000100800 */
[----:B------:R-:W4:Y:S04]  /*84e80*/  LDL R15, [R1+0x1c] ;  /* 0x00001c00010f7983 */ /* 0x000f280000100800 */
[----:B---3--:R0:W-:Y:S04]  /*84e90*/  STL.64 [R1+0x4ee0], R12 ;  /* 0x004ee00c01007387 */ /* 0x0081e80000100a00 */
[----:B0-----:R-:W3:Y:S04]  /*84ea0*/  LDL.64 R12, [R1+0x20] ;  /* 0x00002000010c7983 */ /* 0x001ee80000100a00 */
[----:B----4-:R-:W-:Y:S04]  /*84eb0*/  STL.64 [R1+0x4f18], R14 ;  /* 0x004f180e01007387 */ /* 0x010fe80000100a00 */
[----:B---3--:R-:W-:Y:S04]  /*84ec0*/  STL.64 [R1+0x4f10], R12 ;  /* 0x004f100c01007387 */ /* 0x008fe80000100a00 */
[----:B------:R-:W3:Y:S04]  /*84ed0*/  LDL.64 R8, [R1+0x10] ;  /* 0x0000100001087983 */ /* 0x000ee80000100a00 */
[----:B--2---:R-:W-:Y:S04]  /*84ee0*/  STL.64 [R1+0x4ef8], R10 ;  /* 0x004ef80a01007387 */ /* 0x004fe80000100a00 */
[----:B---3--:R0:W-:Y:S04]  /*84ef0*/  STL.64 [R1+0x4ef0], R8 ;  /* 0x004ef00801007387 */ /* 0x0081e80000100a00 */
        /* <DEDUP_REMOVED lines=68> */
[----:B------:R-:W4:Y:S01]  /*85340*/  LDL.LU R11, [R1+0x14bc] ;  /* 0x0014bc00010b7983 */ /* 0x000f220000300800 */
[----:B------:R-:W-:-:S03]  /*85350*/  IMAD.MOV.U32 R0, RZ, RZ, R29 ;  /* 0x000000ffff007224 */ /* 0x000fc600078e001d */
[----:B------:R-:W2:Y:S04]  /*85360*/  LDL.LU R24, [R1+0x1410] ;  /* 0x0014100001187983 */ /* 0x000ea80000300800 */
[----:B------:R-:W2:Y:S04]  /*85370*/  LDL.LU R25, [R1+0x1414] ;  /* 0x0014140001197983 */ /* 0x000ea80000300800 */
[----:B------:R-:W2:Y:S04]  /*85380*/  LDL.LU R26, [R1+0x1418] ;  /* 0x00141800011a7983 */ /* 0x000ea80000300800 */
[----:B------:R-:W2:Y:S04]  /*85390*/  LDL.LU R27, [R1+0x141c] ;  /* 0x00141c00011b7983 */ /* 0x000ea80000300800 */
[----:B------:R-:W3:Y:S04]  /*853a0*/  LDL.64 R28, [R1] ;  /* 0x00000000011c7983 */ /* 0x000ee80000100a00 */
        /* <DEDUP_REMOVED lines=87> */
[----:B------:R-:W-:-:S02]  /*85920*/  IMAD.MOV.U32 R0, RZ, RZ, R9 ;  /* 0x000000ffff007224 */ /* 0x000fc400078e0009 */
[----:B--2---:R-:W-:Y:S03]  /*85930*/  HMMA.16816.F32 R8, R4, R10, R24 ;  /* 0x0000000a0408723c */ /* 0x004fe60000001818 */
[----:B------:R3:W-:Y:S04]  /*85940*/  STL [R1+0x4e10], R0 ;  /* 0x004e100001007387 */ /* 0x0007e80000100800 */
[----:B------:R-:W2:Y:S04]  /*85950*/  LDL.LU.64 R26, [R1+0x4ec8] ;  /* 0x004ec800011a7983 */ /* 0x000ea80000300a00 */
[----:B------:R-:W2:Y:S01]  /*85960*/  LDL.LU.64 R24, [R1+0x4ec0] ;  /* 0x004ec00001187983 */ /* 0x000ea20000300a00 */
[----:B---3--:R-:W-:-:S11]  /*85970*/  IMAD.MOV.U32 R0, RZ, RZ, R29 ;  /* 0x000000ffff007224 */ /* 0x008fd600078e001d */
        /* <DEDUP_REMOVED lines=15> */
[----:B0-----:R-:W3:Y:S04]  /*85a70*/  LDL.LU.64 R26, [R1+0x4e90] ;  /* 0x004e9000011a7983 */ /* 0x001ee80000300a00 */
[----:B------:R-:W2:Y:S01]  /*85a80*/  LDL.LU.64 R24, [R1+0x4e88] ;  /* 0x004e880001187983 */ /* 0x000ea20000300a00 */
[C---:B---3--:R-:W-:Y:S06]  /*85a90*/  HMMA.16816.F32 R8, R4.reuse, R26, R8 ;  /* 0x0000001a0408723c */ /* 0x048fec0000001808 */
[----:B--2---:R-:W-:-:S15]  /*85aa0*/  HMMA.16816.F32 R20, R4, R24, R20 ;  /* 0x000000180414723c */ /* 0x004fde0000001814 */
[----:B------:R-:W-:-:S02]  /*85ab0*/  NOP ;  /* 0x0000000000007918 */ /* 0x000fc40000000000 */
[----:B------:R-:W-:Y:S04]  /*85ac0*/  STL.64 [R1+0x720], R8 ;  /* 0x0007200801007387 */ /* 0x000fe80000100a00 */
[----:B------:R0:W-:Y:S04]  /*85ad0*/  STL.64 [R1+0x728], R10 ;  /* 0x0007280a01007387 */ /* 0x0001e80000100a00 */
[----:B0-----:R-:W2:Y:S04]  /*85ae0*/  LDL.LU.64 R10, [R1+0x4e80] ;  /* 0x004e8000010a7983 */ /* 0x001ea80000300a00 */
[----:B------:R-:W-:Y:S04]  /*85af0*/  STL.64 [R1+0x710], R20 ;  /* 0x0007101401007387 */ /* 0x000fe80000100a00 */
[----:B------:R0:W-:Y:S04]  /*85b00*/  STL.64 [R1+0x718], R22 ;  /* 0x0007181601007387 */ /* 0x0001e80000100a00 */
[----:B0-----:R-:W3:Y:S04]  /*85b10*/  LDL.LU.64 R22, [R1+0x4e78] ;  /* 0x004e780001167983 */ /* 0x001ee80000300a00 */
[----:B------:R-:W4:Y:S04]  /*85b20*/  LDL.LU.64 R20, [R1+0x4e70] ;  /* 0x004e700001147983 */ /* 0x000f280000300a00 */
[----:B------:R-:W-:Y:S04]  /*85b30*/  STL.64 [R1+0x4c50], R26 ;  /* 0x004c501a01007387 */ /* 0x000fe80000100a00 */
[----:B------:R0:W-:Y:S04]  /*85b40*/  STL.64 [R1+0x4c48], R24 ;  /* 0x004c481801007387 */ /* 0x0001e80000100a00 */
[----:B0-----:R-:W3:Y:S04]  /*85b50*/  LDL.LU R24, [R1+0x13c0] ;  /* 0x0013c00001187983 */ /* 0x001ee80000300800 */
[----:B------:R-:W3:Y:S04]  /*85b60*/  LDL.LU R25, [R1+0x13c4] ;  /* 0x0013c40001197983 */ /* 0x000ee80000300800 */
[----:B------:R-:W3:Y:S04]  /*85b70*/  LDL.LU R26, [R1+0x13c8] ;  /* 0x0013c800011a7983 */ /* 0x000ee80000300800 */
[----:B------:R-:W3:Y:S02]  /*85b80*/  LDL.LU R27, [R1+0x13cc] ;  /* 0x0013cc00011b7983 */ /* 0x000ee40000300800 */
[----:B---3--:R-:W-:-:S15]  /*85b90*/  HMMA.16816.F32 R24, R4, R22, R24 ;  /* 0x000000160418723c */ /* 0x008fde0000001818 */
[----:B------:R-:W-:-:S08]  /*85ba0*/  NOP ;  /* 0x0000000000007918 */ /* 0x000fd00000000000 */
[----:B------:R-:W-:Y:S04]  /*85bb0*/  STL.64 [R1+0x700], R24 ;  /* 0x0007001801007387 */ /* 0x000fe80000100a00 */
[----:B------:R4:W-:Y:S04]  /*85bc0*/  STL.64 [R1+0x708], R26 ;  /* 0x0007081a01007387 */ /* 0x0009e80000100a00 */
[----:B------:R-:W3:Y:S01]  /*85bd0*/  LDL.LU R8, [R1+0x3490] ;  /* 0x0034900001087983 */ /* 0x000ee20000300800 */
[----:B----4-:R-:W-:Y:S03]  /*85be0*/  HMMA.16816.F32 R24, R4, R20, R16 ;  /* 0x000000140418723c */ /* 0x010fe60000001810 */
[----:B------:R-:W4:-:S15]  /*85bf0*/  LDL.LU R16, [R1+0x348c] ;  /* 0x00348c0001107983 */ /* 0x000f1e0000300800 */
[----:B------:R-:W-:-:S05]  /*85c00*/  NOP ;  /* 0x0000000000007918 */ /* 0x000fca0000000000 */
[----:B------:R-:W-:Y:S04]  /*85c10*/  STL.64 [R1+0x6f0], R24 ;  /* 0x0006f01801007387 */ /* 0x000fe80000100a00 */
[----:B------:R-:W-:Y:S04]  /*85c20*/  STL.64 [R1+0x6f8], R26 ;  /* 0x0006f81a01007387 */ /* 0x000fe80000100a00 */
[----:B------:R-:W3:Y:S04]  /*85c30*/  LDL.LU R9, [R1+0x3498] ;  /* 0x0034980001097983 */ /* 0x000ee80000300800 */
[----:B--2---:R-:W-:Y:S04]  /*85c40*/  STL.64 [R1+0x4e58], R10 ;  /* 0x004e580a01007387 */ /* 0x004fe80000100a00 */
[----:B---3--:R0:W-:Y:S04]  /*85c50*/  STL.64 [R1+0x4e50], R8 ;  /* 0x004e500801007387 */ /* 0x0081e80000100a00 */
        /* <DEDUP_REMOVED lines=13> */
[----:B------:R-:W4:Y:S04]  /*85d30*/  LDL.LU.64 R24, [R1+0xa8] ;  /* 0x0000a80001187983 */ /* 0x000f280000300a00 */
[----:B------:R-:W2:Y:S04]  /*85d40*/  LDL.LU.64 R26, [R1+0x98] ;  /* 0x00009800011a7983 */ /* 0x000ea80000300a00 */
        /* <DEDUP_REMOVED lines=28> */
[----:B------:R-:W3:Y:S04]  /*85f10*/  LDL.LU.64 R8, [R1+0x4e60] ;  /* 0x004e600001087983 */ /* 0x000ee80000300a00 */
[----:B------:R0:W-:Y:S04]  /*85f20*/  STL [R1+0x4c0c], R14 ;  /* 0x004c0c0e01007387 */ /* 0x0001e80000100800 */
[----:B0-----:R-:W4:Y:S04]  /*85f30*/  LDL.LU R14, [R1+0x34a8] ;  /* 0x0034a800010e7983 */ /* 0x001f280000300800 */
[----:B------:R0:W-:Y:S04]  /*85f40*/  STL [R1+0x4c08], R15 ;  /* 0x004c080f01007387 */ /* 0x0001e80000100800 */
[----:B0-----:R-:W4:Y:S01]  /*85f50*/  LDL.LU R15, [R1+0x34a0] ;  /* 0x0034a000010f7983 */ /* 0x001f220000300800 */
[----:B---3--:R-:W-:-:S15]  /*85f60*/  HMMA.16816.F32 R8, R4, R2, R8 ;  /* 0x000000020408723c */ /* 0x008fde0000001808 */
[----:B------:R-:W-:-:S08]  /*85f70*/  NOP ;  /* 0x0000000000007918 */ /* 0x000fd00000000000 */
[----:B------:R-:W-:Y:S04]  /*85f80*/  STL.64 [R1+0x6d0], R8 ;  /* 0x0006d00801007387 */ /* 0x000fe80000100a00 */
[----:B------:R0:W-:Y:S04]  /*85f90*/  STL.64 [R1+0x6d8], R10 ;  /* 0x0006d80a01007387 */ /* 0x0001e80000100a00 */
[----:B0-----:R-:W3:Y:S04]  /*85fa0*/  LDL.LU.64 R10, [R1+0x4e58] ;  /* 0x004e5800010a7983 */ /* 0x001ee80000300a00 */
[----:B------:R-:W2:Y:S04]  /*85fb0*/  LDL.LU.64 R8, [R1+0x4e50] ;  /* 0x004e500001087983 */ /* 0x000ea80000300a00 */
[----:B------:R-:W-:Y:S04]  /*85fc0*/  STL [R1+0x4c14], R2 ;  /* 0x004c140201007387 */ /* 0x000fe80000100800 */
[----:B------:R0:W-:Y:S04]  /*85fd0*/  STL [R1+0x4c10], R3 ;  /* 0x004c100301007387 */ /* 0x0001e80000100800 */
[----:B0-----:R-:W4:Y:S01]  /*85fe0*/  LDL.64 R2, [R1+0xa0] ;  /* 0x0000a00001027983 */ /* 0x001f220000100a00 */
[----:B--2---:R-:W-:-:S03]  /*85ff0*/  IMAD R16, R16, 0x100, R8 ;  /* 0x0000010010107824 */ /* 0x004fc600078e0208 */
[----:B------:R-:W2:Y:S01]  /*86000*/  LDL.LU R8, [R1+0x4e4c] ;  /* 0x004e4c0001087983 */ /* 0x000ea20000300800 */
[----:B------:R-:W-:-:S03]  /*86010*/  IMAD R17, R17, 0x100, R9 ;  /* 0x0000010011117824 */ /* 0x000fc600078e0209 */
[----:B------:R-:W2:Y:S02]  /*86020*/  LDL.LU R9, [R1+0x4e48] ;  /* 0x004e480001097983 */ /* 0x000ea40000300800 */
[----:B--2---:R-:W-:-:S15]  /*86030*/  HMMA.16816.F32 R24, R4, R8, R24 ;  /* 0x000000080418723c */ /* 0x004fde0000001818 */
[----:B------:R-:W-:-:S08]  /*86040*/  NOP ;  /* 0x0000000000007918 */ /* 0x000fd00000000000 */
[----:B------:R-:W-:Y:S04]  /*86050*/  STL.64 [R1+0x6c0], R24 ;  /* 0x0006c01801007387 */ /* 0x000fe80000100a00 */
[----:B------:R0:W-:Y:S04]  /*86060*/  STL.64 [R1+0x6c8], R26 ;  /* 0x0006c81a01007387 */ /* 0x0001e80000100a00 */
[----:B0-----:R-:W3:Y:S04]  /*86070*/  LDL.LU.64 R26, [R1+0x4e40] ;  /* 0x004e4000011a7983 */ /* 0x001ee80000300a00 */
[----:B------:R-:W3:Y:S04]  /*86080*/  LDL.LU.64 R24, [R1+0x4e38] ;  /* 0x004e380001187983 */ /* 0x000ee80000300a00 */
[----:B------:R-:W-:Y:S04]  /*86090*/  STL [R1+0x4be4], R8 ;  /* 0x004be40801007387 */ /* 0x000fe80000100800 */
[----:B------:R-:W-:Y:S01]  /*860a0*/  STL [R1+0x4be0], R9 ;  /* 0x004be00901007387 */ /* 0x000fe20000100800 */
        /* <DEDUP_REMOVED lines=13> */
[----:B------:R-:W-:Y:S01]  /*86180*/  IMAD R18, R18, 0x100, R15 ;  /* 0x0000010012127824 */ /* 0x000fe200078e020f */
[----:B--2---:R-:W-:-:S15]  /*86190*/  HMMA.16816.F32 R24, R4, R12, R24 ;  /* 0x0000000c0418723c */ /* 0x004fde0000001818 */
[----:B------:R-:W-:-:S08]  /*861a0*/  NOP ;  /* 0x0000000000007918 */ /* 0x000fd00000000000 */
[----:B------:R-:W-:Y:S04]  /*861b0*/  STL.64 [R1+0x1040], R24 ;  /* 0x0010401801007387 */ /* 0x000fe80000100a00 */
[----:B------:R0:W-:Y:S04]  /*861c0*/  STL.64 [R1+0x1048], R26 ;  /* 0x0010481a01007387 */ /* 0x0001e80000100a00 */
[----:B0-----:R-:W2:Y:S04]  /*861d0*/  LDL.LU.64 R26, [R1+0x4e20] ;  /* 0x004e2000011a7983 */ /* 0x001ea80000300a00 */
[----:B------:R-:W4:Y:S04]  /*861e0*/  LDL.LU.64 R24, [R1+0x4e18] ;  /* 0x004e180001187983 */ /* 0x000f280000300a00 */
[----:B------:R0:W-:Y:S04]  /*861f0*/  STL.64 [R1+0x4dd8], R12 ;  /* 0x004dd80c01007387 */ /* 0x0001e80000100a00 */
[----:B0-----:R-:W4:Y:S04]  /*86200*/  LDL.LU R12, [R1+0x1380] ;  /* 0x00138000010c7983 */ /* 0x001f280000300800 */
[----:B------:R-:W4:Y:S04]  /*86210*/  LDL.LU R13, [R1+0x1384] ;  /* 0x00138400010d7983 */ /* 0x000f280000300800 */
[----:B------:R-:W4:Y:S04]  /*86220*/  LDL.LU R14, [R1+0x1388] ;  /* 0x00138800010e7983 */ /* 0x000f280000300800 */
[----:B------:R-:W4:Y:S01]  /*86230*/  LDL.LU R15, [R1+0x138c] ;  /* 0x00138c00010f7983 */ /* 0x000f220000300800 */
[----:B---3--:R-:W-:Y:S01]  /*86240*/  HMMA.16816.F32 R4, R4, R2, R8 ;  /* 0x000000020404723c */ /* 0x008fe20000001808 */
[----:B------:R-:W-:-:S02]  /*86250*/  F2FP.F16.E4M3.UNPACK_B R16, R16 ;  /* 0x00000010ff10723e */ /* 0x000fc400020006ff */
[----:B------:R-:W-:Y:S02]  /*86260*/  F2FP.F16.E4M3.UNPACK_B R17, R17 ;  /* 0x00000011ff11723e */ /* 0x000fe400020006ff */
[----:B------:R-:W-:Y:S02]  /*86270*/  F2FP.F16.E4M3.UNPACK_B R18, R18 ;  /* 0x00000012ff12723e */ /* 0x000fe400020006ff */
[----:B------:R-:W-:Y:S01]  /*86280*/  F2FP.F16.E4M3.UNPACK_B R19, R19 ;  /* 0x00000013ff13723e */ /* 0x000fe200020006ff */
[----:B------:R-:W-:Y:S02]  /*86290*/  IMAD.MOV.U32 R9, RZ, RZ, R2 ;  /* 0x000000ffff097224 */ /* 0x000fe400078e0002 */
[----:B------:R-:W-:-:S13]  /*862a0*/  IMAD.MOV.U32 R8, RZ, RZ, R3 ;  /* 0x000000ffff087224 */ /* 0x000fda00078e0003 */
[----:B------:R-:W-:Y:S04]  /*862b0*/  STL.64 [R1+0x6b0], R4 ;  /* 0x0006b00401007387 */ /* 0x000fe80000100a00 */
[----:B------:R-:W-:Y:S04]  /*862c0*/  STL.64 [R1+0x6b8], R6 ;  /* 0x0006b80601007387 */ /* 0x000fe80000100a00 */
[----:B------:R4:W-:Y:S02]  /*862d0*/  STL.64 [R1+0x4df0], R8 ;  /* 0x004df00801007387 */ /* 0x0009e40000100a00 */
[----:B----4-:R-:W-:-:S15]  /*862e0*/  HMMA.16816.F32 R8, R16, R24, R12 ;  /* 0x000000181008723c */ /* 0x010fde000000180c */
[----:B------:R-:W-:-:S08]  /*862f0*/  NOP ;  /* 0x0000000000007918 */ /* 0x000fd00000000000 */
[----:B------:R-:W-:Y:S04]  /*86300*/  STL.64 [R1+0x6a0], R8 ;  /* 0x0006a00801007387 */ /* 0x000fe80000100a00 */
[----:B------:R2:W-:Y:S02]  /*86310*/  STL.64 [R1+0x6a8], R10 ;  /* 0x0006a80a01007387 */ /* 0x0005e40000100a00 */
        /* <DEDUP_REMOVED lines=15> */
[----:B------:R-:W-:Y:S02]  /*86410*/  IMAD.MOV.U32 R4, RZ, RZ, R25 ;  /* 0x000000ffff047224 */ /* 0x000fe400078e0019 */
[----:B------:R-:W-:Y:S02]  /*86420*/  IMAD.MOV.U32 R7, RZ, RZ, R26 ;  /* 0x000000ffff077224 */ /* 0x000fe400078e001a */
[----:B------:R-:W-:Y:S01]  /*86430*/  IMAD.MOV.U32 R6, RZ, RZ, R27 ;  /* 0x000000ffff067224 */ /* 0x000fe200078e001b */
[----:B---3--:R0:W-:Y:S04]  /*86440*/  STL.64 [R1+0x4c60], R22 ;  /* 0x004c601601007387 */ /* 0x0081e80000100a00 */
[----:B--2---:R-:W-:Y:S04]  /*86450*/  STL.64 [R1+0x4c58], R20 ;  /* 0x004c581401007387 */ /* 0x004fe80000100a00 */
[----:B------:R-:W2:Y:S04]  /*86460*/  LDL.LU R24, [R1+0x1230] ;  /* 0x0012300001187983 */ /* 0x000ea80000300800 */
[----:B------:R-:W2:Y:S04]  /*86470*/  LDL.LU R25, [R1+0x1234] ;  /* 0x0012340001197983 */ /* 0x000ea80000300800 */
[----:B------:R-:W3:Y:S04]  /*86480*/  LDL.LU R26, [R1+0x1238] ;  /* 0x00123800011a7983 */ /* 0x000ee80000300800 */
[----:B------:R-:W3:Y:S01]  /*86490*/  LDL.LU R27, [R1+0x123c] ;  /* 0x00123c00011b7983 */ /* 0x000ee20000300800 */
[----:B0-----:R-:W-:-:S03]  /*864a0*/  IMAD.MOV.U32 R23, RZ, RZ, R0 ;  /* 0x000000ffff177224 */ /* 0x001fc600078e0000 */
[----:B---3--:R-:W-:Y:S04]  /*864b0*/  STL.64 [R1+0x4c70], R26 ;  /* 0x004c701a01007387 */ /* 0x008fe80000100a00 */
[----:B--2---:R0:W-:Y:S04]  /*864c0*/  STL.64 [R1+0x4c68], R24 ;  /* 0x004c681801007387 */ /* 0x0041e80000100a00 */
[----:B------:R-:W2:Y:S04]  /*864d0*/  LDL R22, [R1] ;  /* 0x0000000001167983 */ /* 0x000ea80000100800 */
[----:B------:R-:W3:Y:S04]  /*864e0*/  LDL.LU R0, [R1+0x4e10] ;  /* 0x004e100001007983 */ /* 0x000ee80000300800 */
[----:B--2---:R3:W-:Y:S04]  /*864f0*/  STL.64 [R1+0x4c78], R22 ;  /* 0x004c781601007387 */ /* 0x0047e80000100a00 */
        /* <DEDUP_REMOVED lines=8> */
[----:B------:R-:W2:Y:S04]  /*86580*/  LDL R21, [R1+0xc] ;  /* 0x00000c0001157983 */ /* 0x000ea80000100800 */
[----:B------:R-:W3:Y:S04]  /*86590*/  LDL R22, [R1+0x10] ;  /* 0x0000100001167983 */ /* 0x000ee80000100800 */
[----:B------:R-:W4:Y:S04]  /*865a0*/  LDL.LU R0, [R1+0x4e0c] ;  /* 0x004e0c0001007983 */ /* 0x000f280000300800 */
[----:B--2---:R1:W-:Y:S04]  /*865b0*/  STL.64 [R1+0x4c90], R20 ;  /* 0x004c901401007387 */ /* 0x0043e80000100a00 */
[----:B---3--:R-:W-:Y:S04]  /*865c0*/  STL.64 [R1+0x4ca8], R22 ;  /* 0x004ca81601007387 */ /* 0x008fe80000100a00 */
[----:B0-----:R-:W2:Y:S04]  /*865d0*/  LDL.LU R24, [R1+0x1250] ;  /* 0x0012500001187983 */ /* 0x001ea80000300800 */
[----:B------:R-:W2:Y:S04]  /*865e0*/  LDL.LU R25, [R1+0x1254] ;  /* 0x0012540001197983 */ /* 0x000ea80000300800 */
[----:B------:R-:W3:Y:S04]  /*865f0*/  LDL.LU R26, [R1+0x1258] ;  /* 0x00125800011a7983 */ /* 0x000ee80000300800 */
[----:B------:R-:W3:Y:S04]  /*86600*/  LDL.LU R27, [R1+0x125c] ;  /* 0x00125c00011b7983 */ /* 0x000ee80000300800 */
[----:B-1----:R-:W4:Y:S04]  /*86610*/  LDL R20, [R1+0x18] ;  /* 0x0000180001147983 */ /* 0x002f280000100800 */
        /* <DEDUP_REMOVED lines=90> */
[----:B------:R-:W2:Y:S04]  /*86bc0*/  LDL R22, [R1+0x70] ;  /* 0x0000700001167983 */ /* 0x000ea80000100800 */
[----:B----4-:R-:W-:Y:S04]  /*86bd0*/  STL.64 [R1+0x4db0], R20 ;  /* 0x004db01401007387 */ /* 0x010fe80000100a00 */
        /* <DEDUP_REMOVED lines=20> */
[----:B------:R-:W4:Y:S04]  /*86d20*/  LDL.LU.64 R2, [R1+0x80] ;  /* 0x0000800001027983 */ /* 0x000f280000300a00 */
[----:B------:R-:W4:Y:S04]  /*86d30*/  LDL.LU.64 R20, [R1+0x78] ;  /* 0x0000780001147983 */ /* 0x000f280000300a00 */
        /* <DEDUP_REMOVED lines=24> */
[----:B------:R0:W-:Y:S04]  /*86ec0*/  STL.64 [R1+0x4c20], R6 ;  /* 0x004c200601007387 */ /* 0x0001e80000100a00 */
[----:B0-----:R-:W3:Y:S04]  /*86ed0*/  LDL.64 R6, [R1+0x88] ;  /* 0x0000880001067983 */ /* 0x001ee80000100a00 */
[----:B------:R0:W-:Y:S04]  /*86ee0*/  STL.64 [R1+0x4c18], R4 ;  /* 0x004c180401007387 */ /* 0x0001e80000100a00 */
[----:B0-----:R-:W4:Y:S01]  /*86ef0*/  LDL.LU.64 R4, [R1+0x90] ;  /* 0x0000900001047983 */ /* 0x001f220000300a00 */
[C---:B---3--:R-:W-:Y:S06]  /*86f00*/  HMMA.16816.F32 R12, R16.reuse, R6, R12 ;  /* 0x00000006100c723c */ /* 0x048fec000000180c */
[----:B----4-:R-:W-:-:S15]  /*86f10*/  HMMA.16816.F32 R8, R16, R4, R8 ;  /* 0x000000041008723c */ /* 0x010fde0000001808 */
[----:B------:R-:W-:-:S08]  /*86f20*/  NOP ;  /* 0x0000000000007918 */ /* 0x000fd00000000000 */
[----:B------:R0:W-:Y:S04]  /*86f30*/  STL.64 [R1+0x680], R8 ;  /* 0x0006800801007387 */ /* 0x0001e80000100a00 */
[----:B------:R-:W-:Y:S04]  /*86f40*/  STL.64 [R1+0x688], R10 ;  /* 0x0006880a01007387 */ /* 0x000fe80000100a00 */
[----:B0-----:R-:W3:Y:S04]  /*86f50*/  LDL.LU.64 R8, [R1+0x4df0] ;  /* 0x004df00001087983 */ /* 0x001ee80000300a00 */
[----:B------:R-:W-:Y:S04]  /*86f60*/  STL.64 [R1+0x670], R12 ;  /* 0x0006700c01007387 */ /* 0x000fe80000100a00 */
[----:B------:R0:W-:Y:S04]  /*86f70*/  STL.64 [R1+0x678], R14 ;  /* 0x0006780e01007387 */ /* 0x0001e80000100a00 */
[----:B0-----:R-:W4:Y:S04]  /*86f80*/  LDL.LU.64 R14, [R1+0x4de8] ;  /* 0x004de800010e7983 */ /* 0x001f280000300a00 */
[----:B------:R-:W4:Y:S01]  /*86f90*/  LDL.LU.64 R12, [R1+0x4de0] ;  /* 0x004de000010c7983 */ /* 0x000f220000300a00 */
[----:B--2---:R-:W-:Y:S01]  /*86fa0*/  HMMA.16816.F32 R24, R16, R20, R24 ;  /* 0x000000141018723c */ /* 0x004fe20000001818 */
[----:B------:R-:W-:-:S02]  /*86fb0*/  IMAD.MOV.U32 R11, RZ, RZ, R4 ;  /* 0x000000ffff0b7224 */ /* 0x000fc400078e0004 */
[----:B------:R-:W-:Y:S01]  /*86fc0*/  IMAD.MOV.U32 R10, RZ, RZ, R5 ;  /* 0x000000ffff0a7224 */ /* 0x000fe200078e0005 */
[----:B------:R-:W2:Y:S01]  /*86fd0*/  LDL.LU R4, [R1+0x1200] ;  /* 0x0012000001047983 */ /* 0x000ea20000300800 */
[----:B------:R-:W-:Y:S02]  /*86fe0*/  IMAD.MOV.U32 R23, RZ, RZ, R0 ;  /* 0x000000ffff177224 */ /* 0x000fe400078e0000 */
[----:B------:R-:W-:Y:S01]  /*86ff0*/  IMAD.MOV.U32 R0, RZ, RZ, R7 ;  /* 0x000000ffff007224 */ /* 0x000fe200078e0007 */
[----:B------:R-:W2:Y:S04]  /*87000*/  LDL.LU R5, [R1+0x1204] ;  /* 0x0012040001057983 */ /* 0x000ea80000300800 */
[----:B------:R-:W2:Y:S04]  /*87010*/  LDL.LU R6, [R1+0x1208] ;  /* 0x0012080001067983 */ /* 0x000ea80000300800 */
[----:B------:R-:W2:Y:S01]  /*87020*/  LDL.LU R7, [R1+0x120c] ;  /* 0x00120c0001077983 */ /* 0x000ea20000300800 */
[----:B----4-:R-:W-:-:S15]  /*87030*/  HMMA.16816.F32 R12, R16, R2, R12 ;  /* 0x00000002100c723c */ /* 0x010fde000000180c */
[----:B------:R-:W-:-:S08]  /*87040*/  NOP ;  /* 0x0000000000007918 */ /* 0x000fd00000000000 */
[----:B------:R0:W-:Y:S04]  /*87050*/  STL.64 [R1+0x660], R12 ;  /* 0x0006600c01007387 */ /* 0x0001e80000100a00 */
[----:B------:R-:W-:Y:S04]  /*87060*/  STL.64 [R1+0x668], R14 ;  /* 0x0006680e01007387 */ /* 0x000fe80000100a00 */
[----:B0-----:R-:W4:Y:S04]  /*87070*/  LDL.LU.64 R12, [R1+0x4dd8] ;  /* 0x004dd800010c7983 */ /* 0x001f280000300a00 */
[----:B------:R-:W-:Y:S04]  /*87080*/  STL.64 [R1+0x650], R24 ;  /* 0x0006501801007387 */ /* 0x000fe80000100a00 */
[----:B------:R0:W-:Y:S04]  /*87090*/  STL.64 [R1+0x658], R26 ;  /* 0x0006581a01007387 */ /* 0x0001e80000100a00 */
[----:B0-----:R-:W3:Y:S04]  /*870a0*/  LDL.LU.64 R26, [R1+0x4dd0] ;  /* 0x004dd000011a7983 */ /* 0x001ee80000300a00 */
[----:B------:R-:W3:Y:S01]  /*870b0*/  LDL.LU.64 R24, [R1+0x4dc8] ;  /* 0x004dc80001187983 */ /* 0x000ee20000300a00 */
[----:B------:R-:W-:-:S02]  /*870c0*/  IMAD.MOV.U32 R14, RZ, RZ, R2 ;  /* 0x000000ffff0e7224 */ /* 0x000fc400078e0002 */
[----:B------:R-:W-:Y:S02]  /*870d0*/  IMAD.MOV.U32 R15, RZ, RZ, R3 ;  /* 0x000000ffff0f7224 */ /* 0x000fe400078e0003 */
[----:B------:R-:W-:Y:S02]  /*870e0*/  IMAD.MOV.U32 R2, RZ, RZ, R20 ;  /* 0x000000ffff027224 */ /* 0x000fe400078e0014 */
[----:B------:R-:W-:Y:S02]  /*870f0*/  IMAD.MOV.U32 R3, RZ, RZ, R21 ;  /* 0x000000ffff037224 */ /* 0x000fe400078e0015 */
[----:B---3--:R-:W-:Y:S01]  /*87100*/  HMMA.16816.F32 R20, R16, R22, R24 ;  /* 0x000000161014723c */ /* 0x008fe20000001818 */
[----:B------:R-:W3:Y:S04]  /*87110*/  LDL.LU.64 R26, [R1+0x4dc0] ;  /* 0x004dc000011a7983 */ /* 0x000ee80000300a00 */
[----:B------:R-:W3:-:S15]  /*87120*/  LDL.LU.64 R24, [R1+0x4db8] ;  /* 0x004db80001187983 */ /* 0x000ede0000300a00 */
[----:B------:R-:W-:-:S03]  /*87130*/  NOP ;  /* 0x0000000000007918 */ /* 0x000fc60000000000 */
        /* <DEDUP_REMOVED lines=122> */
[----:B0-----:R-:W3:Y:S04]  /*878e0*/  LDL.LU R24, [R1+0x11f0] ;  /* 0x0011f00001187983 */ /* 0x001ee80000300800 */
[----:B------:R-:W3:Y:S04]  /*878f0*/  LDL.LU R25, [R1+0x11f4] ;  /* 0x0011f40001197983 */ /* 0x000ee80000300800 */
[----:B------:R-:W3:Y:S04]  /*87900*/  LDL.LU R26, [R1+0x11f8] ;  /* 0x0011f800011a7983 */ /* 0x000ee80000300800 */
[----:B------:R-:W3:Y:S01]  /*87910*/  LDL.LU R27, [R1+0x11fc] ;  /* 0x0011fc00011b7983 */ /* 0x000ee20000300800 */
[C---:B--2---:R-:W-:Y:S06]  /*87920*/  HMMA.16816.F32 R4, R16.reuse, R22, R4 ;  /* 0x000000161004723c */ /* 0x044fec0000001804 */
[----:B---3--:R-:W-:-:S15]  /*87930*/  HMMA.16816.F32 R24, R16, R20, R24 ;  /* 0x000000141018723c */ /* 0x008fde0000001818 */
[----:B------:R-:W-:-:S02]  /*87940*/  NOP ;  /* 0x0000000000007918 */ /* 0x000fc40000000000 */
[----:B------:R-:W-:Y:S04]  /*87950*/  STL.64 [R1+0x520], R4 ;  /* 0x0005200401007387 */ /* 0x000fe80000100a00 */
[----:B------:R0:W-:Y:S04]  /*87960*/  STL.64 [R1+0x528], R6 ;  /* 0x0005280601007387 */ /* 0x0001e80000100a00 */
[----:B0-----:R-:W2:Y:S04]  /*87970*/  LDL.LU.64 R6, [R1+0x4c20] ;  /* 0x004c200001067983 */ /* 0x001ea80000300a00 */
[----:B------:R-:W3:Y:S04]  /*87980*/  LDL.LU.64 R4, [R1+0x4c18] ;  /* 0x004c180001047983 */ /* 0x000ee80000300a00 */
[----:B------:R0:W-:Y:S04]  /*87990*/  STL.64 [R1+0x510], R24 ;  /* 0x0005101801007387 */ /* 0x0001e80000100a00 */
[----:B------:R1:W-:Y:S01]  /*879a0*/  STL.64 [R1+0x518], R26 ;  /* 0x0005181a01007387 */ /* 0x0003e20000100a00 */
[----:B0-----:R-:W-:-:S02]  /*879b0*/  IMAD.MOV.U32 R24, RZ, RZ, R14 ;  /* 0x000000ffff187224 */ /* 0x001fc400078e000e */
[----:B------:R-:W-:Y:S02]  /*879c0*/  IMAD.MOV.U32 R25, RZ, RZ, R15 ;  /* 0x000000ffff197224 */ /* 0x000fe400078e000f */
[----:B-1----:R-:W-:Y:S02]  /*879d0*/  IMAD.MOV.U32 R26, RZ, RZ, R2 ;  /* 0x000000ffff1a7224 */ /* 0x002fe400078e0002 */
[----:B------:R-:W-:Y:S01]  /*879e0*/  IMAD.MOV.U32 R27, RZ, RZ, R3 ;  /* 0x000000ffff1b7224 */ /* 0x000fe200078e0003 */
[----:B------:R-:W4:Y:S04]  /*879f0*/  LDL.LU R2, [R1+0x4c14] ;  /* 0x004c140001027983 */ /* 0x000f280000300800 */
[----:B------:R-:W4:Y:S04]  /*87a00*/  LDL.LU R3, [R1+0x4c10] ;  /* 0x004c100001037983 */ /* 0x000f280000300800 */
[----:B------:R-:W4:Y:S04]  /*87a10*/  LDL.LU R14, [R1+0x4c0c] ;  /* 0x004c0c00010e7983 */ /* 0x000f280000300800 */
[----:B------:R-:W4:Y:S04]  /*87a20*/  LDL.LU R15, [R1+0x4c08] ;  /* 0x004c0800010f7983 */ /* 0x000f280000300800 */
[----:B------:R-:W-:Y:S04]  /*87a30*/  STL.64 [R1+0x4b50], R26 ;  /* 0x004b501a01007387 */ /* 0x000fe80000100a00 */
[----:B------:R-:W-:Y:S04]  /*87a40*/  STL.64 [R1+0x4b48], R24 ;  /* 0x004b481801007387 */ /* 0x000fe80000100a00 */
[----:B------:R-:W-:Y:S04]  /*87a50*/  STL.64 [R1+0x49b0], R22 ;  /* 0x0049b01601007387 */ /* 0x000fe80000100a00 */
[----:B------:R0:W-:Y:S04]  /*87a60*/  STL.64 [R1+0x49a8], R20 ;  /* 0x0049a81401007387 */ /* 0x0001e80000100a00 */
[----:B0-----:R-:W3:Y:S04]  /*87a70*/  LDL.LU R20, [R1+0x1160] ;  /* 0x0011600001147983 */ /* 0x001ee80000300800 */
[----:B------:R-:W3:Y:S04]  /*87a80*/  LDL.LU R21, [R1+0x1164] ;  /* 0x0011640001157983 */ /* 0x000ee80000300800 */
[----:B------:R-:W4:Y:S04]  /*87a90*/  LDL.LU R22, [R1+0x1168] ;  /* 0x0011680001167983 */ /* 0x000f280000300800 */
[----:B------:R-:W4:Y:S01]  /*87aa0*/  LDL.LU R23, [R1+0x116c] ;  /* 0x00116c0001177983 */ /* 0x000f220000300800 */
[----:B------:R-:W-:-:S02]  /*87ab0*/  IMAD.MOV.U32 R26, RZ, RZ, R11 ;  /* 0x000000ffff1a7224 */ /* 0x000fc400078e000b */
[----:B------:R-:W-:Y:S02]  /*87ac0*/  IMAD.MOV.U32 R27, RZ, RZ, R10 ;  /* 0x000000ffff1b7224 */ /* 0x000fe400078e000a */
[----:B--2---:R-:W-:Y:S02]  /*87ad0*/  IMAD.MOV.U32 R24, RZ, RZ, R7 ;  /* 0x000000ffff187224 */ /* 0x004fe400078e0007 */
[----:B------:R-:W-:Y:S01]  /*87ae0*/  IMAD.MOV.U32 R25, RZ, RZ, R6 ;  /* 0x000000ffff197224 */ /* 0x000fe200078e0006 */
[----:B----4-:R-:W-:Y:S04]  /*87af0*/  STL.64 [R1+0x4b60], R22 ;  /* 0x004b601601007387 */ /* 0x010fe80000100a00 */
[----:B---3--:R0:W-:Y:S04]  /*87b00*/  STL.64 [R1+0x4b58], R20 ;  /* 0x004b581401007387 */ /* 0x0081e80000100a00 */
[----:B------:R1:W-:Y:S04]  /*87b10*/  STL.64 [R1+0x4b68], R26 ;  /* 0x004b681a01007387 */ /* 0x0003e80000100a00 */
[----:B------:R2:W-:Y:S04]  /*87b20*/  STL.64 [R1+0x4b80], R24 ;  /* 0x004b801801007387 */ /* 0x0005e80000100a00 */
[----:B0-----:R-:W3:Y:S04]  /*87b30*/  LDL.LU R20, [R1+0x11a0] ;  /* 0x0011a00001147983 */ /* 0x001ee80000300800 */
[----:B------:R-:W3:Y:S04]  /*87b40*/  LDL.LU R21, [R1+0x11a4] ;  /* 0x0011a40001157983 */ /* 0x000ee80000300800 */
[----:B------:R-:W4:Y:S04]  /*87b50*/  LDL.LU R22, [R1+0x11a8] ;  /* 0x0011a80001167983 */ /* 0x000f280000300800 */
[----:B------:R-:W4:Y:S01]  /*87b60*/  LDL.LU R23, [R1+0x11ac] ;  /* 0x0011ac0001177983 */ /* 0x000f220000300800 */
[----:B-1----:R-:W-:-:S02]  /*87b70*/  IMAD.MOV.U32 R26, RZ, RZ, R5 ;  /* 0x000000ffff1a7224 */ /* 0x002fc400078e0005 */
[----:B------:R-:W-:Y:S01]  /*87b80*/  IMAD.MOV.U32 R27, RZ, RZ, R4 ;  /* 0x000000ffff1b7224 */ /* 0x000fe200078e0004 */
[----:B------:R-:W3:Y:S01]  /*87b90*/  LDL.LU R10, [R1+0x34c0] ;  /* 0x0034c000010a7983 */ /* 0x000ee20000300800 */
[----:B--2---:R-:W-:Y:S02]  /*87ba0*/  IMAD.MOV.U32 R24, RZ, RZ, R9 ;  /* 0x000000ffff187224 */ /* 0x004fe400078e0009 */
[----:B------:R-:W-:Y:S01]  /*87bb0*/  IMAD.MOV.U32 R25, RZ, RZ, R8 ;  /* 0x000000ffff197224 */ /* 0x000fe200078e0008 */
[----:B------:R-:W2:Y:S04]  /*87bc0*/  LDL.LU R6, [R1+0x34bc] ;  /* 0x0034bc0001067983 */ /* 0x000ea80000300800 */
[----:B------:R-:W2:Y:S04]  /*87bd0*/  LDL.LU R11, [R1+0x34c8] ;  /* 0x0034c800010b7983 */ /* 0x000ea80000300800 */
[----:B------:R-:W2:Y:S04]  /*87be0*/  LDL.LU R7, [R1+0x34c4] ;  /* 0x0034c40001077983 */ /* 0x000ea80000300800 */
[----:B------:R-:W-:Y:S04]  /*87bf0*/  STL.64 [R1+0x4bb0], R26 ;  /* 0x004bb01a01007387 */ /* 0x000fe80000100a00 */
[----:B------:R-:W-:Y:S04]  /*87c00*/  STL.64 [R1+0x4ba8], R24 ;  /* 0x004ba81801007387 */ /* 0x000fe80000100a00 */
[----:B----4-:R-:W-:Y:S04]  /*87c10*/  STL.64 [R1+0x4b78], R22 ;  /* 0x004b781601007387 */ /* 0x010fe80000100a00 */
[----:B---3--:R0:W-:Y:S04]  /*87c20*/  STL.64 [R1+0x4b70], R20 ;  /* 0x004b701401007387 */ /* 0x0081e80000100a00 */
[----:B0-----:R-:W3:Y:S04]  /*87c30*/  LDL.LU R20, [R1+0x11b0] ;  /* 0x0011b00001147983 */ /* 0x001ee80000300800 */
[----:B------:R-:W3:Y:S04]  /*87c40*/  LDL.LU R21, [R1+0x11b4] ;  /* 0x0011b40001157983 */ /* 0x000ee80000300800 */
[----:B------:R-:W4:Y:S04]  /*87c50*/  LDL.LU R22, [R1+0x11b8] ;  /* 0x0011b80001167983 */ /* 0x000f280000300800 */
[----:B------:R-:W4:Y:S04]  /*87c60*/  LDL.LU R23, [R1+0x11bc] ;  /* 0x0011bc0001177983 */ /* 0x000f280000300800 */
[----:B------:R-:W3:Y:S04]  /*87c70*/  LDL.LU R8, [R1+0x34b0] ;  /* 0x0034b00001087983 */ /* 0x000ee80000300800 */
[----:B------:R-:W4:Y:S04]  /*87c80*/  LDL.LU R4, [R1+0x34ac] ;  /* 0x0034ac0001047983 */ /* 0x000f280000300800 */
        /* <DEDUP_REMOVED lines=52> */
[----:B------:R-:W2:Y:S02]  /*87fd0*/  LDL.LU.64 R8, [R1+0x4be8] ;  /* 0x004be80001087983 */ /* 0x000ea40000300a00 */
[----:B--2---:R-:W-:-:S02]  /*87fe0*/  IMAD R4, R4, 0x100, R8 ;  /* 0x0000010004047824 */ /* 0x004fc400078e0208 */
[----:B------:R-:W2:Y:S01]  /*87ff0*/  LDL.LU R8, [R1+0x4be4] ;  /* 0x004be40001087983 */ /* 0x000ea20000300800 */
[----:B------:R-:W-:-:S03]  /*88000*/  IMAD R5, R5, 0x100, R9 ;  /* 0x0000010005057824 */ /* 0x000fc600078e0209 */
[----:B------:R-:W2:Y:S01]  /*88010*/  LDL.LU R9, [R1+0x4be0] ;  /* 0x004be00001097983 */ /* 0x000ea20000300800 */
[----:B----4-:R-:W-:Y:S02]  /*88020*/  IMAD R6, R6, 0x100, R10 ;  /* 0x0000010006067824 */ /* 0x010fe400078e020a */
[----:B------:R-:W-:Y:S01]  /*88030*/  IMAD R7, R7, 0x100, R11 ;  /* 0x0000010007077824 */ /* 0x000fe200078e020b */
[----:B--2---:R-:W-:-:S15]  /*88040*/  HMMA.16816.F32 R24, R16, R8, R24 ;  /* 0x000000081018723c */ /* 0x004fde0000001818 */
        /* <DEDUP_REMOVED lines=27> */
[----:B------:R-:W-:Y:S01]  /*88200*/  STL.64 [R1+0x4988], R12 ;  /* 0x0049880c01007387 */ /* 0x000fe20000100a00 */
[----:B---3--:R-:W-:Y:S03]  /*88210*/  HMMA.16816.F32 R16, R16, R24, R20 ;  /* 0x000000181010723c */ /* 0x008fe60000001814 */
[----:B------:R-:W2:Y:S04]  /*88220*/  LDL.LU.64 R22, [R1+0x4ba0] ;  /* 0x004ba00001167983 */ /* 0x000ea80000300a00 */
[----:B------:R-:W2:Y:S01]  /*88230*/  LDL.LU.64 R20, [R1+0x4b98] ;  /* 0x004b980001147983 */ /* 0x000ea20000300a00 */
[----:B------:R-:W-:-:S02]  /*88240*/  F2FP.F16.E4M3.UNPACK_B R4, R4 ;  /* 0x00000004ff04723e */ /* 0x000fc400020006ff */
[----:B------:R-:W-:Y:S02]  /*88250*/  F2FP.F16.E4M3.UNPACK_B R5, R5 ;  /* 0x00000005ff05723e */ /* 0x000fe400020006ff */
[----:B------:R-:W-:Y:S02]  /*88260*/  F2FP.F16.E4M3.UNPACK_B R6, R6 ;  /* 0x00000006ff06723e */ /* 0x000fe400020006ff */
[----:B------:R-:W-:-:S09]  /*88270*/  F2FP.F16.E4M3.UNPACK_B R7, R7 ;  /* 0x00000007ff07723e */ /* 0x000fd200020006ff */
[----:B------:R0:W-:Y:S04]  /*88280*/  STL.64 [R1+0x4d0], R16 ;  /* 0x0004d01001007387 */ /* 0x0001e80000100a00 */
[----:B------:R1:W-:Y:S04]  /*88290*/  STL.64 [R1+0x4d8], R18 ;  /* 0x0004d81201007387 */ /* 0x0003e80000100a00 */
[----:B0-----:R-:W4:Y:S04]  /*882a0*/  LDL.LU R16, [R1+0x1180] ;  /* 0x0011800001107983 */ /* 0x001f280000300800 */
[----:B------:R-:W4:Y:S04]  /*882b0*/  LDL.LU R17, [R1+0x1184] ;  /* 0x0011840001117983 */ /* 0x000f280000300800 */
[----:B-1----:R-:W4:Y:S04]  /*882c0*/  LDL.LU R18, [R1+0x1188] ;  /* 0x0011880001127983 */ /* 0x002f280000300800 */
        /* <DEDUP_REMOVED lines=15> */
[----:B------:R-:W-:-:S07]  /*883c0*/  IMAD.MOV.U32 R15, RZ, RZ, R0 ;  /* 0x000000ffff0f7224 */ /* 0x000fce00078e0000 */
[C---:B----4-:R-:W-:Y:S06]  /*883d0*/  HMMA.16816.F32 R12, R4.reuse, R14, R16 ;  /* 0x0000000e040c723c */ /* 0x050fec0000001810 */
[----:B--2---:R-:W-:Y:S01]  /*883e0*/  HMMA.16816.F32 R24, R4, R26, R20 ;  /* 0x0000001a0418723c */ /* 0x004fe20000001814 */
[----:B------:R-:W2:Y:S04]  /*883f0*/  LDL.LU.64 R22, [R1+0x4b60] ;  /* 0x004b600001167983 */ /* 0x000ea80000300a00 */
[----:B------:R-:W2:-:S15]  /*88400*/  LDL.LU.64 R20, [R1+0x4b58] ;  /* 0x004b580001147983 */ /* 0x000e9e0000300a00 */
[----:B------:R-:W-:-:S03]  /*88410*/  NOP ;  /* 0x0000000000007918 */ /* 0x000fc60000000000 */
[----:B------:R-:W-:Y:S04]  /*88420*/  STL.64 [R1+0x480], R24 ;  /* 0x0004801801007387 */ /* 0x000fe80000100a00 */
[----:B------:R0:W-:Y:S04]  /*88430*/  STL.64 [R1+0x488], R26 ;  /* 0x0004881a01007387 */ /* 0x0001e80000100a00 */
[----:B0-----:R-:W2:Y:S04]  /*88440*/  LDL.LU.64 R26, [R1+0x4b50] ;  /* 0x004b5000011a7983 */ /* 0x001ea80000300a00 */
[----:B------:R-:W3:Y:S04]  /*88450*/  LDL.LU.64 R24, [R1+0x4b48] ;  /* 0x004b480001187983 */ /* 0x000ee80000300a00 */
[----:B------:R-:W4:Y:S04]  /*88460*/  LDL.LU R16, [R1+0x34d0] ;  /* 0x0034d00001107983 */ /* 0x000f280000300800 */
[----:B------:R-:W2:Y:S04]  /*88470*/  LDL.LU R0, [R1+0x34cc] ;  /* 0x0034cc0001007983 */ /* 0x000ea80000300800 */
[----:B------:R0:W-:Y:S04]  /*88480*/  STL.64 [R1+0x460], R12 ;  /* 0x0004600c01007387 */ /* 0x0001e80000100a00 */
[----:B------:R-:W-:Y:S04]  /*88490*/  STL.64 [R1+0x468], R14 ;  /* 0x0004680e01007387 */ /* 0x000fe80000100a00 */
[----:B------:R-:W4:Y:S04]  /*884a0*/  LDL.LU R17, [R1+0x34d4] ;  /* 0x0034d40001117983 */ /* 0x000f280000300800 */
[----:B------:R-:W3:Y:S04]  /*884b0*/  LDL.LU R18, [R1+0x34e0] ;  /* 0x0034e00001127983 */ /* 0x000ee80000300800 */
[----:B------:R-:W3:Y:S04]  /*884c0*/  LDL.LU R19, [R1+0x34dc] ;  /* 0x0034dc0001137983 */ /* 0x000ee80000300800 */
[----:B---3--:R-:W-:Y:S04]  /*884d0*/  STL.64 [R1+0x4980], R18 ;  /* 0x0049801201007387 */ /* 0x008fe80000100a00 */
[----:B----4-:R1:W-:Y:S04]  /*884e0*/  STL.64 [R1+0x4978], R16 ;  /* 0x0049781001007387 */ /* 0x0103e80000100a00 */
[----:B0-----:R-:W3:Y:S01]  /*884f0*/  LDL.LU R12, [R1+0x160] ;  /* 0x00016000010c7983 */ /* 0x001ee20000300800 */
[C---:B-1----:R-:W-:Y:S06]  /*88500*/  HMMA.16816.F32 R16, R4.reuse, R24, R8 ;  /* 0x000000180410723c */ /* 0x042fec0000001808 */
[----:B--2---:R-:W-:-:S15]  /*88510*/  HMMA.16816.F32 R8, R4, R26, R20 ;  /* 0x0000001a0408723c */ /* 0x004fde0000001814 */
[----:B------:R-:W-:-:S02]  /*88520*/  NOP ;  /* 0x0000000000007918 */ /* 0x000fc40000000000 */
[----:B------:R-:W-:Y:S04]  /*88530*/  STL.64 [R1+0x440], R16 ;  /* 0x0004401001007387 */ /* 0x000fe80000100a00 */
[----:B------:R-:W-:Y:S04]  /*88540*/  STL.64 [R1+0x448], R18 ;  /* 0x0004481201007387 */ /* 0x000fe80000100a00 */
[----:B------:R-:W-:Y:S04]  /*88550*/  STL.64 [R1+0x420], R8 ;  /* 0x0004200801007387 */ /* 0x000fe80000100a00 */
[----:B------:R-:W-:Y:S04]  /*88560*/  STL.64 [R1+0x428], R10 ;  /* 0x0004280a01007387 */ /* 0x000fe80000100a00 */
[----:B------:R-:W3:Y:S04]  /*88570*/  LDL.LU R13, [R1+0x164] ;  /* 0x00016400010d7983 */ /* 0x000ee80000300800 */
[----:B------:R-:W2:Y:S04]  /*88580*/  LDL.LU R14, [R1+0x168] ;  /* 0x00016800010e7983 */ /* 0x000ea80000300800 */
[----:B------:R-:W2:Y:S04]  /*88590*/  LDL.LU R15, [R1+0x16c] ;  /* 0x00016c00010f7983 */ /* 0x000ea80000300800 */
[----:B------:R-:W4:Y:S04]  /*885a0*/  LDL.LU R20, [R1+0x1a0] ;  /* 0x0001a00001147983 */ /* 0x000f280000300800 */
[----:B------:R-:W4:Y:S04]  /*885b0*/  LDL.LU R21, [R1+0x1a4] ;  /* 0x0001a40001157983 */ /* 0x000f280000300800 */
[----:B------:R-:W3:Y:S04]  /*885c0*/  LDL.LU R22, [R1+0x1a8] ;  /* 0x0001a80001167983 */ /* 0x000ee80000300800 */
[----:B------:R-:W3:Y:S04]  /*885d0*/  LDL.LU R23, [R1+0x1ac] ;  /* 0x0001ac0001177983 */ /* 0x000ee80000300800 */
[----:B------:R-:W2:Y:S04]  /*885e0*/  LDL.LU R24, [R1+0x200] ;  /* 0x0002000001187983 */ /* 0x000ea80000300800 */
[----:B------:R-:W2:Y:S04]  /*885f0*/  LDL.LU R25, [R1+0x204] ;  /* 0x0002040001197983 */ /* 0x000ea80000300800 */
[----:B------:R-:W4:Y:S04]  /*88600*/  LDL.LU R26, [R1+0x208] ;  /* 0x00020800011a7983 */ /* 0x000f280000300800 */
[----:B------:R-:W4:Y:S04]  /*88610*/  LDL.LU R27, [R1+0x20c] ;  /* 0x00020c00011b7983 */ /* 0x000f280000300800 */
[----:B----4-:R0:W-:Y:S04]  /*88620*/  STL.64 [R1+0x49e0], R26 ;  /* 0x0049e01a01007387 */ /* 0x0101e80000100a00 */
[----:B0-----:R-:W4:Y:S04]  /*88630*/  LDL.LU R26, [R1] ;  /* 0x00000000011a7983 */ /* 0x001f280000300800 */
[----:B------:R-:W4:Y:S04]  /*88640*/  LDL.LU R27, [R1+0x4] ;  /* 0x00000400011b7983 */ /* 0x000f280000300800 */
[----:B--2---:R-:W-:Y:S04]  /*88650*/  STL.64 [R1+0x49d8], R24 ;  /* 0x0049d81801007387 */ /* 0x004fe80000100a00 */
[----:B----4-:R-:W-:Y:S04]  /*88660*/  STL.64 [R1+0x49f8], R26 ;  /* 0x0049f81a01007387 */ /* 0x010fe80000100a00 */
        /* <DEDUP_REMOVED lines=150> */
[----:B------:R-:W3:Y:S01]  /*88fd0*/  LDL.LU R11, [R1+0x11c] ;  /* 0x00011c00010b7983 */ /* 0x000ee20000300800 */
        /* <DEDUP_REMOVED lines=111> */
[----:B------:R-:W2:Y:S04]  /*896d0*/  LDL.LU.64 R24, [R1+0x49c8] ;  /* 0x0049c80001187983 */ /* 0x000ea80000300a00 */
[----:B------:R-:W3:Y:S01]  /*896e0*/  LDL.LU R29, [R1+0x34d8] ;  /* 0x0034d800011d7983 */ /* 0x000ee20000300800 */
[----:B----4-:R-:W-:-:S15]  /*896f0*/  HMMA.16816.F32 R20, R4, R26, R20 ;  /* 0x0000001a0414723c */ /* 0x010fde0000001814 */
[----:B------:R-:W-:-:S08]  /*89700*/  NOP ;  /* 0x0000000000007918 */ /* 0x000fd00000000000 */
[----:B------:R-:W-:Y:S04]  /*89710*/  STL.64 [R1+0x1e0], R20 ;  /* 0x0001e01401007387 */ /* 0x000fe80000100a00 */
[----:B------:R0:W-:Y:S04]  /*89720*/  STL.64 [R1+0x1e8], R22 ;  /* 0x0001e81601007387 */ /* 0x0001e80000100a00 */
[----:B0-----:R-:W2:Y:S04]  /*89730*/  LDL.LU.64 R22, [R1+0x49c0] ;  /* 0x0049c00001167983 */ /* 0x001ea80000300a00 */
[----:B------:R-:W2:Y:S02]  /*89740*/  LDL.LU.64 R20, [R1+0x49b8] ;  /* 0x0049b80001147983 */ /* 0x000ea40000300a00 */
[----:B--2---:R-:W-:Y:S02]  /*89750*/  HMMA.16816.F32 R24, R4, R24, R20 ;  /* 0x000000180418723c */ /* 0x004fe40000001814 */
[----:B------:R-:W2:Y:S04]  /*89760*/  LDL.LU.64 R22, [R1+0x49b0] ;  /* 0x0049b00001167983 */ /* 0x000ea80000300a00 */
[----:B------:R-:W4:-:S15]  /*89770*/  LDL.LU.64 R20, [R1+0x49a8] ;  /* 0x0049a80001147983 */ /* 0x000f1e0000300a00 */
[----:B------:R-:W-:-:S02]  /*89780*/  NOP ;  /* 0x0000000000007918 */ /* 0x000fc40000000000 */
[----:B------:R0:W-:Y:S04]  /*89790*/  STL.64 [R1+0x1c0], R24 ;  /* 0x0001c01801007387 */ /* 0x0001e80000100a00 */
[----:B------:R1:W-:Y:S04]  /*897a0*/  STL.64 [R1+0x1c8], R26 ;  /* 0x0001c81a01007387 */ /* 0x0003e80000100a00 */
[----:B0-----:R-:W3:Y:S04]  /*897b0*/  LDL.LU R24, [R1+0xf0] ;  /* 0x0000f00001187983 */ /* 0x001ee80000300800 */
[----:B------:R-:W3:Y:S04]  /*897c0*/  LDL.LU R25, [R1+0xf4] ;  /* 0x0000f40001197983 */ /* 0x000ee80000300800 */
[----:B-1----:R-:W3:Y:S04]  /*897d0*/  LDL.LU R26, [R1+0xf8] ;  /* 0x0000f800011a7983 */ /* 0x002ee80000300800 */
[----:B------:R-:W3:Y:S01]  /*897e0*/  LDL.LU R27, [R1+0xfc] ;  /* 0x0000fc00011b7983 */ /* 0x000ee20000300800 */
[----:B--2---:R-:W-:-:S15]  /*897f0*/  HMMA.16816.F32 R12, R4, R22, R12 ;  /* 0x00000016040c723c */ /* 0x004fde000000180c */
[----:B------:R-:W-:-:S08]  /*89800*/  NOP ;  /* 0x0000000000007918 */ /* 0x000fd00000000000 */
[----:B------:R-:W-:Y:S04]  /*89810*/  STL.64 [R1+0x1a0], R12 ;  /* 0x0001a00c01007387 */ /* 0x000fe80000100a00 */
[----:B------:R0:W-:Y:S04]  /*89820*/  STL.64 [R1+0x1a8], R14 ;  /* 0x0001a80e01007387 */ /* 0x0001e80000100a00 */
[----:B0-----:R-:W4:Y:S04]  /*89830*/  LDL.LU.64 R14, [R1+0x49a0] ;  /* 0x0049a000010e7983 */ /* 0x001f280000300a00 */
[----:B------:R-:W4:Y:S02]  /*89840*/  LDL.LU.64 R12, [R1+0x4998] ;  /* 0x00499800010c7983 */ /* 0x000f240000300a00 */
[C---:B----4-:R-:W-:Y:S02]  /*89850*/  HMMA.16816.F32 R20, R4.reuse, R20, R12 ;  /* 0x000000140414723c */ /* 0x050fe4000000180c */
[----:B------:R-:W2:Y:S04]  /*89860*/  LDL.LU.64 R14, [R1+0x4990] ;  /* 0x00499000010e7983 */ /* 0x000ea80000300a00 */
[----:B------:R-:W4:Y:S01]  /*89870*/  LDL.LU.64 R12, [R1+0x4988] ;  /* 0x00498800010c7983 */ /* 0x000f220000300a00 */
[----:B---3--:R-:W-:-:S15]  /*89880*/  HMMA.16816.F32 R8, R4, R2, R8 ;  /* 0x000000020408723c */ /* 0x008fde0000001808 */
[----:B------:R-:W-:-:S01]  /*89890*/  NOP ;  /* 0x0000000000007918 */ /* 0x000fc20000000000 */
        /* <DEDUP_REMOVED lines=14> */
[----:B0-----:R-:W2:Y:S04]  /*89980*/  LDL.LU.64 R10, [R1+0x4970] ;  /* 0x00497000010a7983 */ /* 0x001ea80000300a00 */
[----:B------:R-:W3:Y:S01]  /*89990*/  LDL.LU.64 R8, [R1+0x4968] ;  /* 0x0049680001087983 */ /* 0x000ee20000300a00 */
[----:B----4-:R-:W-:Y:S01]  /*899a0*/  IMAD R16, R0, 0x100, R16 ;  /* 0x0000010000107824 */ /* 0x010fe200078e0210 */
[C---:B---3--:R-:W-:Y:S06]  /*899b0*/  HMMA.16816.F32 R20, R4.reuse, R8, R20 ;  /* 0x000000080414723c */ /* 0x048fec0000001814 */
[----:B--2---:R-:W-:-:S15]  /*899c0*/  HMMA.16816.F32 R8, R4, R10, R24 ;  /* 0x0000000a0408723c */ /* 0x004fde0000001818 */
[----:B------:R-:W-:-:S02]  /*899d0*/  NOP ;  /* 0x0000000000007918 */ /* 0x000fc40000000000 */
[----:B------:R-:W-:Y:S04]  /*899e0*/  STL.64 [R1+0x130], R20 ;  /* 0x0001301401007387 */ /* 0x000fe80000100a00 */
[----:B------:R-:W-:Y:S03]  /*899f0*/  STL.64 [R1+0x138], R22 ;  /* 0x0001381601007387 */ /* 0x000fe60000100a00 */
[----:B------:R-:W-:Y:S01]  /*89a00*/  IMAD.MOV.U32 R0, RZ, RZ, R11 ;  /* 0x000000ffff007224 */ /* 0x000fe200078e000b */
[----:B------:R0:W-:Y:S04]  /*89a10*/  STL.64 [R1+0x110], R8 ;  /* 0x0001100801007387 */ /* 0x0001e80000100a00 */
[----:B------:R1:W-:Y:S04]  /*89a20*/  STL [R1+0x118], R10 ;  /* 0x0001180a01007387 */ /* 0x0003e80000100800 */
[----:B------:R-:W-:Y:S04]  /*89a30*/  STL [R1+0x38c8], R0 ;  /* 0x0038c80001007387 */ /* 0x000fe80000100800 */
[----:B0-----:R-:W2:Y:S04]  /*89a40*/  LDL.LU R8, [R1+0x150] ;  /* 0x0001500001087983 */ /* 0x001ea80000300800 */
[----:B------:R-:W2:Y:S04]  /*89a50*/  LDL.LU R9, [R1+0x154] ;  /* 0x0001540001097983 */ /* 0x000ea80000300800 */
[----:B--2---:R-:W-:Y:S04]  /*89a60*/  STL.64 [R1+0x4928], R8 ;  /* 0x0049280801007387 */ /* 0x004fe80000100a00 */
[----:B-1----:R-:W2:Y:S04]  /*89a70*/  LDL.LU R10, [R1+0x158] ;  /* 0x00015800010a7983 */ /* 0x002ea80000300800 */
[----:B------:R-:W2:Y:S01]  /*89a80*/  LDL.LU R11, [R1+0x15c] ;  /* 0x00015c00010b7983 */ /* 0x000ea20000300800 */
[----:B------:R-:W-:-:S03]  /*89a90*/  IMAD R18, R19, 0x100, R18 ;  /* 0x0000010013127824 */ /* 0x000fc600078e0212 */
[----:B--2---:R0:W-:Y:S04]  /*89aa0*/  STL.64 [R1+0x4940], R10 ;  /* 0x0049400a01007387 */ /* 0x0041e80000100a00 */
[----:B0-----:R-:W2:Y:S04]  /*89ab0*/  LDL.LU R10, [R1+0xa0] ;  /* 0x0000a000010a7983 */ /* 0x001ea80000300800 */
[----:B------:R-:W2:Y:S04]  /*89ac0*/  LDL.LU R11, [R1+0xa4] ;  /* 0x0000a400010b7983 */ /* 0x000ea80000300800 */
[----:B------:R-:W3:Y:S04]  /*89ad0*/  LDL.LU R0, [R1+0x34e8] ;  /* 0x0034e80001007983 */ /* 0x000ee80000300800 */
[----:B------:R-:W3:Y:S04]  /*89ae0*/  LDL.LU R19, [R1+0x34e4] ;  /* 0x0034e40001137983 */ /* 0x000ee80000300800 */
[----:B------:R-:W4:Y:S04]  /*89af0*/  LDL.LU R14, [R1+0x1d88] ;  /* 0x001d8800010e7983 */ /* 0x000f280000300800 */
        /* <DEDUP_REMOVED lines=28> */
[----:B------:R-:W-:-:S03]  /*89cc0*/  F2FP.F16.E4M3.UNPACK_B R8, R14.H1 ;  /* 0x0000000eff08723e */ /* 0x000fc600030006ff */
[----:B------:R-:W4:Y:S01]  /*89cd0*/  LDL.LU R26, [R1+0x198] ;  /* 0x00019800011a7983 */ /* 0x000f220000300800 */
[----:B------:R-:W-:-:S03]  /*89ce0*/  F2FP.F16.E4M3.UNPACK_B R9, R15.H1 ;  /* 0x0000000fff09723e */ /* 0x000fc600030006ff */
[----:B------:R-:W4:Y:S04]  /*89cf0*/  LDL.LU R27, [R1+0x19c] ;  /* 0x00019c00011b7983 */ /* 0x000f280000300800 */
[----:B------:R-:W4:Y:S04]  /*89d00*/  LDL.LU R28, [R1+0x1dd8] ;  /* 0x001dd800011c7983 */ /* 0x000f280000300800 */
[----:B------:R-:W4:Y:S01]  /*89d10*/  LDL.LU R29, [R1+0x1ddc] ;  /* 0x001ddc00011d7983 */ /* 0x000f220000300800 */
[----:B--2---:R-:W-:Y:S03]  /*89d20*/  HMMA.16816.F32 R12, R4, R12, R20 ;  /* 0x0000000c040c723c */ /* 0x004fe60000001814 */
[----:B------:R-:W2:Y:S04]  /*89d30*/  LDL.LU.64 R22, [R1+0x4960] ;  /* 0x0049600001167983 */ /* 0x000ea80000300a00 */
[----:B------:R-:W2:-:S15]  /*89d40*/  LDL.LU.64 R20, [R1+0x4958] ;  /* 0x0049580001147983 */ /* 0x000e9e0000300a00 */
[----:B------:R-:W-:-:S01]  /*89d50*/  NOP ;  /* 0x0000000000007918 */ /* 0x000fc20000000000 */
[----:B------:R0:W-:Y:S04]  /*89d60*/  STL.64 [R1+0x100], R12 ;  /* 0x0001000c01007387 */ /* 0x0001e80000100a00 */
[----:B------:R1:W-:Y:S04]  /*89d70*/  STL.64 [R1+0x108], R14 ;  /* 0x0001080e01007387 */ /* 0x0003e80000100a00 */
[----:B0-----:R-:W4:Y:S04]  /*89d80*/  LDL.LU R12, [R1+0x120] ;  /* 0x00012000010c7983 */ /* 0x001f280000300800 */
[----:B------:R-:W-:Y:S04]  /*89d90*/  STL [R1+0xa8], R8 ;  /* 0x0000a80801007387 */ /* 0x000fe80000100800 */
[----:B------:R-:W4:Y:S04]  /*89da0*/  LDL.LU R13, [R1+0x124] ;  /* 0x00012400010d7983 */ /* 0x000f280000300800 */
[----:B------:R-:W-:Y:S04]  /*89db0*/  STL [R1+0xac], R9 ;  /* 0x0000ac0901007387 */ /* 0x000fe80000100800 */
[----:B-1----:R-:W4:Y:S04]  /*89dc0*/  LDL.LU R14, [R1+0x128] ;  /* 0x00012800010e7983 */ /* 0x002f280000300800 */
[----:B------:R-:W4:Y:S01]  /*89dd0*/  LDL.LU R15, [R1+0x12c] ;  /* 0x00012c00010f7983 */ /* 0x000f220000300800 */
[----:B--2---:R-:W-:Y:S03]  /*89de0*/  HMMA.16816.F32 R4, R4, R10, R20 ;  /* 0x0000000a0404723c */ /* 0x004fe60000001814 */
[----:B------:R-:W2:Y:S04]  /*89df0*/  LDL.LU.64 R22, [R1+0x4950] ;  /* 0x0049500001167983 */ /* 0x000ea80000300a00 */
[----:B------:R-:W2:Y:S01]  /*89e00*/  LDL.LU.64 R20, [R1+0x4948] ;  /* 0x0049480001147983 */ /* 0x000ea20000300a00 */
[----:B---3--:R-:W-:Y:S01]  /*89e10*/  IMAD R19, R19, 0x100, R0 ;  /* 0x0000010013137824 */ /* 0x008fe200078e0200 */
[----:B------:R-:W-:-:S02]  /*89e20*/  F2FP.F16.E4M3.UNPACK_B R16, R16 ;  /* 0x00000010ff10723e */ /* 0x000fc400020006ff */
[----:B------:R-:W-:Y:S01]  /*89e30*/  F2FP.F16.E4M3.UNPACK_B R17, R17 ;  /* 0x00000011ff11723e */ /* 0x000fe200020006ff */
[----:B------:R-:W3:Y:S01]  /*89e40*/  LDL.LU.64 R10, [R1+0x4940] ;  /* 0x00494000010a7983 */ /* 0x000ee20000300a00 */
[----:B------:R-:W-:Y:S02]  /*89e50*/  F2FP.F16.E4M3.UNPACK_B R18, R18 ;  /* 0x00000012ff12723e */ /* 0x000fe400020006ff */
[----:B------:R-:W-:Y:S01]  /*89e60*/  F2FP.F16.E4M3.UNPACK_B R19, R19 ;  /* 0x00000013ff13723e */ /* 0x000fe200020006ff */
[----:B------:R-:W-:-:S07]  /*89e70*/  IMAD.MOV.U32 R0, RZ, RZ, R9 ;  /* 0x000000ffff007224 */ /* 0x000fce00078e0009 */
[----:B------:R-:W-:Y:S04]  /*89e80*/  STL.64 [R1+0xe0], R4 ;  /* 0x0000e00401007387 */ /* 0x000fe80000100a00 */
        /* <DEDUP_REMOVED lines=8> */
[----:B------:R-:W2:Y:S04]  /*89f10*/  LDL.LU.64 R20, [R1+0x4930] ;  /* 0x0049300001147983 */ /* 0x000ea80000300a00 */
[----:B------:R-:W2:Y:S01]  /*89f20*/  LDL.LU.64 R8, [R1+0x4928] ;  /* 0x0049280001087983 */ /* 0x000ea20000300a00 */
[----:B------:R-:W-:-:S02]  /*89f30*/  F2FP.F16.E4M3.UNPACK_B R2, R2.H1 ;  /* 0x00000002ff02723e */ /* 0x000fc400030006ff */
[----:B------:R-:W-:Y:S02]  /*89f40*/  F2FP.F16.E4M3.UNPACK_B R3, R3.H1 ;  /* 0x00000003ff03723e */ /* 0x000fe400030006ff */
[----:B----4-:R-:W-:-:S05]  /*89f50*/  F2FP.F16.E4M3.UNPACK_B R4, R6.H1 ;  /* 0x00000006ff04723e */ /* 0x010fca00030006ff */
[----:B------:R-:W-:Y:S01]  /*89f60*/  HMMA.16816.F32 R12, R16, R2, R12 ;  /* 0x00000002100c723c */ /* 0x000fe2000000180c */
[----:B---3--:R-:W-:-:S05]  /*89f70*/  F2FP.F16.E4M3.UNPACK_B R5, R7.H1 ;  /* 0x00000007ff05723e */ /* 0x008fca00030006ff */
[----:B------:R-:W-:Y:S04]  /*89f80*/  STL [R1+0xa0], R2 ;  /* 0x0000a00201007387 */ /* 0x000fe80000100800 */
[----:B------:R0:W-:Y:S04]  /*89f90*/  STL [R1+0x47a0], R0 ;  /* 0x0047a00001007387 */ /* 0x0001e80000100800 */
[----:B------:R-:W-:Y:S01]  /*89fa0*/  STL [R1+0xa4], R3 ;  /* 0x0000a40301007387 */ /* 0x000fe20000100800 */
[----:B0-----:R-:W-:-:S03]  /*89fb0*/  IMAD.MOV.U32 R0, RZ, RZ, R3 ;  /* 0x000000ffff007224 */ /* 0x001fc600078e0003 */
[----:B------:R-:W-:Y:S05]  /*89fc0*/  STL [R1+0x98], R4 ;  /* 0x0000980401007387 */ /* 0x000fea0000100800 */
[----:B------:R-:W-:Y:S04]  /*89fd0*/  STL.64 [R1+0xd0], R12 ;  /* 0x0000d00c01007387 */ /* 0x000fe80000100a00 */
[----:B------:R-:W-:Y:S04]  /*89fe0*/  STL.64 [R1+0xd8], R14 ;  /* 0x0000d80e01007387 */ /* 0x000fe80000100a00 */
[----:B------:R0:W-:Y:S04]  /*89ff0*/  STL [R1+0x47a4], R0 ;  /* 0x0047a40001007387 */ /* 0x0001e80000100800 */
[----:B------:R1:W-:Y:S01]  /*8a000*/  STL [R1+0x9c], R5 ;  /* 0x00009c0501007387 */ /* 0x0003e20000100800 */
[----:B0-----:R-:W-:Y:S01]  /*8a010*/  IMAD.MOV.U32 R0, RZ, RZ, R5 ;  /* 0x000000ffff007224 */ /* 0x001fe200078e0005 */
[----:B--2---:R-:W-:Y:S01]  /*8a020*/  HMMA.16816.F32 R8, R16, R4, R8 ;  /* 0x000000041008723c */ /* 0x004fe20000001808 */
[----:B------:R-:W-:-:S02]  /*8a030*/  F2FP.F16.E4M3.UNPACK_B R2, R20.H1 ;  /* 0x00000014ff02723e */ /* 0x000fc400030006ff */
[----:B------:R-:W-:-:S07]  /*8a040*/  F2FP.F16.E4M3.UNPACK_B R3, R21.H1 ;  /* 0x00000015ff03723e */ /* 0x000fce00030006ff */
[----:B-1----:R-:W-:Y:S06]  /*8a050*/  HMMA.16816.F32 R4, R16, R2, R24 ;  /* 0x000000021004723c */ /* 0x002fec0000001818 */
[----:B------:R-:W-:Y:S07]  /*8a060*/  STL [R1+0x90], R2 ;  /* 0x0000900201007387 */ /* 0x000fee0000100800 */
[----:B------:R0:W-:Y:S04]  /*8a070*/  STL.64 [R1+0xf0], R8 ;  /* 0x0000f00801007387 */ /* 0x0001e80000100a00 */
[----:B------:R-:W-:Y:S04]  /*8a080*/  STL.64 [R1+0xf8], R10 ;  /* 0x0000f80a01007387 */ /* 0x000fe80000100a00 */
[----:B------:R1:W-:Y:S04]  /*8a090*/  STL [R1+0x47a8], R0 ;  /* 0x0047a80001007387 */ /* 0x0003e80000100800 */
[----:B------:R-:W-:Y:S01]  /*8a0a0*/  STL [R1+0x94], R3 ;  /* 0x0000940301007387 */ /* 0x000fe20000100800 */
[----:B0-----:R-:W-:-:S02]  /*8a0b0*/  F2FP.F16.E4M3.UNPACK_B R8, R23.H1 ;  /* 0x00000017ff08723e */ /* 0x001fc400030006ff */
[----:B-1----:R-:W-:-:S05]  /*8a0c0*/  F2FP.F16.E4M3.UNPACK_B R0, R22.H1 ;  /* 0x00000016ff00723e */ /* 0x002fca00030006ff */
[----:B------:R0:W-:Y:S01]  /*8a0d0*/  STL [R1+0x88], R0 ;  /* 0x0000880001007387 */ /* 0x0001e20000100800 */
[----:B------:R-:W-:-:S03]  /*8a0e0*/  F2FP.F16.E4M3.UNPACK_B R2, R28.H1 ;  /* 0x0000001cff02723e */ /* 0x000fc600030006ff */
[----:B------:R-:W-:Y:S01]  /*8a0f0*/  STL [R1+0x8c], R8 ;  /* 0x00008c0801007387 */ /* 0x000fe20000100800 */
[----:B0-----:R-:W-:-:S05]  /*8a100*/  IMAD.MOV.U32 R0, RZ, RZ, R3 ;  /* 0x000000ffff007224 */ /* 0x001fca00078e0003 */
[----:B------:R0:W-:Y:S04]  /*8a110*/  STL [R1+0x47ac], R0 ;  /* 0x0047ac0001007387 */ /* 0x0001e80000100800 */
[----:B------:R-:W-:Y:S04]  /*8a120*/  STL.64 [R1+0x150], R4 ;  /* 0x0001500401007387 */ /* 0x000fe80000100a00 */
[----:B------:R-:W-:Y:S01]  /*8a130*/  STL.64 [R1+0x158], R6 ;  /* 0x0001580601007387 */ /* 0x000fe20000100a00 */
[----:B0-----:R-:W-:-:S03]  /*8a140*/  F2FP.F16.E4M3.UNPACK_B R0, R29.H1 ;  /* 0x0000001dff00723e */ /* 0x001fc600030006ff */
[----:B------:R-:W2:Y:S04]  /*8a150*/  LDL.LU R8, [R1+0x230] ;  /* 0x0002300001087983 */ /* 0x000ea80000300800 */
[----:B------:R0:W-:Y:S04]  /*8a160*/  STL [R1+0x80], R2 ;  /* 0x0000800201007387 */ /* 0x0001e80000100800 */
[----:B------:R-:W-:Y:S04]  /*8a170*/  STL [R1+0x84], R0 ;  /* 0x0000840001007387 */ /* 0x000fe80000100800 */
[----:B------:R-:W2:Y:S04]  /*8a180*/  LDL.LU R9, [R1+0x234] ;  /* 0x0002340001097983 */ /* 0x000ea80000300800 */
[----:B------:R-:W3:Y:S04]  /*8a190*/  LDL.LU R10, [R1+0x238] ;  /* 0x00023800010a7983 */ /* 0x000ee80000300800 */
[----:B------:R-:W3:Y:S04]  /*8a1a0*/  LDL.LU R11, [R1+0x23c] ;  /* 0x00023c00010b7983 */ /* 0x000ee80000300800 */
[----:B0-----:R-:W4:Y:S04]  /*8a1b0*/  LDL.LU R2, [R1+0x1e08] ;  /* 0x001e080001027983 */ /* 0x001f280000300800 */
[----:B------:R-:W4:Y:S04]  /*8a1c0*/  LDL.LU R3, [R1+0x1e0c] ;  /* 0x001e0c0001037983 */ /* 0x000f280000300800 */
[----:B----4-:R0:W-:Y:S04]  /*8a1d0*/  STL.64 [R1+0x48f8], R2 ;  /* 0x0048f80201007387 */ /* 0x0101e80000100a00 */
        /* <DEDUP_REMOVED lines=24> */
[----:B------:R-:W3:Y:S01]  /*8a360*/  LDL.LU R11, [R1+0x1fc] ;  /* 0x0001fc00010b7983 */ /* 0x000ee20000300800 */
[----:B----4-:R-:W-:Y:S01]  /*8a370*/  IMAD.MOV.U32 R0, RZ, RZ, R3 ;  /* 0x000000ffff007224 */ /* 0x010fe200078e0003 */
[C---:B--2---:R-:W-:Y:S02]  /*8a380*/  HMMA.16816.F32 R4, R16.reuse, R2, R4 ;  /* 0x000000021004723c */ /* 0x044fe40000001804 */
[----:B---3--:R-:W-:Y:S04]  /*8a390*/  STL.64 [R1+0x4908], R10 ;  /* 0x0049080a01007387 */ /* 0x008fe80000100a00 */
[----:B------:R0:W-:Y:S04]  /*8a3a0*/  STL.64 [R1+0x4900], R8 ;  /* 0x0049000801007387 */ /* 0x0001e80000100a00 */
        /* <DEDUP_REMOVED lines=44> */
[----:B------:R-:W-:-:S03]  /*8a670*/  F2FP.F16.E4M3.UNPACK_B R5, R5.H1 ;  /* 0x00000005ff05723e */ /* 0x000fc600030006ff */
        /* <DEDUP_REMOVED lines=10> */
[----:B------:R-:W-:Y:S01]  /*8a720*/  IMAD.MOV.U32 R0, RZ, RZ, R5 ;  /* 0x000000ffff007224 */ /* 0x000fe200078e0005 */
[----:B------:R-:W-:Y:S01]  /*8a730*/  F2FP.F16.E4M3.UNPACK_B R4, R12.H1 ;  /* 0x0000000cff04723e */ /* 0x000fe200030006ff */
[----:B------:R-:W-:Y:S01]  /*8a740*/  STL [R1+0x68], R2 ;  /* 0x0000680201007387 */ /* 0x000fe20000100800 */
[----:B------:R-:W-:-:S03]  /*8a750*/  F2FP.F16.E4M3.UNPACK_B R5, R13.H1 ;  /* 0x0000000dff05723e */ /* 0x000fc600030006ff */
[----:B------:R0:W-:Y:S04]  /*8a760*/  STL [R1+0x47b8], R0 ;  /* 0x0047b80001007387 */ /* 0x0001e80000100800 */
[----:B------:R1:W-:Y:S04]  /*8a770*/  STL [R1+0x6c], R3 ;  /* 0x00006c0301007387 */ /* 0x0003e80000100800 */
[----:B------:R-:W-:Y:S01]  /*8a780*/  STL [R1+0x60], R4 ;  /* 0x0000600401007387 */ /* 0x000fe20000100800 */
[----:B0-----:R-:W-:Y:S01]  /*8a790*/  IMAD.MOV.U32 R0, RZ, RZ, R3 ;  /* 0x000000ffff007224 */ /* 0x001fe200078e0003 */
[----:B--2---:R-:W-:Y:S07]  /*8a7a0*/  HMMA.16816.F32 R8, R16, R2, R8 ;  /* 0x000000021008723c */ /* 0x004fee0000001808 */
[----:B------:R-:W-:-:S02]  /*8a7b0*/  F2FP.F16.E4M3.UNPACK_B R2, R14.H1 ;  /* 0x0000000eff02723e */ /* 0x000fc400030006ff */
[----:B-1----:R-:W-:-:S14]  /*8a7c0*/  F2FP.F16.E4M3.UNPACK_B R3, R15.H1 ;  /* 0x0000000fff03723e */ /* 0x002fdc00030006ff */
[----:B------:R-:W-:Y:S04]  /*8a7d0*/  STL.64 [R1+0x210], R8 ;  /* 0x0002100801007387 */ /* 0x000fe80000100a00 */
[----:B------:R0:W-:Y:S02]  /*8a7e0*/  STL.64 [R1+0x218], R10 ;  /* 0x0002180a01007387 */ /* 0x0001e40000100a00 */
[----:B0-----:R-:W-:Y:S02]  /*8a7f0*/  HMMA.16816.F32 R8, R16, R4, R20 ;  /* 0x000000041008723c */ /* 0x001fe40000001814 */
[----:B------:R0:W-:Y:S04]  /*8a800*/  STL [R1+0x47bc], R0 ;  /* 0x0047bc0001007387 */ /* 0x0001e80000100800 */
[----:B------:R1:W-:Y:S01]  /*8a810*/  STL [R1+0x64], R5 ;  /* 0x0000640501007387 */ /* 0x0003e20000100800 */
[----:B0-----:R-:W-:-:S02]  /*8a820*/  IMAD.MOV.U32 R0, RZ, RZ, R5 ;  /* 0x000000ffff007224 */ /* 0x001fc400078e0005 */
[----:B-1----:R-:W-:Y:S06]  /*8a830*/  HMMA.16816.F32 R4, R16, R2, R24 ;  /* 0x000000021004723c */ /* 0x002fec0000001818 */
[----:B------:R-:W-:Y:S08]  /*8a840*/  STL [R1+0x58], R2 ;  /* 0x0000580201007387 */ /* 0x000ff00000100800 */
[----:B------:R0:W-:Y:S04]  /*8a850*/  STL.64 [R1+0x230], R8 ;  /* 0x0002300801007387 */ /* 0x0001e80000100a00 */
[----:B------:R-:W-:Y:S04]  /*8a860*/  STL.64 [R1+0x238], R10 ;  /* 0x0002380a01007387 */ /* 0x000fe80000100a00 */
[----:B------:R1:W-:Y:S01]  /*8a870*/  STL [R1+0x47c0], R0 ;  /* 0x0047c00001007387 */ /* 0x0003e20000100800 */
[----:B0-----:R-:W-:-:S03]  /*8a880*/  F2FP.F16.E4M3.UNPACK_B R8, R29.H1 ;  /* 0x0000001dff08723e */ /* 0x001fc600030006ff */
[----:B------:R-:W-:Y:S01]  /*8a890*/  STL [R1+0x5c], R3 ;  /* 0x00005c0301007387 */ /* 0x000fe20000100800 */
[----:B-1----:R-:W-:-:S05]  /*8a8a0*/  F2FP.F16.E4M3.UNPACK_B R0, R28.H1 ;  /* 0x0000001cff00723e */ /* 0x002fca00030006ff */
[----:B------:R0:W-:Y:S04]  /*8a8b0*/  STL [R1+0x50], R0 ;  /* 0x0000500001007387 */ /* 0x0001e80000100800 */
[----:B------:R-:W-:Y:S04]  /*8a8c0*/  STL [R1+0x54], R8 ;  /* 0x0000540801007387 */ /* 0x000fe80000100800 */
[----:B------:R-:W2:Y:S04]  /*8a8d0*/  LDL.LU R12, [R1+0x2e0] ;  /* 0x0002e000010c7983 */ /* 0x000ea80000300800 */
[----:B------:R-:W-:Y:S04]  /*8a8e0*/  STL.64 [R1+0x240], R4 ;  /* 0x0002400401007387 */ /* 0x000fe80000100a00 */
[----:B------:R-:W-:Y:S04]  /*8a8f0*/  STL.64 [R1+0x248], R6 ;  /* 0x0002480601007387 */ /* 0x000fe80000100a00 */
[----:B------:R-:W2:Y:S04]  /*8a900*/  LDL.LU R13, [R1+0x2e4] ;  /* 0x0002e400010d7983 */ /* 0x000ea80000300800 */
[----:B------:R-:W3:Y:S04]  /*8a910*/  LDL.LU R14, [R1+0x2e8] ;  /* 0x0002e800010e7983 */ /* 0x000ee80000300800 */
[----:B------:R-:W3:Y:S01]  /*8a920*/  LDL.LU R15, [R1+0x2ec] ;  /* 0x0002ec00010f7983 */ /* 0x000ee20000300800 */
[----:B0-----:R-:W-:-:S03]  /*8a930*/  IMAD.MOV.U32 R0, RZ, RZ, R3 ;  /* 0x000000ffff007224 */ /* 0x001fc600078e0003 */
        /* <DEDUP_REMOVED lines=10> */
[----:B---3--:R0:W-:Y:S04]  /*8a9e0*/  STL.64 [R1+0x48b0], R14 ;  /* 0x0048b00e01007387 */ /* 0x0081e80000100a00 */
[----:B0-----:R-:W3:Y:S04]  /*8a9f0*/  LDL.64 R14, [R1+0x50] ;  /* 0x00005000010e7983 */ /* 0x001ee80000100a00 */
[----:B--2---:R0:W-:Y:S04]  /*8aa00*/  STL.64 [R1+0x48a8], R12 ;  /* 0x0048a80c01007387 */ /* 0x0041e80000100a00 */
[----:B0-----:R-:W2:Y:S04]  /*8aa10*/  LDL.LU R12, [R1+0x1e48] ;  /* 0x001e4800010c7983 */ /* 0x001ea80000300800 */
[----:B------:R-:W3:Y:S04]  /*8aa20*/  LDL.LU R13, [R1+0x1e4c] ;  /* 0x001e4c00010d7983 */ /* 0x000ee80000300800 */
[----:B------:R-:W4:Y:S04]  /*8aa30*/  LDL.LU R6, [R1+0x1e78] ;  /* 0x001e780001067983 */ /* 0x000f280000300800 */
[----:B------:R-:W4:Y:S04]  /*8aa40*/  LDL.LU R7, [R1+0x1e7c] ;  /* 0x001e7c0001077983 */ /* 0x000f280000300800 */
        /* <DEDUP_REMOVED lines=8> */
[----:B------:R-:W3:Y:S04]  /*8aad0*/  LDL.LU R10, [R1+0x308] ;  /* 0x00030800010a7983 */ /* 0x000ee80000300800 */
[----:B------:R-:W3:Y:S01]  /*8aae0*/  LDL.LU R11, [R1+0x30c] ;  /* 0x00030c00010b7983 */ /* 0x000ee20000300800 */
[----:B--2---:R-:W-:-:S03]  /*8aaf0*/  F2FP.F16.E4M3.UNPACK_B R12, R12.H1 ;  /* 0x0000000cff0c723e */ /* 0x004fc600030006ff */
[----:B---3--:R-:W-:Y:S04]  /*8ab00*/  STL.64 [R1+0x48c0], R10 ;  /* 0x0048c00a01007387 */ /* 0x008fe80000100a00 */
[----:B----4-:R0:W-:Y:S04]  /*8ab10*/  STL.64 [R1+0x48b8], R8 ;  /* 0x0048b80801007387 */ /* 0x0101e80000100a00 */
[----:B0-----:R-:W2:Y:S04]  /*8ab20*/  LDL.LU R8, [R1+0x2a0] ;  /* 0x0002a00001087983 */ /* 0x001ea80000300800 */
[----:B------:R-:W2:Y:S04]  /*8ab30*/  LDL.LU R9, [R1+0x2a4] ;  /* 0x0002a40001097983 */ /* 0x000ea80000300800 */
[----:B------:R-:W2:Y:S04]  /*8ab40*/  LDL.LU R10, [R1+0x2a8] ;  /* 0x0002a800010a7983 */ /* 0x000ea80000300800 */
[----:B------:R-:W2:Y:S01]  /*8ab50*/  LDL.LU R11, [R1+0x2ac] ;  /* 0x0002ac00010b7983 */ /* 0x000ea20000300800 */
[----:B------:R-:W-:Y:S03]  /*8ab60*/  HMMA.16816.F32 R4, R16, R14, R4 ;  /* 0x0000000e1004723c */ /* 0x000fe60000001804 */
[----:B------:R-:W3:Y:S04]  /*8ab70*/  LDL.LU R20, [R1+0x1e88] ;  /* 0x001e880001147983 */ /* 0x000ee80000300800 */
[----:B------:R-:W4:Y:S04]  /*8ab80*/  LDL.LU R21, [R1+0x1e8c] ;  /* 0x001e8c0001157983 */ /* 0x000f280000300800 */
[----:B------:R-:W4:Y:S04]  /*8ab90*/  LDL.LU R22, [R1+0x1e98] ;  /* 0x001e980001167983 */ /* 0x000f280000300800 */
[----:B------:R-:W4:Y:S04]  /*8aba0*/  LDL.LU R23, [R1+0x1e9c] ;  /* 0x001e9c0001177983 */ /* 0x000f280000300800 */
[----:B------:R-:W4:Y:S04]  /*8abb0*/  LDL.LU R24, [R1+0x320] ;  /* 0x0003200001187983 */ /* 0x000f280000300800 */
[----:B------:R-:W4:Y:S04]  /*8abc0*/  LDL.LU R25, [R1+0x324] ;  /* 0x0003240001197983 */ /* 0x000f280000300800 */
[----:B------:R-:W4:Y:S04]  /*8abd0*/  LDL.LU R26, [R1+0x328] ;  /* 0x00032800011a7983 */ /* 0x000f280000300800 */
[----:B------:R-:W4:Y:S01]  /*8abe0*/  LDL.LU R27, [R1+0x32c] ;  /* 0x00032c00011b7983 */ /* 0x000f220000300800 */
[----:B------:R-:W-:-:S03]  /*8abf0*/  F2FP.F16.E4M3.UNPACK_B R13, R13.H1 ;  /* 0x0000000dff0d723e */ /* 0x000fc600030006ff */
[----:B------:R-:W4:Y:S04]  /*8ac00*/  LDL.LU R28, [R1+0x1ea8] ;  /* 0x001ea800011c7983 */ /* 0x000f280000300800 */
[----:B------:R-:W4:Y:S04]  /*8ac10*/  LDL.LU R29, [R1+0x1eac] ;  /* 0x001eac00011d7983 */ /* 0x000f280000300800 */
[----:B------:R0:W-:Y:S04]  /*8ac20*/  STL [R1+0x47c4], R0 ;  /* 0x0047c40001007387 */ /* 0x0001e80000100800 */
[----:B------:R-:W-:Y:S04]  /*8ac30*/  STL.64 [R1+0x260], R4 ;  /* 0x0002600401007387 */ /* 0x000fe80000100a00 */
[----:B------:R1:W-:Y:S01]  /*8ac40*/  STL.64 [R1+0x268], R6 ;  /* 0x0002680601007387 */ /* 0x0003e20000100a00 */
[----:B0-----:R-:W-:-:S03]  /*8ac50*/  IMAD.MOV.U32 R0, RZ, RZ, R15 ;  /* 0x000000ffff007224 */ /* 0x001fc600078e000f */
[----:B-1----:R-:W3:Y:S04]  /*8ac60*/  LDL.LU.64 R6, [R1+0x48d0] ;  /* 0x0048d00001067983 */ /* 0x002ee80000300a00 */
[----:B------:R-:W4:Y:S04]  /*8ac70*/  LDL.LU.64 R4, [R1+0x48c8] ;  /* 0x0048c80001047983 */ /* 0x000f280000300a00 */
[----:B------:R-:W-:Y:S04]  /*8ac80*/  STL [R1+0x48], R12 ;  /* 0x0000480c01007387 */ /* 0x000fe80000100800 */
        /* <DEDUP_REMOVED lines=9> */
[----:B------:R-:W3:Y:S01]  /*8ad20*/  LDL.LU.64 R12, [R1+0x48a8] ;  /* 0x0048a800010c7983 */ /* 0x000ee20000300a00 */
[----:B----4-:R-:W-:-:S02]  /*8ad30*/  F2FP.F16.E4M3.UNPACK_B R4, R4.H1 ;  /* 0x00000004ff04723e */ /* 0x010fc400030006ff */
[----:B------:R-:W-:-:S03]  /*8ad40*/  F2FP.F16.E4M3.UNPACK_B R5, R5.H1 ;  /* 0x00000005ff05723e */ /* 0x000fc600030006ff */
[----:B------:R-:W-:Y:S04]  /*8ad50*/  STL [R1+0x40], R4 ;  /* 0x0000400401007387 */ /* 0x000fe80000100800 */
[----:B------:R-:W-:Y:S01]  /*8ad60*/  STL [R1+0x44], R5 ;  /* 0x0000440501007387 */ /* 0x000fe20000100800 */
[----:B---3--:R-:W-:-:S15]  /*8ad70*/  HMMA.16816.F32 R12, R16, R4, R12 ;  /* 0x00000004100c723c */ /* 0x008fde000000180c */
        /* <DEDUP_REMOVED lines=10> */
[----:B------:R-:W-:Y:S06]  /*8ae20*/  STL [R1+0x38], R2 ;  /* 0x0000380201007387 */ /* 0x000fec0000100800 */
[----:B--2---:R-:W-:Y:S01]  /*8ae30*/  HMMA.16816.F32 R8, R16, R4, R8 ;  /* 0x000000041008723c */ /* 0x004fe20000001808 */
[----:B------:R0:W-:Y:S04]  /*8ae40*/  STL [R1+0x47cc], R0 ;  /* 0x0047cc0001007387 */ /* 0x0001e80000100800 */
[----:B------:R1:W-:Y:S01]  /*8ae50*/  STL [R1+0x3c], R3 ;  /* 0x00003c0301007387 */ /* 0x0003e20000100800 */
[----:B0-----:R-:W-:-:S03]  /*8ae60*/  IMAD.MOV.U32 R0, RZ, RZ, R3 ;  /* 0x000000ffff007224 */ /* 0x001fc600078e0003 */
[----:B------:R-:W-:Y:S01]  /*8ae70*/  STL [R1+0x30], R4 ;  /* 0x0000300401007387 */ /* 0x000fe20000100800 */
[----:B---3--:R-:W-:Y:S07]  /*8ae80*/  HMMA.16816.F32 R12, R16, R2, R12 ;  /* 0x00000002100c723c */ /* 0x008fee000000180c */
[----:B------:R-:W-:Y:S02]  /*8ae90*/  F2FP.F16.E4M3.UNPACK_B R2, R20.H1 ;  /* 0x00000014ff02723e */ /* 0x000fe400030006ff */
[----:B-1----:R-:W-:-:S14]  /*8aea0*/  F2FP.F16.E4M3.UNPACK_B R3, R21.H1 ;  /* 0x00000015ff03723e */ /* 0x002fdc00030006ff */
[----:B------:R-:W-:Y:S04]  /*8aeb0*/  STL.64 [R1+0x2e0], R12 ;  /* 0x0002e00c01007387 */ /* 0x000fe80000100a00 */
[----:B------:R-:W-:Y:S04]  /*8aec0*/  STL.64 [R1+0x2e8], R14 ;  /* 0x0002e80e01007387 */ /* 0x000fe80000100a00 */
[----:B------:R0:W-:Y:S04]  /*8aed0*/  STL [R1+0x47d0], R0 ;  /* 0x0047d00001007387 */ /* 0x0001e80000100800 */
[----:B------:R1:W-:Y:S01]  /*8aee0*/  STL [R1+0x34], R5 ;  /* 0x0000340501007387 */ /* 0x0003e20000100800 */
[----:B0-----:R-:W-:-:S02]  /*8aef0*/  IMAD.MOV.U32 R0, RZ, RZ, R5 ;  /* 0x000000ffff007224 */ /* 0x001fc400078e0005 */
[----:B-1----:R-:W-:Y:S06]  /*8af00*/  HMMA.16816.F32 R4, R16, R2, R24 ;  /* 0x000000021004723c */ /* 0x002fec0000001818 */
[----:B------:R-:W-:Y:S04]  /*8af10*/  STL [R1+0x28], R2 ;  /* 0x0000280201007387 */ /* 0x000fe80000100800 */
[----:B------:R0:W-:Y:S04]  /*8af20*/  STL.64 [R1+0x300], R8 ;  /* 0x0003000801007387 */ /* 0x0001e80000100a00 */
[----:B------:R-:W-:Y:S04]  /*8af30*/  STL.64 [R1+0x308], R10 ;  /* 0x0003080a01007387 */ /* 0x000fe80000100a00 */
[----:B------:R1:W-:Y:S04]  /*8af40*/  STL [R1+0x47d4], R0 ;  /* 0x0047d40001007387 */ /* 0x0003e80000100800 */
[----:B------:R-:W-:Y:S01]  /*8af50*/  STL [R1+0x2c], R3 ;  /* 0x00002c0301007387 */ /* 0x000fe20000100800 */
[----:B0-----:R-:W-:-:S02]  /*8af60*/  F2FP.F16.E4M3.UNPACK_B R8, R23.H1 ;  /* 0x00000017ff08723e */ /* 0x001fc400030006ff */
[----:B-1----:R-:W-:-:S05]  /*8af70*/  F2FP.F16.E4M3.UNPACK_B R0, R22.H1 ;  /* 0x00000016ff00723e */ /* 0x002fca00030006ff */
[----:B------:R0:W-:Y:S04]  /*8af80*/  STL [R1+0x20], R0 ;  /* 0x0000200001007387 */ /* 0x0001e80000100800 */
[----:B------:R1:W-:Y:S01]  /*8af90*/  STL [R1+0x24], R8 ;  /* 0x0000240801007387 */ /* 0x0003e20000100800 */
[----:B0-----:R-:W-:Y:S01]  /*8afa0*/  IMAD.MOV.U32 R0, RZ, RZ, R3 ;  /* 0x000000ffff007224 */ /* 0x001fe200078e0003 */
[----:B-1----:R-:W-:-:S04]  /*8afb0*/  F2FP.F16.E4M3.UNPACK_B R8, R28.H1 ;  /* 0x0000001cff08723e */ /* 0x002fc800030006ff */
[----:B------:R0:W-:Y:S04]  /*8afc0*/  STL [R1+0x47d8], R0 ;  /* 0x0047d80001007387 */ /* 0x0001e80000100800 */
[----:B------:R-:W-:Y:S04]  /*8afd0*/  STL.64 [R1+0x320], R4 ;  /* 0x0003200401007387 */ /* 0x000fe80000100a00 */
[----:B------:R-:W-:Y:S01]  /*8afe0*/  STL.64 [R1+0x328], R6 ;  /* 0x0003280601007387 */ /* 0x000fe20000100a00 */
[----:B0-----:R-:W-:-:S03]  /*8aff0*/  F2FP.F16.E4M3.UNPACK_B R0, R29.H1 ;  /* 0x0000001dff00723e */ /* 0x001fc600030006ff */
[----:B------:R-:W2:Y:S04]  /*8b000*/  LDL.LU R12, [R1+0x3f0] ;  /* 0x0003f000010c7983 */ /* 0x000ea80000300800 */
[----:B------:R-:W2:Y:S04]  /*8b010*/  LDL.LU R13, [R1+0x3f4] ;  /* 0x0003f400010d7983 */ /* 0x000ea80000300800 */
[----:B------:R-:W-:Y:S04]  /*8b020*/  STL [R1+0x18], R8 ;  /* 0x0000180801007387 */ /* 0x000fe80000100800 */
[----:B------:R-:W3:Y:S04]  /*8b030*/  LDL.LU R14, [R1+0x3f8] ;  /* 0x0003f800010e7983 */ /* 0x000ee80000300800 */
        /* <DEDUP_REMOVED lines=15> */
[----:B------:R-:W3:Y:S04]  /*8b130*/  LDL.LU R4, [R1+0x3d0] ;  /* 0x0003d00001047983 */ /* 0x000ee80000300800 */
[----:B------:R-:W3:Y:S04]  /*8b140*/  LDL.LU R5, [R1+0x3d4] ;  /* 0x0003d40001057983 */ /* 0x000ee80000300800 */
[----:B------:R-:W4:Y:S04]  /*8b150*/  LDL.LU R6, [R1+0x3d8] ;  /* 0x0003d80001067983 */ /* 0x000f280000300800 */
[----:B------:R-:W4:Y:S04]  /*8b160*/  LDL.LU R7, [R1+0x3dc] ;  /* 0x0003dc0001077983 */ /* 0x000f280000300800 */
[----:B0-----:R-:W3:Y:S04]  /*8b170*/  LDL.LU R12, [R1+0x1eb8] ;  /* 0x001eb800010c7983 */ /* 0x001ee80000300800 */
[----:B------:R-:W3:Y:S04]  /*8b180*/  LDL.LU R13, [R1+0x1ebc] ;  /* 0x001ebc00010d7983 */ /* 0x000ee80000300800 */
[----:B--2---:R-:W-:Y:S04]  /*8b190*/  STL.64 [R1+0x4890], R14 ;  /* 0x0048900e01007387 */ /* 0x004fe80000100a00 */
[----:B---3--:R0:W-:Y:S04]  /*8b1a0*/  STL.64 [R1+0x4888], R12 ;  /* 0x0048880c01007387 */ /* 0x0081e80000100a00 */
        /* <DEDUP_REMOVED lines=12> */
[----:B0-----:R-:W2:Y:S04]  /*8b270*/  LDL.64 R4, [R1+0x20] ;  /* 0x0000200001047983 */ /* 0x001ea80000100a00 */
[----:B------:R-:W3:Y:S04]  /*8b280*/  LDL.LU R26, [R1+0x1ef8] ;  /* 0x001ef800011a7983 */ /* 0x000ee80000300800 */
[----:B------:R-:W3:Y:S04]  /*8b290*/  LDL.LU R27, [R1+0x1efc] ;  /* 0x001efc00011b7983 */ /* 0x000ee80000300800 */
[----:B------:R-:W4:Y:S04]  /*8b2a0*/  LDL.LU R24, [R1+0x1f08] ;  /* 0x001f080001187983 */ /* 0x000f280000300800 */
[----:B------:R-:W4:Y:S04]  /*8b2b0*/  LDL.LU R25, [R1+0x1f0c] ;  /* 0x001f0c0001197983 */ /* 0x000f280000300800 */
[----:B---3--:R-:W-:Y:S04]  /*8b2c0*/  STL.64 [R1+0x4880], R26 ;  /* 0x0048801a01007387 */ /* 0x008fe80000100a00 */
[----:B----4-:R0:W-:Y:S04]  /*8b2d0*/  STL.64 [R1+0x4878], R24 ;  /* 0x0048781801007387 */ /* 0x0101e80000100a00 */
[----:B0-----:R-:W3:Y:S04]  /*8b2e0*/  LDL.LU R24, [R1+0x360] ;  /* 0x0003600001187983 */ /* 0x001ee80000300800 */
[----:B------:R-:W3:Y:S04]  /*8b2f0*/  LDL.LU R25, [R1+0x364] ;  /* 0x0003640001197983 */ /* 0x000ee80000300800 */
[----:B------:R-:W3:Y:S04]  /*8b300*/  LDL.LU R26, [R1+0x368] ;  /* 0x00036800011a7983 */ /* 0x000ee80000300800 */
[----:B------:R-:W3:Y:S01]  /*8b310*/  LDL.LU R27, [R1+0x36c] ;  /* 0x00036c00011b7983 */ /* 0x000ee20000300800 */
[----:B------:R-:W-:Y:S01]  /*8b320*/  IMAD.MOV.U32 R6, RZ, RZ, R8 ;  /* 0x000000ffff067224 */ /* 0x000fe200078e0008 */
[C---:B--2---:R-:W-:Y:S01]  /*8b330*/  HMMA.16816.F32 R12, R16.reuse, R4, R12 ;  /* 0x00000004100c723c */ /* 0x044fe2000000180c */
[----:B------:R-:W-:Y:S01]  /*8b340*/  IMAD.MOV.U32 R7, RZ, RZ, R0 ;  /* 0x000000ffff077224 */ /* 0x000fe200078e0000 */
[----:B------:R-:W2:Y:S04]  /*8b350*/  LDL.LU R8, [R1+0x410] ;  /* 0x0004100001087983 */ /* 0x000ea80000300800 */
[----:B------:R-:W-:Y:S01]  /*8b360*/  IMAD.MOV.U32 R0, RZ, RZ, R5 ;  /* 0x000000ffff007224 */ /* 0x000fe200078e0005 */
[----:B------:R-:W2:Y:S04]  /*8b370*/  LDL.LU R9, [R1+0x414] ;  /* 0x0004140001097983 */ /* 0x000ea80000300800 */
[----:B------:R-:W2:Y:S04]  /*8b380*/  LDL.LU R10, [R1+0x418] ;  /* 0x00041800010a7983 */ /* 0x000ea80000300800 */
[----:B------:R-:W2:Y:S04]  /*8b390*/  LDL.LU R11, [R1+0x41c] ;  /* 0x00041c00010b7983 */ /* 0x000ea80000300800 */
[----:B------:R-:W4:Y:S04]  /*8b3a0*/  LDL.LU R22, [R1+0x1f18] ;  /* 0x001f180001167983 */ /* 0x000f280000300800 */
[----:B------:R-:W4:Y:S04]  /*8b3b0*/  LDL.LU R23, [R1+0x1f1c] ;  /* 0x001f1c0001177983 */ /* 0x000f280000300800 */
[----:B------:R-:W-:Y:S04]  /*8b3c0*/  STL.64 [R1+0x340], R12 ;  /* 0x0003400c01007387 */ /* 0x000fe80000100a00 */
[----:B------:R0:W-:Y:S04]  /*8b3d0*/  STL.64 [R1+0x348], R14 ;  /* 0x0003480e01007387 */ /* 0x0001e80000100a00 */
[----:B0-----:R-:W2:Y:S04]  /*8b3e0*/  LDL.LU.64 R14, [R1+0x4890] ;  /* 0x00489000010e7983 */ /* 0x001ea80000300a00 */
[----:B------:R-:W4:Y:S04]  /*8b3f0*/  LDL.LU.64 R12, [R1+0x4888] ;  /* 0x00488800010c7983 */ /* 0x000f280000300a00 */
[----:B------:R-:W-:Y:S01]  /*8b400*/  STL [R1+0x47dc], R0 ;  /* 0x0047dc0001007387 */ /* 0x000fe20000100800 */
[----:B---3--:R-:W-:Y:S03]  /*8b410*/  HMMA.16816.F32 R4, R16, R6, R24 ;  /* 0x000000061004723c */ /* 0x008fe60000001818 */
[----:B------:R-:W3:Y:S04]  /*8b420*/  LDL.LU.64 R26, [R1+0x4880] ;  /* 0x00488000011a7983 */ /* 0x000ee80000300a00 */
[----:B------:R-:W3:-:S15]  /*8b430*/  LDL.LU.64 R24, [R1+0x4878] ;  /* 0x0048780001187983 */ /* 0x000ede0000300a00 */
[----:B------:R-:W-:-:S01]  /*8b440*/  NOP ;  /* 0x0000000000007918 */ /* 0x000fc20000000000 */
        /* <DEDUP_REMOVED lines=8> */
[----:B------:R-:W-:Y:S01]  /*8b4d0*/  IMAD.MOV.U32 R0, RZ, RZ, R13 ;  /* 0x000000ffff007224 */ /* 0x000fe200078e000d */
[----:B--2---:R-:W-:-:S15]  /*8b4e0*/  HMMA.16816.F32 R4, R16, R12, R4 ;  /* 0x0000000c1004723c */ /* 0x004fde0000001804 */
[----:B------:R-:W-:-:S08]  /*8b4f0*/  NOP ;  /* 0x0000000000007918 */ /* 0x000fd00000000000 */
[----:B------:R-:W-:Y:S04]  /*8b500*/  STL.64 [R1+0x1100], R4 ;  /* 0x0011000401007387 */ /* 0x000fe80000100a00 */
[----:B------:R0:W-:Y:S04]  /*8b510*/  STL.64 [R1+0x1108], R6 ;  /* 0x0011080601007387 */ /* 0x0001e80000100a00 */
[----:B0-----:R-:W2:Y:S04]  /*8b520*/  LDL.LU.64 R6, [R1+0x4860] ;  /* 0x0048600001067983 */ /* 0x001ea80000300a00 */
[----:B------:R-:W2:Y:S04]  /*8b530*/  LDL.LU.64 R4, [R1+0x4858] ;  /* 0x0048580001047983 */ /* 0x000ea80000300a00 */
[----:B------:R-:W4:Y:S01]  /*8b540*/  LDL.LU.64 R12, [R1+0x4850] ;  /* 0x00485000010c7983 */ /* 0x000f220000300a00 */
[----:B------:R-:W-:-:S02]  /*8b550*/  F2FP.F16.E4M3.UNPACK_B R20, R20.H1 ;  /* 0x00000014ff14723e */ /* 0x000fc400030006ff */
        /* <DEDUP_REMOVED lines=10> */
[----:B------:R-:W-:-:S02]  /*8b600*/  F2FP.F16.E4M3.UNPACK_B R2, R2.H1 ;  /* 0x00000002ff02723e */ /* 0x000fc400030006ff */
[----:B------:R-:W-:-:S07]  /*8b610*/  F2FP.F16.E4M3.UNPACK_B R3, R3.H1 ;  /* 0x00000003ff03723e */ /* 0x000fce00030006ff */
[----:B--2---:R-:W-:Y:S01]  /*8b620*/  HMMA.16816.F32 R4, R16, R2, R4 ;  /* 0x000000021004723c */ /* 0x004fe20000001804 */
[----:B------:R-:W-:-:S05]  /*8b630*/  IMAD.MOV.U32 R0, RZ, RZ, R21 ;  /* 0x000000ffff007224 */ /* 0x000fca00078e0015 */
[----:B------:R-:W-:Y:S01]  /*8b640*/  STL [R1], R2 ;  /* 0x0000000201007387 */ /* 0x000fe20000100800 */
[----:B------:R-:W-:-:S03]  /*8b650*/  F2FP.F16.E4M3.UNPACK_B R28, R28.H1 ;  /* 0x0000001cff1c723e */ /* 0x000fc600030006ff */
[----:B------:R0:W-:Y:S01]  /*8b660*/  STL [R1+0x47e4], R0 ;  /* 0x0047e40001007387 */ /* 0x0001e20000100800 */
[----:B------:R-:W-:-:S03]  /*8b670*/  F2FP.F16.E4M3.UNPACK_B R29, R29.H1 ;  /* 0x0000001dff1d723e */ /* 0x000fc600030006ff */
[----:B------:R-:W-:Y:S01]  /*8b680*/  STL [R1+0x4], R3 ;  /* 0x0000040301007387 */ /* 0x000fe20000100800 */
[----:B0-----:R-:W-:-:S05]  /*8b690*/  IMAD.MOV.U32 R0, RZ, RZ, R3 ;  /* 0x000000ffff007224 */ /* 0x001fca00078e0003 */
[----:B------:R-:W-:Y:S04]  /*8b6a0*/  STL [R1+0x47e8], R0 ;  /* 0x0047e80001007387 */ /* 0x000fe80000100800 */
[----:B------:R-:W-:Y:S04]  /*8b6b0*/  STL.64 [R1+0x1120], R4 ;  /* 0x0011200401007387 */ /* 0x000fe80000100a00 */
[----:B------:R4:W-:Y:S01]  /*8b6c0*/  STL.64 [R1+0x1128], R6 ;  /* 0x0011280601007387 */ /* 0x0009e20000100a00 */
[----:B---3--:R-:W-:Y:S02]  /*8b6d0*/  F2FP.F16.E4M3.UNPACK_B R26, R26.H1 ;  /* 0x0000001aff1a723e */ /* 0x008fe400030006ff */
[----:B------:R-:W-:Y:S01]  /*8b6e0*/  F2FP.F16.E4M3.UNPACK_B R27, R27.H1 ;  /* 0x0000001bff1b723e */ /* 0x000fe200030006ff */
[----:B------:R-:W-:Y:S04]  /*8b6f0*/  STL [R1+0x4804], R28 ;  /* 0x0048041c01007387 */ /* 0x000fe80000100800 */
[----:B------:R-:W-:Y:S01]  /*8b700*/  STL [R1+0x4800], R29 ;  /* 0x0048001d01007387 */ /* 0x000fe20000100800 */
[----:B----4-:R-:W-:-:S15]  /*8b710*/  HMMA.16816.F32 R4, R16, R28, R12 ;  /* 0x0000001c1004723c */ /* 0x010fde000000180c */
[----:B------:R-:W-:-:S08]  /*8b720*/  NOP ;  /* 0x0000000000007918 */ /* 0x000fd00000000000 */
[----:B------:R-:W-:Y:S04]  /*8b730*/  STL.64 [R1+0x1130], R4 ;  /* 0x0011300401007387 */ /* 0x000fe80000100a00 */
[----:B------:R0:W-:Y:S02]  /*8b740*/  STL.64 [R1+0x1138], R6 ;  /* 0x0011380601007387 */ /* 0x0001e40000100a00 */
[----:B0-----:R-:W-:-:S15]  /*8b750*/  HMMA.16816.F32 R4, R16, R26, R8 ;  /* 0x0000001a1004723c */ /* 0x001fde0000001808 */
[----:B------:R-:W-:-:S08]  /*8b760*/  NOP ;  /* 0x0000000000007918 */ /* 0x000fd00000000000 */
[----:B------:R-:W-:Y:S04]  /*8b770*/  STL.64 [R1+0x410], R4 ;  /* 0x0004100401007387 */ /* 0x000fe80000100a00 */
[----:B------:R-:W-:Y:S04]  /*8b780*/  STL.64 [R1+0x418], R6 ;  /* 0x0004180601007387 */ /* 0x000fe80000100a00 */
[----:B------:R-:W2:Y:S04]  /*8b790*/  LDL.LU R20, [R1+0x1f28] ;  /* 0x001f280001147983 */ /* 0x000ea80000300800 */
[----:B------:R-:W2:Y:S01]  /*8b7a0*/  LDL.LU R21, [R1+0x1f2c] ;  /* 0x001f2c0001157983 */ /* 0x000ea20000300800 */
[----:B------:R-:W-:-:S02]  /*8b7b0*/  F2FP.F16.E4M3.UNPACK_B R22, R22.H1 ;  /* 0x00000016ff16723e */ /* 0x000fc400030006ff */
[----:B------:R-:W-:-:S05]  /*8b7c0*/  F2FP.F16.E4M3.UNPACK_B R23, R23.H1 ;  /* 0x00000017ff17723e */ /* 0x000fca00030006ff */
[----:B------:R-:W-:Y:S04]  /*8b7d0*/  STL.64 [R1+0x4838], R22 ;  /* 0x0048381601007387 */ /* 0x000fe80000100a00 */
[----:B--2---:R0:W-:Y:S04]  /*8b7e0*/  STL.64 [R1+0x4830], R20 ;  /* 0x0048301401007387 */ /* 0x0041e80000100a00 */
[----:B0-----:R-:W2:Y:S04]  /*8b7f0*/  LDL.LU R20, [R1+0x430] ;  /* 0x0004300001147983 */ /* 0x001ea80000300800 */
[----:B------:R-:W2:Y:S04]  /*8b800*/  LDL.LU R21, [R1+0x434] ;  /* 0x0004340001157983 */ /* 0x000ea80000300800 */
[----:B------:R-:W2:Y:S04]  /*8b810*/  LDL.LU R22, [R1+0x438] ;  /* 0x0004380001167983 */ /* 0x000ea80000300800 */
[----:B------:R-:W2:Y:S04]  /*8b820*/  LDL.LU R23, [R1+0x43c] ;  /* 0x00043c0001177983 */ /* 0x000ea80000300800 */
[----:B------:R-:W3:Y:S04]  /*8b830*/  LDL.LU R10, [R1+0x1f38] ;  /* 0x001f3800010a7983 */ /* 0x000ee80000300800 */
[----:B------:R-:W3:Y:S04]  /*8b840*/  LDL.LU R11, [R1+0x1f3c] ;  /* 0x001f3c00010b7983 */ /* 0x000ee80000300800 */
[----:B------:R-:W4:Y:S04]  /*8b850*/  LDL.LU R12, [R1+0x34ec] ;  /* 0x0034ec00010c7983 */ /* 0x000f280000300800 */
[----:B------:R-:W2:Y:S04]  /*8b860*/  LDL.LU R28, [R1+0x34f8] ;  /* 0x0034f800011c7983 */ /* 0x000ea80000300800 */
[----:B--2---:R0:W-:Y:S04]  /*8b870*/  STL [R1+0x4808], R28 ;  /* 0x0048081c01007387 */ /* 0x0041e80000100800 */
[----:B0-----:R-:W2:Y:S04]  /*8b880*/  LDL.LU R28, [R1+0x34f0] ;  /* 0x0034f000011c7983 */ /* 0x001ea80000300800 */
[----:B------:R-:W4:Y:S04]  /*8b890*/  LDL.LU R13, [R1+0x34f4] ;  /* 0x0034f400010d7983 */ /* 0x000f280000300800 */
[----:B------:R-:W2:Y:S04]  /*8b8a0*/  LDL.LU R29, [R1+0x3500] ;  /* 0x00350000011d7983 */ /* 0x000ea80000300800 */
[----:B------:R-:W4:Y:S04]  /*8b8b0*/  LDL.LU R14, [R1+0x34fc] ;  /* 0x0034fc00010e7983 */ /* 0x000f280000300800 */
        /* <DEDUP_REMOVED lines=8> */
[----:B------:R-:W3:Y:S04]  /*8b940*/  LDL.LU R0, [R1+0x3508] ;  /* 0x0035080001007983 */ /* 0x000ee80000300800 */
[----:B------:R-:W4:Y:S01]  /*8b950*/  LDL.LU R15, [R1+0x3504] ;  /* 0x00350400010f7983 */ /* 0x000f220000300800 */
[----:B------:R-:W-:-:S02]  /*8b960*/  F2FP.F16.E4M3.UNPACK_B R24, R24.H1 ;  /* 0x00000018ff18723e */ /* 0x000fc400030006ff */
[----:B------:R-:W-:Y:S01]  /*8b970*/  F2FP.F16.E4M3.UNPACK_B R25, R25.H1 ;  /* 0x00000019ff19723e */ /* 0x000fe200030006ff */
[----:B----4-:R-:W-:Y:S04]  /*8b980*/  STL.64 [R1+0x4818], R14 ;  /* 0x0048180e01007387 */ /* 0x010fe80000100a00 */
[----:B------:R0:W-:Y:S04]  /*8b990*/  STL.64 [R1+0x4810], R12 ;  /* 0x0048100c01007387 */ /* 0x0001e80000100a00 */
[----:B0-----:R-:W4:Y:S04]  /*8b9a0*/  LDL.LU R12, [R1+0x470] ;  /* 0x00047000010c7983 */ /* 0x001f280000300800 */
[----:B------:R-:W4:Y:S04]  /*8b9b0*/  LDL.LU R13, [R1+0x474] ;  /* 0x00047400010d7983 */ /* 0x000f280000300800 */
[----:B------:R-:W4:Y:S04]  /*8b9c0*/  LDL.LU R14, [R1+0x478] ;  /* 0x00047800010e7983 */ /* 0x000f280000300800 */
[----:B------:R-:W4:Y:S04]  /*8b9d0*/  LDL.LU R15, [R1+0x47c] ;  /* 0x00047c00010f7983 */ /* 0x000f280000300800 */
[----:B------:R-:W2:Y:S04]  /*8b9e0*/  LDL.LU R6, [R1+0x1f58] ;  /* 0x001f580001067983 */ /* 0x000ea80000300800 */
[----:B------:R-:W2:Y:S04]  /*8b9f0*/  LDL.LU R7, [R1+0x1f5c] ;  /* 0x001f5c0001077983 */ /* 0x000ea80000300800 */
[----:B------:R-:W3:Y:S04]  /*8ba00*/  LDL.LU R4, [R1+0x1f68] ;  /* 0x001f680001047983 */ /* 0x000ee80000300800 */
[----:B------:R-:W3:Y:S01]  /*8ba10*/  LDL.LU R5, [R1+0x1f6c] ;  /* 0x001f6c0001057983 */ /* 0x000ee20000300800 */
[C---:B------:R-:W-:Y:S03]  /*8ba20*/  HMMA.16816.F32 R20, R16.reuse, R24, R20 ;  /* 0x000000181014723c */ /* 0x040fe60000001814 */
[----:B--2---:R-:W-:Y:S04]  /*8ba30*/  STL.64 [R1+0x47f8], R6 ;  /* 0x0047f80601007387 */ /* 0x004fe80000100a00 */
[----:B---3--:R0:W-:Y:S04]  /*8ba40*/  STL.64 [R1+0x47f0], R4 ;  /* 0x0047f00401007387 */ /* 0x0081e80000100a00 */
[----:B0-----:R-:W2:Y:S04]  /*8ba50*/  LDL.LU R4, [R1+0x490] ;  /* 0x0004900001047983 */ /* 0x001ea80000300800 */
[----:B------:R-:W2:Y:S04]  /*8ba60*/  LDL.LU R5, [R1+0x494] ;  /* 0x0004940001057983 */ /* 0x000ea80000300800 */
[----:B------:R-:W2:Y:S04]  /*8ba70*/  LDL.LU R6, [R1+0x498] ;  /* 0x0004980001067983 */ /* 0x000ea80000300800 */
[----:B------:R-:W2:Y:S04]  /*8ba80*/  LDL.LU R7, [R1+0x49c] ;  /* 0x00049c0001077983 */ /* 0x000ea80000300800 */
[----:B------:R-:W3:Y:S04]  /*8ba90*/  LDL.LU R2, [R1+0x1f78] ;  /* 0x001f780001027983 */ /* 0x000ee80000300800 */
[----:B------:R-:W3:Y:S04]  /*8baa0*/  LDL.LU R3, [R1+0x1f7c] ;  /* 0x001f7c0001037983 */ /* 0x000ee80000300800 */
        /* <DEDUP_REMOVED lines=10> */
[----:B----4-:R-:W-:Y:S01]  /*8bb50*/  HMMA.16816.F32 R8, R16, R22, R8 ;  /* 0x000000161008723c */ /* 0x010fe20000001808 */
[----:B--2---:R-:W-:-:S02]  /*8bb60*/  F2FP.F16.E4M3.UNPACK_B R20, R20.H1 ;  /* 0x00000014ff14723e */ /* 0x004fc400030006ff */
[----:B------:R-:W-:-:S07]  /*8bb70*/  F2FP.F16.E4M3.UNPACK_B R21, R21.H1 ;  /* 0x00000015ff15723e */ /* 0x000fce00030006ff */
[----:B------:R-:W-:-:S13]  /*8bb80*/  HMMA.16816.F32 R12, R16, R20, R12 ;  /* 0x00000014100c723c */ /* 0x000fda000000180c */
[----:B------:R-:W-:Y:S04]  /*8bb90*/  STL.64 [R1+0x1140], R8 ;  /* 0x0011400801007387 */ /* 0x000fe80000100a00 */
[----:B------:R0:W-:Y:S04]  /*8bba0*/  STL.64 [R1+0x1148], R10 ;  /* 0x0011480a01007387 */ /* 0x0001e80000100a00 */
[----:B0-----:R-:W2:Y:S04]  /*8bbb0*/  LDL.LU.64 R10, [R1+0x4828] ;  /* 0x00482800010a7983 */ /* 0x001ea80000300a00 */
[----:B------:R-:W4:Y:S04]  /*8bbc0*/  LDL.LU.64 R8, [R1+0x4820] ;  /* 0x0048200001087983 */ /* 0x000f280000300a00 */
        /* <DEDUP_REMOVED lines=10> */
[----:B--2---:R-:W-:-:S03]  /*8bc70*/  IMAD R12, R12, 0x100, R28 ;  /* 0x000001000c0c7824 */ /* 0x004fc600078e021c */
[----:B------:R-:W2:Y:S01]  /*8bc80*/  LDL.LU R28, [R1+0x4808] ;  /* 0x00480800011c7983 */ /* 0x000ea20000300800 */
[----:B------:R-:W-:Y:S02]  /*8bc90*/  F2FP.F16.E4M3.UNPACK_B R10, R10.H1 ;  /* 0x0000000aff0a723e */ /* 0x000fe400030006ff */
[----:B------:R-:W-:-:S07]  /*8bca0*/  F2FP.F16.E4M3.UNPACK_B R11, R11.H1 ;  /* 0x0000000bff0b723e */ /* 0x000fce00030006ff */
[----:B------:R-:W-:Y:S01]  /*8bcb0*/  HMMA.16816.F32 R4, R16, R10, R4 ;  /* 0x0000000a1004723c */ /* 0x000fe20000001804 */
[----:B---3--:R-:W-:Y:S01]  /*8bcc0*/  IMAD R14, R14, 0x100, R29 ;  /* 0x000001000e0e7824 */ /* 0x008fe200078e021d */
[----:B----4-:R-:W-:Y:S02]  /*8bcd0*/  F2FP.F16.E4M3.UNPACK_B R8, R8.H1 ;  /* 0x00000008ff08723e */ /* 0x010fe400030006ff */
[----:B------:R-:W-:Y:S01]  /*8bce0*/  F2FP.F16.E4M3.UNPACK_B R9, R9.H1 ;  /* 0x00000009ff09723e */ /* 0x000fe200030006ff */
[----:B--2---:R-:W-:Y:S02]  /*8bcf0*/  IMAD R13, R13, 0x100, R28 ;  /* 0x000001000d0d7824 */ /* 0x004fe400078e021c */
[----:B------:R-:W2:Y:S04]  /*8bd00*/  LDL.LU R28, [R1+0x4804] ;  /* 0x00480400011c7983 */ /* 0x000ea80000300800 */
[----:B------:R-:W2:-:S12]  /*8bd10*/  LDL.LU R29, [R1+0x4800] ;  /* 0x00480000011d7983 */ /* 0x000e980000300800 */
[----:B------:R-:W-:Y:S04]  /*8bd20*/  STL.64 [R1+0x1160], R4 ;  /* 0x0011600401007387 */ /* 0x000fe80000100a00 */
[----:B------:R0:W-:Y:S04]  /*8bd30*/  STL.64 [R1+0x1168], R6 ;  /* 0x0011680601007387 */ /* 0x0001e80000100a00 */
[----:B0-----:R-:W3:Y:S01]  /*8bd40*/  LDL.LU.64 R6, [R1+0x47f8] ;  /* 0x0047f80001067983 */ /* 0x001ee20000300a00 */
[----:B------:R-:W-:Y:S01]  /*8bd50*/  HMMA.16816.F32 R20, R16, R8, R20 ;  /* 0x000000081014723c */ /* 0x000fe20000001814 */
[----:B------:R-:W-:-:S02]  /*8bd60*/  IMAD R15, R15, 0x100, R0 ;  /* 0x000001000f0f7824 */ /* 0x000fc400078e0200 */
[----:B------:R-:W4:Y:S04]  /*8bd70*/  LDL.LU.64 R4, [R1+0x47f0] ;  /* 0x0047f00001047983 */ /* 0x000f280000300a00 */
[----:B------:R-:W2:Y:S04]  /*8bd80*/  LDL.LU R0, [R1+0x47e8] ;  /* 0x0047e80001007983 */ /* 0x000ea80000300800 */
[----:B------:R-:W-:Y:S04]  /*8bd90*/  STL.64 [R1+0x4548], R10 ;  /* 0x0045480a01007387 */ /* 0x000fe80000100a00 */
[----:B------:R0:W-:Y:S08]  /*8bda0*/  STL.64 [R1+0x4540], R8 ;  /* 0x0045400801007387 */ /* 0x0001f00000100a00 */
[----:B------:R-:W-:Y:S04]  /*8bdb0*/  STL.64 [R1+0x1170], R20 ;  /* 0x0011701401007387 */ /* 0x000fe80000100a00 */
[----:B------:R1:W-:Y:S04]  /*8bdc0*/  STL.64 [R1+0x1178], R22 ;  /* 0x0011781601007387 */ /* 0x0003e80000100a00 */
[----:B0-----:R-:W4:Y:S01]  /*8bdd0*/  LDL.LU R8, [R1+0xe80] ;  /* 0x000e800001087983 */ /* 0x001f220000300800 */
[----:B---3--:R-:W-:-:S02]  /*8bde0*/  F2FP.F16.E4M3.UNPACK_B R6, R6.H1 ;  /* 0x00000006ff06723e */ /* 0x008fc400030006ff */
[----:B------:R-:W-:-:S07]  /*8bdf0*/  F2FP.F16.E4M3.UNPACK_B R7, R7.H1 ;  /* 0x00000007ff07723e */ /* 0x000fce00030006ff */
[----:B-1----:R-:W-:-:S15]  /*8be00*/  HMMA.16816.F32 R20, R16, R6, R24 ;  /* 0x000000061014723c */ /* 0x002fde0000001818 */
[----:B------:R-:W-:-:S08]  /*8be10*/  NOP ;  /* 0x0000000000007918 */ /* 0x000fd00000000000 */
[----:B------:R-:W-:Y:S04]  /*8be20*/  STL.64 [R1+0x1180], R20 ;  /* 0x0011801401007387 */ /* 0x000fe80000100a00 */
[----:B------:R2:W-:Y:S04]  /*8be30*/  STL.64 [R1+0x1188], R22 ;  /* 0x0011881601007387 */ /* 0x0005e80000100a00 */
[----:B------:R-:W4:Y:S04]  /*8be40*/  LDL.LU R9, [R1+0xe84] ;  /* 0x000e840001097983 */ /* 0x000f280000300800 */
[----:B------:R-:W3:Y:S04]  /*8be50*/  LDL.LU R10, [R1+0xe88] ;  /* 0x000e8800010a7983 */ /* 0x000ee80000300800 */
[----:B------:R-:W3:Y:S01]  /*8be60*/  LDL.LU R11, [R1+0xe8c] ;  /* 0x000e8c00010b7983 */ /* 0x000ee20000300800 */
[----:B--2---:R-:W-:-:S03]  /*8be70*/  IMAD.MOV.U32 R23, RZ, RZ, R0 ;  /* 0x000000ffff177224 */ /* 0x004fc600078e0000 */
[----:B---3--:R-:W-:Y:S04]  /*8be80*/  STL.64 [R1+0x4588], R10 ;  /* 0x0045880a01007387 */ /* 0x008fe80000100a00 */
[----:B----4-:R0:W-:Y:S04]  /*8be90*/  STL.64 [R1+0x4580], R8 ;  /* 0x0045800801007387 */ /* 0x0101e80000100a00 */
[----:B------:R-:W2:Y:S04]  /*8bea0*/  LDL R22, [R1] ;  /* 0x0000000001167983 */ /* 0x000ea80000100800 */
        /* <DEDUP_REMOVED lines=39> */
[----:B-1----:R-:W2:Y:S01]  /*8c120*/  LDL R20, [R1+0x28] ;  /* 0x0000280001147983 */ /* 0x002ea20000100800 */
        /* <DEDUP_REMOVED lines=39> */
[----:B------:R-:W2:Y:S04]  /*8c3a0*/  LDL R20, [R1+0x48] ;  /* 0x0000480001147983 */ /* 0x000ea80000100800 */
[----:B------:R-:W2:Y:S04]  /*8c3b0*/  LDL R21, [R1+0x4c] ;  /* 0x00004c0001157983 */ /* 0x000ea80000100800 */
[----:B------:R-:W3:Y:S01]  /*8c3c0*/  LDL R22, [R1+0x50] ;  /* 0x0000500001167983 */ /* 0x000ee20000100800 */
[----:B----4-:R-:W-:-:S03]  /*8c3d0*/  IMAD.MOV.U32 R23, RZ, RZ, R0 ;  /* 0x000000ffff177224 */ /* 0x010fc600078e0000 */
[----:B------:R-:W4:Y:S04]  /*8c3e0*/  LDL.LU R0, [R1+0x47c4] ;  /* 0x0047c40001007983 */ /* 0x000f280000300800 */
[----:B--2---:R-:W-:Y:S04]  /*8c3f0*/  STL.64 [R1+0x4668], R20 ;  /* 0x0046681401007387 */ /* 0x004fe80000100a00 */
[----:B---3--:R-:W-:Y:S04]  /*8c400*/  STL.64 [R1+0x4680], R22 ;  /* 0x0046801601007387 */ /* 0x008fe80000100a00 */
[----:B------:R-:W-:Y:S04]  /*8c410*/  STL.64 [R1+0x4648], R10 ;  /* 0x0046480a01007387 */ /* 0x000fe80000100a00 */
        /* <DEDUP_REMOVED lines=99> */
[----:B----4-:R-:W-:-:S05]  /*8ca50*/  IMAD.MOV.U32 R21, RZ, RZ, R0 ;  /* 0x000000ffff157224 */ /* 0x010fca00078e0000 */
        /* <DEDUP_REMOVED lines=23> */
[----:B------:R-:W-:-:S02]  /*8cbd0*/  F2FP.F16.E4M3.UNPACK_B R4, R4.H1 ;  /* 0x00000004ff04723e */ /* 0x000fc400030006ff */
[----:B------:R-:W-:Y:S01]  /*8cbe0*/  F2FP.F16.E4M3.UNPACK_B R5, R5.H1 ;  /* 0x00000005ff05723e */ /* 0x000fe200030006ff */
[----:B----4-:R-:W-:Y:S04]  /*8cbf0*/  STL.64 [R1+0x4768], R10 ;  /* 0x0047680a01007387 */ /* 0x010fe80000100a00 */
[----:B---3--:R0:W-:Y:S04]  /*8cc00*/  STL.64 [R1+0x4760], R8 ;  /* 0x0047600801007387 */ /* 0x0081e80000100a00 */
[----:B0-----:R-:W3:Y:S04]  /*8cc10*/  LDL.LU R8, [R1+0xff0] ;  /* 0x000ff00001087983 */ /* 0x001ee80000300800 */
[----:B------:R-:W3:Y:S04]  /*8cc20*/  LDL.LU R9, [R1+0xff4] ;  /* 0x000ff40001097983 */ /* 0x000ee80000300800 */
[----:B------:R-:W4:Y:S04]  /*8cc30*/  LDL.LU R10, [R1+0xff8] ;  /* 0x000ff800010a7983 */ /* 0x000f280000300800 */
[----:B------:R-:W4:Y:S01]  /*8cc40*/  LDL.LU R11, [R1+0xffc] ;  /* 0x000ffc00010b7983 */ /* 0x000f220000300800 */
[----:B--2---:R-:W-:Y:S03]  /*8cc50*/  HMMA.16816.F32 R20, R16, R4, R20 ;  /* 0x000000041014723c */ /* 0x004fe60000001814 */
[----:B----4-:R-:W-:Y:S04]  /*8cc60*/  STL.64 [R1+0x4780], R10 ;  /* 0x0047800a01007387 */ /* 0x010fe80000100a00 */
[----:B---3--:R0:W-:Y:S04]  /*8cc70*/  STL.64 [R1+0x4778], R8 ;  /* 0x0047780801007387 */ /* 0x0081e80000100a00 */
        /* <DEDUP_REMOVED lines=13> */
[----:B------:R-:W-:-:S02]  /*8cd50*/  F2FP.F16.E4M3.UNPACK_B R2, R2.H1 ;  /* 0x00000002ff02723e */ /* 0x000fc400030006ff */
[----:B------:R-:W-:Y:S02]  /*8cd60*/  F2FP.F16.E4M3.UNPACK_B R3, R3.H1 ;  /* 0x00000003ff03723e */ /* 0x000fe400030006ff */
[----:B------:R-:W-:-:S05]  /*8cd70*/  F2FP.F16.E4M3.UNPACK_B R12, R12 ;  /* 0x0000000cff0c723e */ /* 0x000fca00020006ff */
[----:B----4-:R-:W-:Y:S01]  /*8cd80*/  HMMA.16816.F32 R16, R16, R2, R20 ;  /* 0x000000021010723c */ /* 0x010fe20000001814 */
[----:B------:R-:W2:Y:S01]  /*8cd90*/  LDL.LU.64 R20, [R1+0x4788] ;  /* 0x0047880001147983 */ /* 0x000ea20000300a00 */
[----:B------:R-:W-:Y:S02]  /*8cda0*/  F2FP.F16.E4M3.UNPACK_B R13, R13 ;  /* 0x0000000dff0d723e */ /* 0x000fe400020006ff */
[----:B------:R-:W-:Y:S02]  /*8cdb0*/  F2FP.F16.E4M3.UNPACK_B R14, R14 ;  /* 0x0000000eff0e723e */ /* 0x000fe400020006ff */
[----:B------:R-:W-:-:S15]  /*8cdc0*/  F2FP.F16.E4M3.UNPACK_B R15, R15 ;  /* 0x0000000fff0f723e */ /* 0x000fde00020006ff */
[----:B------:R-:W-:-:S02]  /*8cdd0*/  NOP ;  /* 0x0000000000007918 */ /* 0x000fc40000000000 */
        /* <DEDUP_REMOVED lines=166> */
[----:B------:R0:W-:Y:S04]  /*8d840*/  STL.64 [R1+0x43e8], R28 ;  /* 0x0043e81c01007387 */ /* 0x0001e80000100a00 */
[----:B0-----:R-:W3:Y:S01]  /*8d850*/  LDL.64 R28, [R1+0xa8] ;  /* 0x0000a800011c7983 */ /* 0x001ee20000100a00 */
[----:B----4-:R-:W-:-:S15]  /*8d860*/  HMMA.16816.F32 R16, R12, R26, R16 ;  /* 0x0000001a0c10723c */ /* 0x010fde0000001810 */
[----:B------:R-:W-:-:S08]  /*8d870*/  NOP ;  /* 0x0000000000007918 */ /* 0x000fd00000000000 */
[----:B------:R-:W-:Y:S04]  /*8d880*/  STL.64 [R1+0xe90], R16 ;  /* 0x000e901001007387 */ /* 0x000fe80000100a00 */
[----:B------:R2:W-:Y:S02]  /*8d890*/  STL.64 [R1+0xe98], R18 ;  /* 0x000e981201007387 */ /* 0x0005e40000100a00 */
[----:B--2---:R-:W-:Y:S02]  /*8d8a0*/  HMMA.16816.F32 R16, R12, R24, R8 ;  /* 0x000000180c10723c */ /* 0x004fe40000001808 */
[----:B------:R-:W2:-:S15]  /*8d8b0*/  LDL.LU R8, [R1+0xe60] ;  /* 0x000e600001087983 */ /* 0x000e9e0000300800 */
[----:B------:R-:W-:-:S06]  /*8d8c0*/  NOP ;  /* 0x0000000000007918 */ /* 0x000fcc0000000000 */
[----:B------:R-:W-:Y:S04]  /*8d8d0*/  STL.64 [R1+0xe80], R16 ;  /* 0x000e801001007387 */ /* 0x000fe80000100a00 */
[----:B------:R-:W-:Y:S04]  /*8d8e0*/  STL.64 [R1+0xe88], R18 ;  /* 0x000e881201007387 */ /* 0x000fe80000100a00 */
[----:B------:R-:W2:Y:S04]  /*8d8f0*/  LDL.LU R9, [R1+0xe64] ;  /* 0x000e640001097983 */ /* 0x000ea80000300800 */
[----:B------:R-:W4:Y:S04]  /*8d900*/  LDL.LU R10, [R1+0xe68] ;  /* 0x000e6800010a7983 */ /* 0x000f280000300800 */
[----:B------:R-:W4:Y:S04]  /*8d910*/  LDL.LU R11, [R1+0xe6c] ;  /* 0x000e6c00010b7983 */ /* 0x000f280000300800 */
[----:B----4-:R-:W-:Y:S04]  /*8d920*/  STL.64 [R1+0x4558], R10 ;  /* 0x0045580a01007387 */ /* 0x010fe80000100a00 */
[----:B--2---:R0:W-:Y:S04]  /*8d930*/  STL.64 [R1+0x4550], R8 ;  /* 0x0045500801007387 */ /* 0x0041e80000100a00 */
[----:B0-----:R-:W3:Y:S04]  /*8d940*/  LDL.LU R8, [R1+0xe70] ;  /* 0x000e700001087983 */ /* 0x001ee80000300800 */
[----:B------:R-:W3:Y:S04]  /*8d950*/  LDL.LU R9, [R1+0xe74] ;  /* 0x000e740001097983 */ /* 0x000ee80000300800 */
[----:B------:R-:W3:Y:S04]  /*8d960*/  LDL.LU R10, [R1+0xe78] ;  /* 0x000e7800010a7983 */ /* 0x000ee80000300800 */
[----:B------:R-:W3:Y:S04]  /*8d970*/  LDL.LU R11, [R1+0xe7c] ;  /* 0x000e7c00010b7983 */ /* 0x000ee80000300800 */
[----:B------:R-:W2:Y:S04]  /*8d980*/  LDL.LU R16, [R1+0x350c] ;  /* 0x00350c0001107983 */ /* 0x000ea80000300800 */
[----:B------:R-:W4:Y:S04]  /*8d990*/  LDL.LU R17, [R1+0x3514] ;  /* 0x0035140001117983 */ /* 0x000f280000300800 */
[----:B------:R-:W3:Y:S04]  /*8d9a0*/  LDL.LU R7, [R1+0x3520] ;  /* 0x0035200001077983 */ /* 0x000ee80000300800 */
[----:B---3--:R-:W-:Y:S04]  /*8d9b0*/  STL.64 [R1+0x4528], R6 ;  /* 0x0045280601007387 */ /* 0x008fe80000100a00 */
[----:B------:R0:W-:Y:S04]  /*8d9c0*/  STL.64 [R1+0x4520], R4 ;  /* 0x0045200401007387 */ /* 0x0001e80000100a00 */
[----:B0-----:R-:W3:Y:S04]  /*8d9d0*/  LDL.LU R4, [R1+0xe40] ;  /* 0x000e400001047983 */ /* 0x001ee80000300800 */
[----:B------:R-:W3:Y:S04]  /*8d9e0*/  LDL.LU R5, [R1+0xe44] ;  /* 0x000e440001057983 */ /* 0x000ee80000300800 */
[----:B------:R-:W2:Y:S04]  /*8d9f0*/  LDL.LU R6, [R1+0xe48] ;  /* 0x000e480001067983 */ /* 0x000ea80000300800 */
[----:B------:R-:W2:Y:S01]  /*8da00*/  LDL.LU R7, [R1+0xe4c] ;  /* 0x000e4c0001077983 */ /* 0x000ea20000300800 */
        /* <DEDUP_REMOVED lines=10> */
[----:B------:R-:W-:Y:S04]  /*8dab0*/  STL.64 [R1+0x43e0], R26 ;  /* 0x0043e01a01007387 */ /* 0x000fe80000100a00 */
        /* <DEDUP_REMOVED lines=20> */
[----:B------:R-:W3:Y:S04]  /*8dc00*/  LDL.LU.64 R8, [R1+0x4540] ;  /* 0x0045400001087983 */ /* 0x000ee80000300a00 */
[----:B------:R-:W-:Y:S04]  /*8dc10*/  STL.64 [R1+0x43c0], R22 ;  /* 0x0043c01601007387 */ /* 0x000fe80000100a00 */
[----:B------:R0:W-:Y:S04]  /*8dc20*/  STL.64 [R1+0x43b8], R20 ;  /* 0x0043b81401007387 */ /* 0x0001e80000100a00 */
[----:B0-----:R-:W2:Y:S04]  /*8dc30*/  LDL.LU R20, [R1+0xe30] ;  /* 0x000e300001147983 */ /* 0x001ea80000300800 */
[----:B------:R-:W2:Y:S04]  /*8dc40*/  LDL.LU R21, [R1+0xe34] ;  /* 0x000e340001157983 */ /* 0x000ea80000300800 */
[----:B------:R-:W2:Y:S04]  /*8dc50*/  LDL.LU R22, [R1+0xe38] ;  /* 0x000e380001167983 */ /* 0x000ea80000300800 */
[----:B------:R-:W2:Y:S01]  /*8dc60*/  LDL.LU R23, [R1+0xe3c] ;  /* 0x000e3c0001177983 */ /* 0x000ea20000300800 */
[----:B----4-:R-:W-:-:S15]  /*8dc70*/  HMMA.16816.F32 R4, R12, R10, R4 ;  /* 0x0000000a0c04723c */ /* 0x010fde0000001804 */
[----:B------:R-:W-:-:S08]  /*8dc80*/  NOP ;  /* 0x0000000000007918 */ /* 0x000fd00000000000 */
[----:B------:R-:W-:Y:S04]  /*8dc90*/  STL.64 [R1+0xe50], R4 ;  /* 0x000e500401007387 */ /* 0x000fe80000100a00 */
[----:B------:R0:W-:Y:S04]  /*8dca0*/  STL.64 [R1+0xe58], R6 ;  /* 0x000e580601007387 */ /* 0x0001e80000100a00 */
[----:B0-----:R-:W3:Y:S04]  /*8dcb0*/  LDL.LU.64 R6, [R1+0x4538] ;  /* 0x0045380001067983 */ /* 0x001ee80000300a00 */
[----:B------:R-:W3:Y:S04]  /*8dcc0*/  LDL.LU.64 R4, [R1+0x4530] ;  /* 0x0045300001047983 */ /* 0x000ee80000300a00 */
[----:B------:R0:W-:Y:S04]  /*8dcd0*/  STL.64 [R1+0x4440], R10 ;  /* 0x0044400a01007387 */ /* 0x0001e80000100a00 */
[----:B0-----:R-:W4:Y:S04]  /*8dce0*/  LDL.LU R10, [R1+0x3510] ;  /* 0x00351000010a7983 */ /* 0x001f280000300800 */
[----:B------:R-:W2:Y:S01]  /*8dcf0*/  LDL.LU R11, [R1+0x3518] ;  /* 0x00351800010b7983 */ /* 0x000ea20000300800 */
[----:B---3--:R-:W-:-:S15]  /*8dd00*/  HMMA.16816.F32 R4, R12, R8, R4 ;  /* 0x000000080c04723c */ /* 0x008fde0000001804 */
[----:B------:R-:W-:-:S08]  /*8dd10*/  NOP ;  /* 0x0000000000007918 */ /* 0x000fd00000000000 */
[----:B------:R-:W-:Y:S04]  /*8dd20*/  STL.64 [R1+0xe40], R4 ;  /* 0x000e400401007387 */ /* 0x000fe80000100a00 */
[----:B------:R0:W-:Y:S04]  /*8dd30*/  STL.64 [R1+0xe48], R6 ;  /* 0x000e480601007387 */ /* 0x0001e80000100a00 */
[----:B0-----:R-:W3:Y:S04]  /*8dd40*/  LDL.LU.64 R6, [R1+0x4528] ;  /* 0x0045280001067983 */ /* 0x001ee80000300a00 */
[----:B------:R-:W3:Y:S01]  /*8dd50*/  LDL.LU.64 R4, [R1+0x4520] ;  /* 0x0045200001047983 */ /* 0x000ee20000300a00 */
[----:B----4-:R-:W-:-:S03]  /*8dd60*/  IMAD R16, R16, 0x100, R10 ;  /* 0x0000010010107824 */ /* 0x010fc600078e020a */
[----:B------:R0:W-:Y:S01]  /*8dd70*/  STL [R1+0x4384], R8 ;  /* 0x0043840801007387 */ /* 0x0001e20000100800 */
[----:B--2---:R-:W-:-:S03]  /*8dd80*/  IMAD R17, R17, 0x100, R11 ;  /* 0x0000010011117824 */ /* 0x004fc600078e020b */
[----:B------:R1:W-:Y:S04]  /*8dd90*/  STL [R1+0x4380], R9 ;  /* 0x0043800901007387 */ /* 0x0003e80000100800 */
[----:B0-----:R-:W2:Y:S04]  /*8dda0*/  LDL.LU R8, [R1+0x10c0] ;  /* 0x0010c00001087983 */ /* 0x001ea80000300800 */
[----:B-1----:R-:W2:Y:S04]  /*8ddb0*/  LDL.LU R9, [R1+0x10c4] ;  /* 0x0010c40001097983 */ /* 0x002ea80000300800 */
[----:B------:R-:W2:Y:S04]  /*8ddc0*/  LDL.LU R10, [R1+0x10c8] ;  /* 0x0010c800010a7983 */ /* 0x000ea80000300800 */
[----:B------:R-:W2:Y:S01]  /*8ddd0*/  LDL.LU R11, [R1+0x10cc] ;  /* 0x0010cc00010b7983 */ /* 0x000ea20000300800 */
[----:B---3--:R-:W-:-:S03]  /*8dde0*/  IMAD R18, R18, 0x100, R7 ;  /* 0x0000010012127824 */ /* 0x008fc600078e0207 */
[----:B------:R-:W3:Y:S02]  /*8ddf0*/  LDL.LU R7, [R1+0x4518] ;  /* 0x0045180001077983 */ /* 0x000ee40000300800 */
[----:B---3--:R-:W-:-:S15]  /*8de00*/  HMMA.16816.F32 R24, R12, R6, R24 ;  /* 0x000000060c18723c */ /* 0x008fde0000001818 */
[----:B------:R-:W-:-:S08]  /*8de10*/  NOP ;  /* 0x0000000000007918 */ /* 0x000fd00000000000 */
[----:B------:R-:W-:Y:S04]  /*8de20*/  STL.64 [R1+0x10e0], R24 ;  /* 0x0010e01801007387 */ /* 0x000fe80000100a00 */
[----:B------:R0:W-:Y:S04]  /*8de30*/  STL.64 [R1+0x10e8], R26 ;  /* 0x0010e81a01007387 */ /* 0x0001e80000100a00 */
[----:B0-----:R-:W3:Y:S04]  /*8de40*/  LDL.LU.64 R26, [R1+0x4510] ;  /* 0x00451000011a7983 */ /* 0x001ee80000300a00 */
[----:B------:R-:W3:Y:S01]  /*8de50*/  LDL.LU.64 R24, [R1+0x4508] ;  /* 0x0045080001187983 */ /* 0x000ee20000300a00 */
[----:B--2---:R-:W-:Y:S01]  /*8de60*/  HMMA.16816.F32 R8, R12, R4, R8 ;  /* 0x000000040c08723c */ /* 0x004fe20000001808 */
[----:B------:R-:W-:Y:S01]  /*8de70*/  IMAD R19, R0, 0x100, R19 ;  /* 0x0000010000137824 */ /* 0x000fe200078e0213 */
[----:B------:R-:W-:-:S02]  /*8de80*/  F2FP.F16.E4M3.UNPACK_B R16, R16 ;  /* 0x00000010ff10723e */ /* 0x000fc400020006ff */
[----:B------:R-:W-:Y:S02]  /*8de90*/  F2FP.F16.E4M3.UNPACK_B R17, R17 ;  /* 0x00000011ff11723e */ /* 0x000fe400020006ff */
[----:B------:R-:W-:Y:S02]  /*8dea0*/  F2FP.F16.E4M3.UNPACK_B R18, R18 ;  /* 0x00000012ff12723e */ /* 0x000fe400020006ff */
[----:B------:R-:W-:Y:S01]  /*8deb0*/  F2FP.F16.E4M3.UNPACK_B R19, R19 ;  /* 0x00000013ff13723e */ /* 0x000fe200020006ff */
[----:B------:R-:W-:Y:S04]  /*8dec0*/  STL.64 [R1+0x4378], R6 ;  /* 0x0043780601007387 */ /* 0x000fe80000100a00 */
[----:B------:R0:W-:Y:S10]  /*8ded0*/  STL.64 [R1+0x4370], R4 ;  /* 0x0043700401007387 */ /* 0x0001f40000100a00 */
[----:B------:R-:W-:Y:S01]  /*8dee0*/  STL.64 [R1+0x10d0], R8 ;  /* 0x0010d00801007387 */ /* 0x000fe20000100a00 */
[----:B0-----:R-:W-:Y:S03]  /*8def0*/  HMMA.16816.F32 R4, R12, R2, R20 ;  /* 0x000000020c04723c */ /* 0x001fe60000001814 */
[----:B------:R-:W-:Y:S04]  /*8df00*/  STL.64 [R1+0x10d8], R10 ;  /* 0x0010d80a01007387 */ /* 0x000fe80000100a00 */
[----:B------:R-:W-:Y:S04]  /*8df10*/  STL [R1+0x42fc], R2 ;  /* 0x0042fc0201007387 */ /* 0x000fe80000100800 */
[----:B------:R-:W-:-:S12]  /*8df20*/  STL [R1+0x42f8], R3 ;  /* 0x0042f80301007387 */ /* 0x000fd80000100800 */
[----:B------:R0:W-:Y:S04]  /*8df30*/  STL.64 [R1+0xe30], R4 ;  /* 0x000e300401007387 */ /* 0x0001e80000100a00 */
[----:B------:R1:W-:Y:S04]  /*8df40*/  STL.64 [R1+0xe38], R6 ;  /* 0x000e380601007387 */ /* 0x0003e80000100a00 */
[----:B0-----:R-:W2:Y:S01]  /*8df50*/  LDL.LU R4, [R1+0xdb0] ;  /* 0x000db00001047983 */ /* 0x001ea20000300800 */
[----:B---3--:R-:W-:-:S15]  /*8df60*/  HMMA.16816.F32 R8, R16, R28, R24 ;  /* 0x0000001c1008723c */ /* 0x008fde0000001818 */
[----:B------:R-:W-:-:S08]  /*8df70*/  NOP ;  /* 0x0000000000007918 */ /* 0x000fd00000000000 */
[----:B------:R-:W-:Y:S04]  /*8df80*/  STL.64 [R1+0xe20], R8 ;  /* 0x000e200801007387 */ /* 0x000fe80000100a00 */
[----:B------:R-:W-:Y:S04]  /*8df90*/  STL.64 [R1+0xe28], R10 ;  /* 0x000e280a01007387 */ /* 0x000fe80000100a00 */
[----:B------:R-:W2:Y:S04]  /*8dfa0*/  LDL.LU R5, [R1+0xdb4] ;  /* 0x000db40001057983 */ /* 0x000ea80000300800 */
[----:B-1----:R-:W3:Y:S04]  /*8dfb0*/  LDL.LU R6, [R1+0xdb8] ;  /* 0x000db80001067983 */ /* 0x002ee80000300800 */
[----:B------:R-:W3:Y:S04]  /*8dfc0*/  LDL.LU R7, [R1+0xdbc] ;  /* 0x000dbc0001077983 */ /* 0x000ee80000300800 */
[----:B---3--:R-:W-:Y:S04]  /*8dfd0*/  STL.64 [R1+0x44a0], R6 ;  /* 0x0044a00601007387 */ /* 0x008fe80000100a00 */
[----:B--2---:R0:W-:Y:S04]  /*8dfe0*/  STL.64 [R1+0x4498], R4 ;  /* 0x0044980401007387 */ /* 0x0041e80000100a00 */
[----:B------:R-:W2:Y:S04]  /*8dff0*/  LDL R14, [R1+0x78] ;  /* 0x00007800010e7983 */ /* 0x000ea80000100800 */
[----:B------:R-:W2:Y:S04]  /*8e000*/  LDL R15, [R1+0x7c] ;  /* 0x00007c00010f7983 */ /* 0x000ea80000100800 */
[----:B------:R-:W3:Y:S04]  /*8e010*/  LDL.64 R12, [R1+0x80] ;  /* 0x00008000010c7983 */ /* 0x000ee80000100a00 */
[----:B--2---:R-:W-:Y:S04]  /*8e020*/  STL.64 [R1+0x44c0], R14 ;  /* 0x0044c00e01007387 */ /* 0x004fe80000100a00 */
[----:B---3--:R1:W-:Y:S04]  /*8e030*/  STL.64 [R1+0x44b8], R12 ;  /* 0x0044b80c01007387 */ /* 0x0083e80000100a00 */
[----:B0-----:R-:W2:Y:S04]  /*8e040*/  LDL.LU R4, [R1+0xdc0] ;  /* 0x000dc00001047983 */ /* 0x001ea80000300800 */
[----:B------:R-:W2:Y:S04]  /*8e050*/  LDL.LU R5, [R1+0xdc4] ;  /* 0x000dc40001057983 */ /* 0x000ea80000300800 */
[----:B------:R-:W3:Y:S04]  /*8e060*/  LDL.LU R6, [R1+0xdc8] ;  /* 0x000dc80001067983 */ /* 0x000ee80000300800 */
[----:B------:R-:W3:Y:S04]  /*8e070*/  LDL.LU R7, [R1+0xdcc] ;  /* 0x000dcc0001077983 */ /* 0x000ee80000300800 */
[----:B-1----:R-:W4:Y:S04]  /*8e080*/  LDL.LU R12, [R1+0xde0] ;  /* 0x000de000010c7983 */ /* 0x002f280000300800 */
[----:B------:R-:W4:Y:S04]  /*8e090*/  LDL.LU R13, [R1+0xde4] ;  /* 0x000de400010d7983 */ /* 0x000f280000300800 */
[----:B----4-:R0:W-:Y:S04]  /*8e0a0*/  STL.64 [R1+0x44c8], R12 ;  /* 0x0044c80c01007387 */ /* 0x0101e80000100a00 */
[----:B0-----:R-:W4:Y:S04]  /*8e0b0*/  LDL.64 R12, [R1+0x90] ;  /* 0x00009000010c7983 */ /* 0x001f280000100a00 */
[----:B------:R-:W2:Y:S04]  /*8e0c0*/  LDL.LU R14, [R1+0xde8] ;  /* 0x000de800010e7983 */ /* 0x000ea80000300800 */
[----:B------:R-:W2:Y:S04]  /*8e0d0*/  LDL.LU R15, [R1+0xdec] ;  /* 0x000dec00010f7983 */ /* 0x000ea80000300800 */
[----:B--2---:R-:W-:Y:S04]  /*8e0e0*/  STL.64 [R1+0x44e8], R14 ;  /* 0x0044e80e01007387 */ /* 0x004fe80000100a00 */
[----:B----4-:R0:W-:Y:S04]  /*8e0f0*/  STL.64 [R1+0x44e0], R12 ;  /* 0x0044e00c01007387 */ /* 0x0101e80000100a00 */
[----:B0-----:R-:W2:Y:S04]  /*8e100*/  LDL.LU R12, [R1+0xe00] ;  /* 0x000e0000010c7983 */ /* 0x001ea80000300800 */
[----:B------:R-:W2:Y:S04]  /*8e110*/  LDL.LU R13, [R1+0xe04] ;  /* 0x000e0400010d7983 */ /* 0x000ea80000300800 */
[----:B--2---:R0:W-:Y:S04]  /*8e120*/  STL.64 [R1+0x44f0], R12 ;  /* 0x0044f00c01007387 */ /* 0x0041e80000100a00 */
[----:B0-----:R-:W2:Y:S04]  /*8e130*/  LDL.64 R12, [R1+0xa0] ;  /* 0x0000a000010c7983 */ /* 0x001ea80000100a00 */
        /* <DEDUP_REMOVED lines=22> */
[----:B------:R-:W3:Y:S01]  /*8e2a0*/  LDL.LU R9, [R1+0xda4] ;  /* 0x000da40001097983 */ /* 0x000ee20000300800 */
[----:B------:R-:W-:-:S03]  /*8e2b0*/  IMAD.MOV.U32 R0, RZ, RZ, R29 ;  /* 0x000000ffff007224 */ /* 0x000fc600078e001d */
[----:B------:R-:W3:Y:S04]  /*8e2c0*/  LDL.LU R10, [R1+0xda8] ;  /* 0x000da800010a7983 */ /* 0x000ee80000300800 */
[----:B------:R-:W3:Y:S04]  /*8e2d0*/  LDL.LU R11, [R1+0xdac] ;  /* 0x000dac00010b7983 */ /* 0x000ee80000300800 */
[----:B------:R-:W3:Y:S04]  /*8e2e0*/  LDL.64 R22, [R1+0x68] ;  /* 0x0000680001167983 */ /* 0x000ee80000100a00 */
[----:B------:R-:W3:Y:S04]  /*8e2f0*/  LDL.LU R24, [R1+0xd90] ;  /* 0x000d900001187983 */ /* 0x000ee80000300800 */
[----:B------:R-:W3:Y:S04]  /*8e300*/  LDL.LU R25, [R1+0xd94] ;  /* 0x000d940001197983 */ /* 0x000ee80000300800 */
[----:B------:R-:W3:Y:S01]  /*8e310*/  LDL.LU R26, [R1+0xd98] ;  /* 0x000d9800011a7983 */ /* 0x000ee20000300800 */
[----:B------:R-:W-:-:S03]  /*8e320*/  IMAD.MOV.U32 R3, RZ, RZ, R13 ;  /* 0x000000ffff037224 */ /* 0x000fc600078e000d */
[----:B------:R-:W3:Y:S01]  /*8e330*/  LDL.LU R27, [R1+0xd9c] ;  /* 0x000d9c00011b7983 */ /* 0x000ee20000300800 */
[----:B------:R-:W-:-:S03]  /*8e340*/  IMAD.MOV.U32 R2, RZ, RZ, R12 ;  /* 0x000000ffff027224 */ /* 0x000fc600078e000c */
[----:B------:R-:W3:Y:S04]  /*8e350*/  LDL.64 R28, [R1+0x60] ;  /* 0x00006000011c7983 */ /* 0x000ee80000100a00 */
        /* <DEDUP_REMOVED lines=16> */
[----:B------:R-:W2:Y:S01]  /*8e460*/  LDL.LU.64 R12, [R1+0x44e0] ;  /* 0x0044e000010c7983 */ /* 0x000ea20000300a00 */
[----:B------:R-:W-:-:S05]  /*8e470*/  IMAD.MOV.U32 R0, RZ, RZ, R3 ;  /* 0x000000ffff007224 */ /* 0x000fca00078e0003 */
[----:B------:R-:W-:Y:S01]  /*8e480*/  STL [R1+0x430c], R0 ;  /* 0x00430c0001007387 */ /* 0x000fe20000100800 */
[----:B--2---:R-:W-:Y:S06]  /*8e490*/  HMMA.16816.F32 R4, R16, R12, R4 ;  /* 0x0000000c1004723c */ /* 0x004fec0000001804 */
[----:B------:R-:W-:Y:S02]  /*8e4a0*/  IMAD.MOV.U32 R2, RZ, RZ, R13 ;  /* 0x000000ffff027224 */ /* 0x000fe400078e000d */
[----:B------:R-:W-:-:S15]  /*8e4b0*/  IMAD.MOV.U32 R3, RZ, RZ, R12 ;  /* 0x000000ffff037224 */ /* 0x000fde00078e000c */
        /* <DEDUP_REMOVED lines=23> */
[----:B------:R-:W-:-:S03]  /*8e630*/  IMAD.MOV.U32 R2, RZ, RZ, R12 ;  /* 0x000000ffff027224 */ /* 0x000fc600078e000c */
[----:B------:R-:W-:Y:S04]  /*8e640*/  STL [R1+0x4320], R3 ;  /* 0x0043200301007387 */ /* 0x000fe80000100800 */
[----:B------:R0:W-:Y:S01]  /*8e650*/  STL [R1+0x431c], R2 ;  /* 0x00431c0201007387 */ /* 0x0001e20000100800 */
[----:B----4-:R-:W-:Y:S03]  /*8e660*/  HMMA.16816.F32 R12, R16, R14, R4 ;  /* 0x0000000e100c723c */ /* 0x010fe60000001804 */
[----:B------:R-:W2:Y:S04]  /*8e670*/  LDL.LU.64 R6, [R1+0x44a0] ;  /* 0x0044a00001067983 */ /* 0x000ea80000300a00 */
[----:B------:R-:W2:-:S15]  /*8e680*/  LDL.LU.64 R4, [R1+0x4498] ;  /* 0x0044980001047983 */ /* 0x000e9e0000300a00 */
[----:B------:R-:W-:-:S01]  /*8e690*/  NOP ;  /* 0x0000000000007918 */ /* 0x000fc20000000000 */
[----:B------:R-:W-:Y:S04]  /*8e6a0*/  STL.64 [R1+0xdc0], R12 ;  /* 0x000dc00c01007387 */ /* 0x000fe80000100a00 */
[----:B------:R-:W-:Y:S01]  /*8e6b0*/  STL.64 [R1+0xdc8], R14 ;  /* 0x000dc80e01007387 */ /* 0x000fe20000100a00 */
[----:B---3--:R-:W-:Y:S02]  /*8e6c0*/  IMAD.MOV.U32 R0, RZ, RZ, R21 ;  /* 0x000000ffff007224 */ /* 0x008fe400078e0015 */
[----:B0-----:R-:W-:Y:S02]  /*8e6d0*/  IMAD.MOV.U32 R2, RZ, RZ, R20 ;  /* 0x000000ffff027224 */ /* 0x001fe400078e0014 */
[----:B------:R-:W-:Y:S01]  /*8e6e0*/  IMAD.MOV.U32 R3, RZ, RZ, R23 ;  /* 0x000000ffff037224 */ /* 0x000fe200078e0017 */
[----:B--2---:R-:W-:-:S15]  /*8e6f0*/  HMMA.16816.F32 R4, R16, R20, R4 ;  /* 0x000000141004723c */ /* 0x004fde0000001804 */
[----:B------:R-:W-:-:S08]  /*8e700*/  NOP ;  /* 0x0000000000007918 */ /* 0x000fd00000000000 */
[----:B------:R-:W-:Y:S04]  /*8e710*/  STL.64 [R1+0xdb0], R4 ;  /* 0x000db00401007387 */ /* 0x000fe80000100a00 */
[----:B------:R0:W-:Y:S02]  /*8e720*/  STL.64 [R1+0xdb8], R6 ;  /* 0x000db80601007387 */ /* 0x0001e40000100a00 */
[----:B0-----:R-:W-:Y:S02]  /*8e730*/  HMMA.16816.F32 R4, R16, R22, R8 ;  /* 0x000000161004723c */ /* 0x001fe40000001808 */
[----:B------:R-:W-:Y:S04]  /*8e740*/  STL [R1+0x4328], R0 ;  /* 0x0043280001007387 */ /* 0x000fe80000100800 */
[----:B------:R-:W-:Y:S04]  /*8e750*/  STL [R1+0x4324], R2 ;  /* 0x0043240201007387 */ /* 0x000fe80000100800 */
[----:B------:R-:W-:-:S13]  /*8e760*/  STL [R1+0x432c], R3 ;  /* 0x00432c0301007387 */ /* 0x000fda0000100800 */
[----:B------:R-:W-:Y:S04]  /*8e770*/  STL.64 [R1+0xda0], R4 ;  /* 0x000da00401007387 */ /* 0x000fe80000100a00 */
[----:B------:R0:W-:Y:S02]  /*8e780*/  STL.64 [R1+0xda8], R6 ;  /* 0x000da80601007387 */ /* 0x0001e40000100a00 */
[----:B0-----:R-:W-:-:S15]  /*8e790*/  HMMA.16816.F32 R4, R16, R28, R24 ;  /* 0x0000001c1004723c */ /* 0x001fde0000001818 */
[----:B------:R-:W-:-:S08]  /*8e7a0*/  NOP ;  /* 0x0000000000007918 */ /* 0x000fd00000000000 */
[----:B------:R0:W-:Y:S04]  /*8e7b0*/  STL.64 [R1+0xd90], R4 ;  /* 0x000d900401007387 */ /* 0x0001e80000100a00 */
[----:B------:R1:W-:Y:S04]  /*8e7c0*/  STL.64 [R1+0xd98], R6 ;  /* 0x000d980601007387 */ /* 0x0003e80000100a00 */
[----:B0-----:R-:W2:Y:S04]  /*8e7d0*/  LDL.LU R4, [R1+0xd10] ;  /* 0x000d100001047983 */ /* 0x001ea80000300800 */
[----:B------:R-:W2:Y:S04]  /*8e7e0*/  LDL.LU R5, [R1+0xd14] ;  /* 0x000d140001057983 */ /* 0x000ea80000300800 */
[----:B-1----:R-:W3:Y:S04]  /*8e7f0*/  LDL.LU R6, [R1+0xd18] ;  /* 0x000d180001067983 */ /* 0x002ee80000300800 */
        /* <DEDUP_REMOVED lines=33> */
[----:B0-----:R-:W3:Y:S04]  /*8ea10*/  LDL R6, [R1+0x58] ;  /* 0x0000580001067983 */ /* 0x001ee80000100800 */
[----:B------:R-:W3:Y:S04]  /*8ea20*/  LDL R7, [R1+0x5c] ;  /* 0x00005c0001077983 */ /* 0x000ee80000100800 */
[----:B--2---:R-:W-:Y:S04]  /*8ea30*/  STL.64 [R1+0x4478], R4 ;  /* 0x0044780401007387 */ /* 0x004fe80000100a00 */
[----:B------:R-:W2:Y:S04]  /*8ea40*/  LDL.64 R8, [R1+0x30] ;  /* 0x0000300001087983 */ /* 0x000ea80000100a00 */
[----:B----4-:R-:W-:Y:S04]  /*8ea50*/  STL.64 [R1+0x4490], R10 ;  /* 0x0044900a01007387 */ /* 0x010fe80000100a00 */
[----:B--2---:R0:W-:Y:S04]  /*8ea60*/  STL.64 [R1+0x4488], R8 ;  /* 0x0044880801007387 */ /* 0x0041e80000100a00 */
[----:B0-----:R-:W3:Y:S04]  /*8ea70*/  LDL.LU R8, [R1+0xd80] ;  /* 0x000d800001087983 */ /* 0x001ee80000300800 */
[----:B------:R-:W3:Y:S04]  /*8ea80*/  LDL.LU R9, [R1+0xd84] ;  /* 0x000d840001097983 */ /* 0x000ee80000300800 */
[----:B------:R-:W3:Y:S04]  /*8ea90*/  LDL.LU R10, [R1+0xd88] ;  /* 0x000d8800010a7983 */ /* 0x000ee80000300800 */
[----:B------:R-:W3:Y:S04]  /*8eaa0*/  LDL.LU R11, [R1+0xd8c] ;  /* 0x000d8c00010b7983 */ /* 0x000ee80000300800 */
[----:B------:R-:W2:Y:S04]  /*8eab0*/  LDL.LU R12, [R1+0xd20] ;  /* 0x000d2000010c7983 */ /* 0x000ea80000300800 */
[----:B------:R-:W2:Y:S01]  /*8eac0*/  LDL.LU R13, [R1+0xd24] ;  /* 0x000d2400010d7983 */ /* 0x000ea20000300800 */
[----:B------:R-:W-:-:S03]  /*8ead0*/  IMAD.MOV.U32 R2, RZ, RZ, R29 ;  /* 0x000000ffff027224 */ /* 0x000fc600078e001d */
[----:B------:R-:W2:Y:S04]  /*8eae0*/  LDL.LU R14, [R1+0xd28] ;  /* 0x000d2800010e7983 */ /* 0x000ea80000300800 */
[----:B------:R-:W2:Y:S01]  /*8eaf0*/  LDL.LU R15, [R1+0xd2c] ;  /* 0x000d2c00010f7983 */ /* 0x000ea20000300800 */
[----:B------:R-:W-:-:S03]  /*8eb00*/  IMAD.MOV.U32 R0, RZ, RZ, R28 ;  /* 0x000000ffff007224 */ /* 0x000fc600078e001c */
[----:B------:R-:W2:Y:S04]  /*8eb10*/  LDL.64 R20, [R1+0x28] ;  /* 0x0000280001147983 */ /* 0x000ea80000100a00 */
[----:B------:R-:W4:Y:S04]  /*8eb20*/  LDL.64 R22, [R1+0x20] ;  /* 0x0000200001167983 */ /* 0x000f280000100a00 */
[----:B------:R-:W4:Y:S04]  /*8eb30*/  LDL.LU R24, [R1+0xd00] ;  /* 0x000d000001187983 */ /* 0x000f280000300800 */
[----:B------:R-:W4:Y:S04]  /*8eb40*/  LDL.LU R25, [R1+0xd04] ;  /* 0x000d040001197983 */ /* 0x000f280000300800 */
[----:B------:R-:W4:Y:S04]  /*8eb50*/  LDL.LU R26, [R1+0xd08] ;  /* 0x000d0800011a7983 */ /* 0x000f280000300800 */
[----:B------:R-:W4:Y:S04]  /*8eb60*/  LDL.LU R27, [R1+0xd0c] ;  /* 0x000d0c00011b7983 */ /* 0x000f280000300800 */
[----:B------:R-:W4:Y:S04]  /*8eb70*/  LDL.64 R28, [R1+0x18] ;  /* 0x00001800011c7983 */ /* 0x000f280000100a00 */
[----:B------:R0:W-:Y:S04]  /*8eb80*/  STL [R1+0x4334], R2 ;  /* 0x0043340201007387 */ /* 0x0001e80000100800 */
[----:B0-----:R-:W2:Y:S04]  /*8eb90*/  LDL.64 R2, [R1+0x50] ;  /* 0x0000500001027983 */ /* 0x001ea80000100a00 */
[----:B------:R-:W-:Y:S01]  /*8eba0*/  STL [R1+0x4330], R0 ;  /* 0x0043300001007387 */ /* 0x000fe20000100800 */
[----:B---3--:R-:W-:Y:S03]  /*8ebb0*/  HMMA.16816.F32 R4, R16, R6, R8 ;  /* 0x000000061004723c */ /* 0x008fe60000001808 */
[----:B------:R-:W3:Y:S04]  /*8ebc0*/  LDL.LU.64 R10, [R1+0x4490] ;  /* 0x00449000010a7983 */ /* 0x000ee80000300a00 */
[----:B------:R-:W4:-:S15]  /*8ebd0*/  LDL.LU.64 R8, [R1+0x4488] ;  /* 0x0044880001087983 */ /* 0x000f1e0000300a00 */
[----:B------:R-:W-:-:S01]  /*8ebe0*/  NOP ;  /* 0x0000000000007918 */ /* 0x000fc20000000000 */
[----:B------:R-:W-:Y:S04]  /*8ebf0*/  STL.64 [R1+0xd80], R4 ;  /* 0x000d800401007387 */ /* 0x000fe80000100a00 */
[----:B------:R0:W-:Y:S04]  /*8ec00*/  STL.64 [R1+0xd88], R6 ;  /* 0x000d880601007387 */ /* 0x0001e80000100a00 */
[----:B0-----:R-:W3:Y:S04]  /*8ec10*/  LDL.LU.64 R6, [R1+0x4480] ;  /* 0x0044800001067983 */ /* 0x001ee80000300a00 */
[----:B------:R-:W3:Y:S01]  /*8ec20*/  LDL.LU.64 R4, [R1+0x4478] ;  /* 0x0044780001047983 */ /* 0x000ee20000300a00 */
[----:B--2---:R-:W-:Y:S01]  /*8ec30*/  IMAD.MOV.U32 R0, RZ, RZ, R2 ;  /* 0x000000ffff007224 */ /* 0x004fe200078e0002 */
[----:B---3--:R-:W-:-:S15]  /*8ec40*/  HMMA.16816.F32 R4, R16, R2, R4 ;  /* 0x000000021004723c */ /* 0x008fde0000001804 */
[----:B------:R-:W-:-:S08]  /*8ec50*/  NOP ;  /* 0x0000000000007918 */ /* 0x000fd00000000000 */
[----:B------:R-:W-:Y:S04]  /*8ec60*/  STL.64 [R1+0xd70], R4 ;  /* 0x000d700401007387 */ /* 0x000fe80000100a00 */
[----:B------:R0:W-:Y:S04]  /*8ec70*/  STL.64 [R1+0xd78], R6 ;  /* 0x000d780601007387 */ /* 0x0001e80000100a00 */
[----:B0-----:R-:W2:Y:S04]  /*8ec80*/  LDL.LU.64 R6, [R1+0x4470] ;  /* 0x0044700001067983 */ /* 0x001ea80000300a00 */
[----:B------:R-:W2:Y:S04]  /*8ec90*/  LDL.LU.64 R4, [R1+0x4468] ;  /* 0x0044680001047983 */ /* 0x000ea80000300a00 */
[----:B------:R0:W-:Y:S04]  /*8eca0*/  STL [R1+0x433c], R3 ;  /* 0x00433c0301007387 */ /* 0x0001e80000100800 */
[----:B0-----:R-:W2:Y:S04]  /*8ecb0*/  LDL.64 R2, [R1+0x48] ;  /* 0x0000480001027983 */ /* 0x001ea80000100a00 */
        /* <DEDUP_REMOVED lines=8> */
[----:B------:R-:W-:-:S03]  /*8ed40*/  IMAD.MOV.U32 R0, RZ, RZ, R11 ;  /* 0x000000ffff007224 */ /* 0x000fc600078e000b */
        /* <DEDUP_REMOVED lines=8> */
[----:B------:R-:W3:Y:S04]  /*8edd0*/  LDL.LU.64 R10, [R1+0x4440] ;  /* 0x00444000010a7983 */ /* 0x000ee80000300a00 */
        /* <DEDUP_REMOVED lines=17> */
[----:B------:R-:W-:Y:S01]  /*8eef0*/  HMMA.16816.F32 R12, R16, R20, R12 ;  /* 0x00000014100c723c */ /* 0x000fe2000000180c */
[----:B------:R-:W-:-:S02]  /*8ef00*/  IMAD.MOV.U32 R3, RZ, RZ, R9 ;  /* 0x000000ffff037224 */ /* 0x000fc400078e0009 */
[----:B------:R-:W-:-:S03]  /*8ef10*/  IMAD.MOV.U32 R0, RZ, RZ, R8 ;  /* 0x000000ffff007224 */ /* 0x000fc600078e0008 */
[----:B------:R-:W-:Y:S01]  /*8ef20*/  IMAD.MOV.U32 R2, RZ, RZ, R21 ;  /* 0x000000ffff027224 */ /* 0x000fe200078e0015 */
[----:B------:R-:W-:Y:S04]  /*8ef30*/  STL [R1+0x4354], R3 ;  /* 0x0043540301007387 */ /* 0x000fe80000100800 */
[----:B------:R-:W-:Y:S04]  /*8ef40*/  STL [R1+0x4350], R0 ;  /* 0x0043500001007387 */ /* 0x000fe80000100800 */
[----:B------:R-:W-:Y:S08]  /*8ef50*/  STL [R1+0x4358], R2 ;  /* 0x0043580201007387 */ /* 0x000ff00000100800 */
[----:B------:R-:W-:Y:S04]  /*8ef60*/  STL.64 [R1+0xd20], R12 ;  /* 0x000d200c01007387 */ /* 0x000fe80000100a00 */
[----:B------:R0:W-:Y:S02]  /*8ef70*/  STL.64 [R1+0xd28], R14 ;  /* 0x000d280e01007387 */ /* 0x0001e40000100a00 */
[----:B0-----:R-:W-:Y:S01]  /*8ef80*/  HMMA.16816.F32 R12, R16, R28, R24 ;  /* 0x0000001c100c723c */ /* 0x001fe20000001818 */
[----:B------:R-:W-:-:S02]  /*8ef90*/  IMAD.MOV.U32 R0, RZ, RZ, R23 ;  /* 0x000000ffff007224 */ /* 0x000fc400078e0017 */
[----:B------:R-:W-:-:S03]  /*8efa0*/  IMAD.MOV.U32 R3, RZ, RZ, R22 ;  /* 0x000000ffff037224 */ /* 0x000fc600078e0016 */
[----:B--2---:R-:W-:-:S15]  /*8efb0*/  HMMA.16816.F32 R4, R16, R22, R4 ;  /* 0x000000161004723c */ /* 0x004fde0000001804 */
[----:B------:R-:W-:-:S08]  /*8efc0*/  NOP ;  /* 0x0000000000007918 */ /* 0x000fd00000000000 */
[----:B------:R0:W-:Y:S04]  /*8efd0*/  STL.64 [R1+0xd10], R4 ;  /* 0x000d100401007387 */ /* 0x0001e80000100a00 */
[----:B------:R1:W-:Y:S04]  /*8efe0*/  STL.64 [R1+0xd18], R6 ;  /* 0x000d180601007387 */ /* 0x0003e80000100a00 */
[----:B------:R-:W-:Y:S04]  /*8eff0*/  STL [R1+0x4360], R0 ;  /* 0x0043600001007387 */ /* 0x000fe80000100800 */
[----:B------:R-:W-:Y:S04]  /*8f000*/  STL [R1+0x435c], R3 ;  /* 0x00435c0301007387 */ /* 0x000fe80000100800 */
[----:B0-----:R-:W2:Y:S04]  /*8f010*/  LDL.LU R4, [R1+0xc60] ;  /* 0x000c600001047983 */ /* 0x001ea80000300800 */
[----:B------:R-:W-:Y:S04]  /*8f020*/  STL.64 [R1+0xd00], R12 ;  /* 0x000d000c01007387 */ /* 0x000fe80000100a00 */
[----:B------:R-:W-:Y:S04]  /*8f030*/  STL.64 [R1+0xd08], R14 ;  /* 0x000d080e01007387 */ /* 0x000fe80000100a00 */
        /* <DEDUP_REMOVED lines=21> */
[----:B------:R-:W4:Y:S04]  /*8f190*/  LDL.LU R26, [R1+0xcd8] ;  /* 0x000cd800011a7983 */ /* 0x000f280000300800 */
[----:B------:R-:W4:Y:S04]  /*8f1a0*/  LDL.LU R27, [R1+0xcdc] ;  /* 0x000cdc00011b7983 */ /* 0x000f280000300800 */
[----:B------:R-:W2:Y:S04]  /*8f1b0*/  LDL.64 R14, [R1+0x10] ;  /* 0x00001000010e7983 */ /* 0x000ea80000100a00 */
        /* <DEDUP_REMOVED lines=13> */
[----:B------:R-:W4:Y:S04]  /*8f290*/  LDL.64 R28, [R1] ;  /* 0x00000000011c7983 */ /* 0x000f280000100a00 */
[----:B--2---:R-:W-:Y:S04]  /*8f2a0*/  STL.64 [R1+0x43d0], R22 ;  /* 0x0043d01601007387 */ /* 0x004fe80000100a00 */
        /* <DEDUP_REMOVED lines=9> */
[----:B------:R-:W2:Y:S04]  /*8f340*/  LDL.LU R6, [R1+0xc88] ;  /* 0x000c880001067983 */ /* 0x000ea80000300800 */
[----:B------:R-:W2:Y:S01]  /*8f350*/  LDL.LU R7, [R1+0xc8c] ;  /* 0x000c8c0001077983 */ /* 0x000ea20000300800 */
[----:B------:R-:W-:-:S02]  /*8f360*/  IMAD.MOV.U32 R3, RZ, RZ, R15 ;  /* 0x000000ffff037224 */ /* 0x000fc400078e000f */
[----:B------:R-:W-:Y:S01]  /*8f370*/  IMAD.MOV.U32 R0, RZ, RZ, R14 ;  /* 0x000000ffff007224 */ /* 0x000fe200078e000e */
[C---:B---3--:R-:W-:Y:S01]  /*8f380*/  HMMA.16816.F32 R24, R16.reuse, R14, R24 ;  /* 0x0000000e1018723c */ /* 0x048fe20000001818 */
[----:B--2---:R-:W-:Y:S04]  /*8f390*/  STL.64 [R1+0x43b0], R6 ;  /* 0x0043b00601007387 */ /* 0x004fe80000100a00 */
[----:B----4-:R0:W-:Y:S04]  /*8f3a0*/  STL.64 [R1+0x43a8], R4 ;  /* 0x0043a80401007387 */ /* 0x0101e80000100a00 */
        /* <DEDUP_REMOVED lines=8> */
[----:B------:R-:W-:Y:S04]  /*8f430*/  STL [R1+0x4364], R2 ;  /* 0x0043640201007387 */ /* 0x000fe80000100800 */
[----:B------:R-:W-:Y:S04]  /*8f440*/  STL.64 [R1+0xcf0], R24 ;  /* 0x000cf01801007387 */ /* 0x000fe80000100a00 */
[----:B------:R0:W-:Y:S04]  /*8f450*/  STL.64 [R1+0xcf8], R26 ;  /* 0x000cf81a01007387 */ /* 0x0001e80000100a00 */
[----:B0-----:R-:W2:Y:S04]  /*8f460*/  LDL.LU.64 R26, [R1+0x4418] ;  /* 0x00441800011a7983 */ /* 0x001ea80000300a00 */
[----:B------:R-:W2:Y:S04]  /*8f470*/  LDL.LU.64 R24, [R1+0x4410] ;  /* 0x0044100001187983 */ /* 0x000ea80000300a00 */
[----:B------:R-:W4:Y:S04]  /*8f480*/  LDL.LU R14, [R1+0x353c] ;  /* 0x00353c00010e7983 */ /* 0x000f280000300800 */
[----:B------:R-:W4:Y:S04]  /*8f490*/  LDL.LU R15, [R1+0x3544] ;  /* 0x00354400010f7983 */ /* 0x000f280000300800 */
        /* <DEDUP_REMOVED lines=54> */
[----:B------:R-:W2:Y:S04]  /*8f800*/  LDL.LU.64 R4, [R1+0x4398] ;  /* 0x0043980001047983 */ /* 0x000ea80000300a00 */
[----:B------:R-:W-:Y:S04]  /*8f810*/  STL.64 [R1+0x40e0], R22 ;  /* 0x0040e01601007387 */ /* 0x000fe80000100a00 */
[----:B------:R0:W-:Y:S01]  /*8f820*/  STL.64 [R1+0x40d8], R20 ;  /* 0x0040d81401007387 */ /* 0x0001e20000100a00 */
[----:B------:R-:W-:-:S02]  /*8f830*/  IMAD R12, R12, 0x100, R8 ;  /* 0x000001000c0c7824 */ /* 0x000fc400078e0208 */
[----:B----4-:R-:W-:Y:S01]  /*8f840*/  IMAD R13, R13, 0x100, R9 ;  /* 0x000001000d0d7824 */ /* 0x010fe200078e0209 */
        /* <DEDUP_REMOVED lines=16> */
[----:B0-----:R-:W3:Y:S04]  /*8f950*/  LDL.LU.64 R6, [R1+0x4378] ;  /* 0x0043780001067983 */ /* 0x001ee80000300a00 */
[----:B------:R-:W2:Y:S04]  /*8f960*/  LDL.LU.64 R4, [R1+0x4370] ;  /* 0x0043700001047983 */ /* 0x000ea80000300a00 */
[----:B------:R0:W-:Y:S04]  /*8f970*/  STL.64 [R1+0x40b0], R10 ;  /* 0x0040b00a01007387 */ /* 0x0001e80000100a00 */
[----:B0-----:R-:W4:Y:S04]  /*8f980*/  LDL.LU R10, [R1+0x3540] ;  /* 0x00354000010a7983 */ /* 0x001f280000300800 */
[----:B------:R-:W3:Y:S04]  /*8f990*/  LDL.LU R11, [R1+0x3548] ;  /* 0x00354800010b7983 */ /* 0x000ee80000300800 */
[----:B------:R0:W-:Y:S01]  /*8f9a0*/  STL.64 [R1+0x40a8], R8 ;  /* 0x0040a80801007387 */ /* 0x0001e20000100a00 */
[----:B------:R-:W-:-:S02]  /*8f9b0*/  F2FP.F16.E4M3.UNPACK_B R12, R12 ;  /* 0x0000000cff0c723e */ /* 0x000fc400020006ff */
[----:B------:R-:W-:Y:S01]  /*8f9c0*/  F2FP.F16.E4M3.UNPACK_B R13, R13 ;  /* 0x0000000dff0d723e */ /* 0x000fe200020006ff */
[----:B----4-:R-:W-:Y:S02]  /*8f9d0*/  IMAD R14, R14, 0x100, R10 ;  /* 0x000001000e0e7824 */ /* 0x010fe400078e020a */
[----:B---3--:R-:W-:Y:S02]  /*8f9e0*/  IMAD R15, R15, 0x100, R11 ;  /* 0x000001000f0f7824 */ /* 0x008fe400078e020b */
[----:B0-----:R-:W-:Y:S06]  /*8f9f0*/  HMMA.16816.F32 R8, R16, R6, R20 ;  /* 0x000000061008723c */ /* 0x001fec0000001814 */
[----:B------:R-:W-:Y:S01]  /*8fa00*/  STL [R1+0x4084], R6 ;  /* 0x0040840601007387 */ /* 0x000fe20000100800 */
[----:B------:R-:W-:-:S02]  /*8fa10*/  F2FP.F16.E4M3.UNPACK_B R14, R14 ;  /* 0x0000000eff0e723e */ /* 0x000fc400020006ff */
[----:B------:R-:W-:Y:S01]  /*8fa20*/  F2FP.F16.E4M3.UNPACK_B R15, R15 ;  /* 0x0000000fff0f723e */ /* 0x000fe200020006ff */
[----:B------:R-:W-:-:S13]  /*8fa30*/  STL [R1+0x4080], R7 ;  /* 0x0040800701007387 */ /* 0x000fda0000100800 */
[----:B------:R-:W-:Y:S04]  /*8fa40*/  STL.64 [R1+0x10c0], R8 ;  /* 0x0010c00801007387 */ /* 0x000fe80000100a00 */
[----:B------:R-:W-:Y:S04]  /*8fa50*/  STL.64 [R1+0x10c8], R10 ;  /* 0x0010c80a01007387 */ /* 0x000fe80000100a00 */
[----:B------:R-:W-:Y:S04]  /*8fa60*/  STL.64 [R1+0x42f0], R14 ;  /* 0x0042f00e01007387 */ /* 0x000fe80000100a00 */
[----:B------:R2:W-:Y:S02]  /*8fa70*/  STL.64 [R1+0x42e8], R12 ;  /* 0x0042e80c01007387 */ /* 0x0005e40000100a00 */
[----:B--2---:R-:W-:Y:S06]  /*8fa80*/  HMMA.16816.F32 R12, R16, R4, R24 ;  /* 0x00000004100c723c */ /* 0x004fec0000001818 */
[----:B------:R0:W-:Y:S04]  /*8fa90*/  STL.64 [R1+0x40e8], R4 ;  /* 0x0040e80401007387 */ /* 0x0001e80000100a00 */
[----:B------:R-:W2:-:S13]  /*8faa0*/  LDL.LU R8, [R1+0xac0] ;  /* 0x000ac00001087983 */ /* 0x000e9a0000300800 */
[----:B------:R-:W-:Y:S04]  /*8fab0*/  STL.64 [R1+0x10b0], R12 ;  /* 0x0010b00c01007387 */ /* 0x000fe80000100a00 */
[----:B------:R-:W-:Y:S04]  /*8fac0*/  STL.64 [R1+0x10b8], R14 ;  /* 0x0010b80e01007387 */ /* 0x000fe80000100a00 */
[----:B------:R-:W2:Y:S04]  /*8fad0*/  LDL.LU R9, [R1+0xac4] ;  /* 0x000ac40001097983 */ /* 0x000ea80000300800 */
[----:B------:R-:W3:Y:S04]  /*8fae0*/  LDL.LU R10, [R1+0xac8] ;  /* 0x000ac800010a7983 */ /* 0x000ee80000300800 */
[----:B------:R-:W3:Y:S01]  /*8faf0*/  LDL.LU R11, [R1+0xacc] ;  /* 0x000acc00010b7983 */ /* 0x000ee20000300800 */
[----:B------:R-:W-:-:S02]  /*8fb00*/  IMAD.MOV.U32 R22, RZ, RZ, R3 ;  /* 0x000000ffff167224 */ /* 0x000fc400078e0003 */
[----:B------:R-:W-:Y:S01]  /*8fb10*/  IMAD.MOV.U32 R23, RZ, RZ, R0 ;  /* 0x000000ffff177224 */ /* 0x000fe200078e0000 */
[----:B---3--:R-:W-:Y:S04]  /*8fb20*/  STL.64 [R1+0x40f8], R10 ;  /* 0x0040f80a01007387 */ /* 0x008fe80000100a00 */
[----:B--2---:R1:W-:Y:S04]  /*8fb30*/  STL.64 [R1+0x40f0], R8 ;  /* 0x0040f00801007387 */ /* 0x0043e80000100a00 */
[----:B------:R-:W2:Y:S04]  /*8fb40*/  LDL.LU R3, [R1+0x436c] ;  /* 0x00436c0001037983 */ /* 0x000ea80000300800 */
[----:B------:R-:W3:Y:S04]  /*8fb50*/  LDL.LU R0, [R1+0x4368] ;  /* 0x0043680001007983 */ /* 0x000ee80000300800 */
[----:B0-----:R-:W4:Y:S04]  /*8fb60*/  LDL.LU R4, [R1+0xaf0] ;  /* 0x000af00001047983 */ /* 0x001f280000300800 */
[----:B------:R-:W4:Y:S04]  /*8fb70*/  LDL.LU R5, [R1+0xaf4] ;  /* 0x000af40001057983 */ /* 0x000f280000300800 */
[----:B------:R-:W2:Y:S04]  /*8fb80*/  LDL.LU R6, [R1+0xaf8] ;  /* 0x000af80001067983 */ /* 0x000ea80000300800 */
[----:B------:R-:W2:Y:S01]  /*8fb90*/  LDL.LU R7, [R1+0xafc] ;  /* 0x000afc0001077983 */ /* 0x000ea20000300800 */
[----:B------:R-:W-:-:S03]  /*8fba0*/  IMAD.MOV.U32 R21, RZ, RZ, R2 ;  /* 0x000000ffff157224 */ /* 0x000fc600078e0002 */
[----:B--2---:R3:W-:Y:S04]  /*8fbb0*/  STL.64 [R1+0x4108], R6 ;  /* 0x0041080601007387 */ /* 0x0047e80000100a00 */
[----:B----4-:R-:W-:Y:S04]  /*8fbc0*/  STL.64 [R1+0x4100], R4 ;  /* 0x0041000401007387 */ /* 0x010fe80000100a00 */
[----:B------:R-:W2:Y:S04]  /*8fbd0*/  LDL R20, [R1+0x8] ;  /* 0x0000080001147983 */ /* 0x000ea80000100800 */
[----:B------:R-:W4:Y:S04]  /*8fbe0*/  LDL.LU R2, [R1+0x4364] ;  /* 0x0043640001027983 */ /* 0x000f280000300800 */
[----:B------:R-:W-:Y:S04]  /*8fbf0*/  STL.64 [R1+0x4118], R22 ;  /* 0x0041181601007387 */ /* 0x000fe80000100a00 */
[----:B--2---:R0:W-:Y:S04]  /*8fc00*/  STL.64 [R1+0x4110], R20 ;  /* 0x0041101401007387 */ /* 0x0041e80000100a00 */
[----:B-1----:R-:W2:Y:S04]  /*8fc10*/  LDL.LU R8, [R1+0xb00] ;  /* 0x000b000001087983 */ /* 0x002ea80000300800 */
[----:B------:R-:W2:Y:S04]  /*8fc20*/  LDL.LU R9, [R1+0xb04] ;  /* 0x000b040001097983 */ /* 0x000ea80000300800 */
[----:B------:R-:W4:Y:S04]  /*8fc30*/  LDL.LU R10, [R1+0xb08] ;  /* 0x000b0800010a7983 */ /* 0x000f280000300800 */
[----:B------:R-:W4:Y:S01]  /*8fc40*/  LDL.LU R11, [R1+0xb0c] ;  /* 0x000b0c00010b7983 */ /* 0x000f220000300800 */
[----:B---3--:R-:W-:-:S02]  /*8fc50*/  IMAD.MOV.U32 R6, RZ, RZ, R0 ;  /* 0x000000ffff067224 */ /* 0x008fc400078e0000 */
[----:B------:R-:W-:Y:S01]  /*8fc60*/  IMAD.MOV.U32 R7, RZ, RZ, R3 ;  /* 0x000000ffff077224 */ /* 0x000fe200078e0003 */
[----:B----4-:R-:W-:Y:S04]  /*8fc70*/  STL.64 [R1+0x4128], R10 ;  /* 0x0041280a01007387 */ /* 0x010fe80000100a00 */
[----:B--2---:R-:W-:Y:S04]  /*8fc80*/  STL.64 [R1+0x4120], R8 ;  /* 0x0041200801007387 */ /* 0x004fe80000100a00 */
        /* <DEDUP_REMOVED lines=11> */
[----:B------:R-:W-:Y:S01]  /*8fd40*/  STL.64 [R1+0x4148], R6 ;  /* 0x0041480601007387 */ /* 0x000fe20000100a00 */
[----:B---3--:R-:W-:-:S02]  /*8fd50*/  IMAD.MOV.U32 R22, RZ, RZ, R3 ;  /* 0x000000ffff167224 */ /* 0x008fc400078e0003 */
[----:B------:R-:W-:Y:S01]  /*8fd60*/  IMAD.MOV.U32 R23, RZ, RZ, R0 ;  /* 0x000000ffff177224 */ /* 0x000fe200078e0000 */
[----:B--2---:R0:W-:Y:S04]  /*8fd70*/  STL.64 [R1+0x4140], R4 ;  /* 0x0041400401007387 */ /* 0x0041e80000100a00 */
[----:B------:R-:W2:Y:S04]  /*8fd80*/  LDL.LU R3, [R1+0x4354] ;  /* 0x0043540001037983 */ /* 0x000ea80000300800 */
[----:B------:R-:W3:Y:S04]  /*8fd90*/  LDL.LU R0, [R1+0x4350] ;  /* 0x0043500001007983 */ /* 0x000ee80000300800 */
[----:B------:R-:W-:Y:S04]  /*8fda0*/  STL.64 [R1+0x4150], R22 ;  /* 0x0041501601007387 */ /* 0x000fe80000100a00 */
[----:B0-----:R-:W2:Y:S04]  /*8fdb0*/  LDL.LU R4, [R1+0xb30] ;  /* 0x000b300001047983 */ /* 0x001ea80000300800 */
[----:B------:R-:W2:Y:S04]  /*8fdc0*/  LDL.LU R5, [R1+0xb34] ;  /* 0x000b340001057983 */ /* 0x000ea80000300800 */
[----:B------:R-:W3:Y:S04]  /*8fdd0*/  LDL.LU R6, [R1+0xb38] ;  /* 0x000b380001067983 */ /* 0x000ee80000300800 */
[----:B------:R-:W3:Y:S01]  /*8fde0*/  LDL.LU R7, [R1+0xb3c] ;  /* 0x000b3c0001077983 */ /* 0x000ee20000300800 */
[----:B----4-:R-:W-:-:S03]  /*8fdf0*/  IMAD.MOV.U32 R21, RZ, RZ, R2 ;  /* 0x000000ffff157224 */ /* 0x010fc600078e0002 */
[----:B---3--:R-:W-:Y:S04]  /*8fe00*/  STL.64 [R1+0x4160], R6 ;  /* 0x0041600601007387 */ /* 0x008fe80000100a00 */
        /* <DEDUP_REMOVED lines=12> */
[----:B------:R-:W2:Y:S04]  /*8fed0*/  LDL.LU R0, [R1+0x4348] ;  /* 0x0043480001007983 */ /* 0x000ea80000300800 */
[----:B------:R-:W4:Y:S04]  /*8fee0*/  LDL.LU R3, [R1+0x4344] ;  /* 0x0043440001037983 */ /* 0x000f280000300800 */
[----:B------:R4:W-:Y:S04]  /*8fef0*/  STL.64 [R1+0x4180], R22 ;  /* 0x0041801601007387 */ /* 0x0009e80000100a00 */
[----:B0-----:R-:W2:Y:S04]  /*8ff00*/  LDL.LU R4, [R1+0xb50] ;  /* 0x000b500001047983 */ /* 0x001ea80000300800 */
[----:B------:R-:W2:Y:S04]  /*8ff10*/  LDL.LU R5, [R1+0xb54] ;  /* 0x000b540001057983 */ /* 0x000ea80000300800 */
[----:B------:R-:W4:Y:S04]  /*8ff20*/  LDL.LU R6, [R1+0xb58] ;  /* 0x000b580001067983 */ /* 0x000f280000300800 */
[----:B------:R-:W4:Y:S01]  /*8ff30*/  LDL.LU R7, [R1+0xb5c] ;  /* 0x000b5c0001077983 */ /* 0x000f220000300800 */
[----:B---3--:R-:W-:-:S03]  /*8ff40*/  IMAD.MOV.U32 R21, RZ, RZ, R2 ;  /* 0x000000ffff157224 */ /* 0x008fc600078e0002 */
[----:B----4-:R-:W-:Y:S04]  /*8ff50*/  STL.64 [R1+0x4190], R6 ;  /* 0x0041900601007387 */ /* 0x010fe80000100a00 */
[----:B--2---:R0:W-:Y:S04]  /*8ff60*/  STL.64 [R1+0x4188], R4 ;  /* 0x0041880401007387 */ /* 0x0041e80000100a00 */
[----:B------:R-:W2:Y:S01]  /*8ff70*/  LDL R20, [R1+0x38] ;  /* 0x0000380001147983 */ /* 0x000ea20000100800 */
[----:B------:R-:W-:Y:S02]  /*8ff80*/  IMAD.MOV.U32 R22, RZ, RZ, R3 ;  /* 0x000000ffff167224 */ /* 0x000fe400078e0003 */
[----:B------:R-:W-:Y:S01]  /*8ff90*/  IMAD.MOV.U32 R23, RZ, RZ, R0 ;  /* 0x000000ffff177224 */ /* 0x000fe200078e0000 */
[----:B------:R-:W3:Y:S04]  /*8ffa0*/  LDL.LU R2, [R1+0x4340] ;  /* 0x0043400001027983 */ /* 0x000ee80000300800 */
[----:B------:R-:W4:Y:S04]  /*8ffb0*/  LDL.LU R3, [R1+0x433c] ;  /* 0x00433c0001037983 */ /* 0x000f280000300800 */
[----:B------:R-:W4:Y:S04]  /*8ffc0*/  LDL.LU R0, [R1+0x4338] ;  /* 0x0043380001007983 */ /* 0x000f280000300800 */
[----:B--2---:R1:W-:Y:S04]  /*8ffd0*/  STL.64 [R1+0x4198], R20 ;  /* 0x0041981401007387 */ /* 0x0043e80000100a00 */
[----:B------:R-:W-:Y:S04]  /*8ffe0*/  STL.64 [R1+0x41b0], R22 ;  /* 0x0041b01601007387 */ /* 0x000fe80000100a00 */
[----:B0-----:R-:W2:Y:S04]  /*8fff0*/  LDL.LU R4, [R1+0xb60] ;  /* 0x000b600001047983 */ /* 0x001ea80000300800 */
[----:B------:R-:W2:Y:S04]  /*90000*/  LDL.LU R5, [R1+0xb64] ;  /* 0x000b640001057983 */ /* 0x000ea80000300800 */
[----:B------:R-:W4:Y:S04]  /*90010*/  LDL.LU R6, [R1+0xb68] ;  /* 0x000b680001067983 */ /* 0x000f280000300800 */
[----:B------:R-:W4:Y:S04]  /*90020*/  LDL.LU R7, [R1+0xb6c] ;  /* 0x000b6c0001077983 */ /* 0x000f280000300800 */
[----:B-1----:R-:W2:Y:S01]  /*90030*/  LDL R20, [R1+0x48] ;  /* 0x0000480001147983 */ /* 0x002ea20000100800 */
[----:B---3--:R-:W-:-:S03]  /*90040*/  IMAD.MOV.U32 R21, RZ, RZ, R2 ;  /* 0x000000ffff157224 */ /* 0x008fc600078e0002 */
[----:B------:R-:W3:Y:S04]  /*90050*/  LDL.LU R2, [R1+0x4334] ;  /* 0x0043340001027983 */ /* 0x000ee80000300800 */
[----:B--2---:R-:W-:Y:S04]  /*90060*/  STL.64 [R1+0x41c8], R20 ;  /* 0x0041c81401007387 */ /* 0x004fe80000100a00 */
[----:B----4-:R-:W-:Y:S04]  /*90070*/  STL.64 [R1+0x41a8], R6 ;  /* 0x0041a80601007387 */ /* 0x010fe80000100a00 */
[----:B------:R0:W-:Y:S04]  /*90080*/  STL.64 [R1+0x41a0], R4 ;  /* 0x0041a00401007387 */ /* 0x0001e80000100a00 */
[----:B0-----:R-:W2:Y:S04]  /*90090*/  LDL.LU R4, [R1+0xb70] ;  /* 0x000b700001047983 */ /* 0x001ea80000300800 */
[----:B------:R-:W2:Y:S04]  /*900a0*/  LDL.LU R5, [R1+0xb74] ;  /* 0x000b740001057983 */ /* 0x000ea80000300800 */
[----:B------:R-:W4:Y:S04]  /*900b0*/  LDL.LU R6, [R1+0xb78] ;  /* 0x000b780001067983 */ /* 0x000f280000300800 */
[----:B------:R-:W4:Y:S01]  /*900c0*/  LDL.LU R7, [R1+0xb7c] ;  /* 0x000b7c0001077983 */ /* 0x000f220000300800 */
[----:B------:R-:W-:-:S02]  /*900d0*/  IMAD.MOV.U32 R22, RZ, RZ, R0 ;  /* 0x000000ffff167224 */ /* 0x000fc400078e0000 */
[----:B------:R-:W-:Y:S01]  /*900e0*/  IMAD.MOV.U32 R23, RZ, RZ, R3 ;  /* 0x000000ffff177224 */ /* 0x000fe200078e0003 */
[----:B------:R-:W3:Y:S04]  /*900f0*/  LDL.LU R0, [R1+0x4330] ;  /* 0x0043300001007983 */ /* 0x000ee80000300800 */
[----:B------:R-:W3:Y:S04]  /*90100*/  LDL.LU R3, [R1+0x432c] ;  /* 0x00432c0001037983 */ /* 0x000ee80000300800 */
[----:B----4-:R-:W-:Y:S04]  /*90110*/  STL.64 [R1+0x41c0], R6 ;  /* 0x0041c00601007387 */ /* 0x010fe80000100a00 */
[----:B--2---:R0:W-:Y:S04]  /*90120*/  STL.64 [R1+0x41b8], R4 ;  /* 0x0041b80401007387 */ /* 0x0041e80000100a00 */
[----:B0-----:R-:W2:Y:S04]  /*90130*/  LDL.LU R4, [R1+0xb80] ;  /* 0x000b800001047983 */ /* 0x001ea80000300800 */
[----:B------:R-:W2:Y:S04]  /*90140*/  LDL.LU R5, [R1+0xb84] ;  /* 0x000b840001057983 */ /* 0x000ea80000300800 */
[----:B------:R-:W4:Y:S04]  /*90150*/  LDL.LU R6, [R1+0xb88] ;  /* 0x000b880001067983 */ /* 0x000f280000300800 */
[----:B------:R-:W4:Y:S04]  /*90160*/  LDL.LU R7, [R1+0xb8c] ;  /* 0x000b8c0001077983 */ /* 0x000f280000300800 */
[----:B------:R-:W2:Y:S04]  /*90170*/  LDL.64 R20, [R1+0x58] ;  /* 0x0000580001147983 */ /* 0x000ea80000100a00 */
[----:B------:R3:W-:Y:S02]  /*90180*/  STL.64 [R1+0x41f8], R22 ;  /* 0x0041f81601007387 */ /* 0x0007e40000100a00 */
[----:B---3--:R-:W-:-:S02]  /*90190*/  IMAD.MOV.U32 R22, RZ, RZ, R0 ;  /* 0x000000ffff167224 */ /* 0x008fc400078e0000 */
[----:B------:R-:W-:Y:S01]  /*901a0*/  IMAD.MOV.U32 R23, RZ, RZ, R2 ;  /* 0x000000ffff177224 */ /* 0x000fe200078e0002 */
[----:B--2---:R-:W-:Y:S04]  /*901b0*/  STL.64 [R1+0x41f0], R20 ;  /* 0x0041f01401007387 */ /* 0x004fe80000100a00 */
        /* <DEDUP_REMOVED lines=29> */
[----:B------:R-:W2:Y:S04]  /*90390*/  LDL.64 R20, [R1+0x78] ;  /* 0x0000780001147983 */ /* 0x000ea80000100a00 */
[----:B------:R4:W-:Y:S02]  /*903a0*/  STL.64 [R1+0x4258], R22 ;  /* 0x0042581601007387 */ /* 0x0009e40000100a00 */
        /* <DEDUP_REMOVED lines=88> */
[----:B------:R-:W4:Y:S04]  /*90930*/  LDL.LU R24, [R1+0xae0] ;  /* 0x000ae00001187983 */ /* 0x000f280000300800 */
[----:B------:R-:W4:Y:S04]  /*90940*/  LDL.LU R25, [R1+0xae4] ;  /* 0x000ae40001197983 */ /* 0x000f280000300800 */
[----:B------:R-:W4:Y:S04]  /*90950*/  LDL.LU R26, [R1+0xae8] ;  /* 0x000ae800011a7983 */ /* 0x000f280000300800 */
[----:B------:R-:W4:Y:S04]  /*90960*/  LDL.LU R27, [R1+0xaec] ;  /* 0x000aec00011b7983 */ /* 0x000f280000300800 */
[----:B------:R-:W2:Y:S04]  /*90970*/  LDL.LU.64 R14, [R1+0x42f0] ;  /* 0x0042f000010e7983 */ /* 0x000ea80000300a00 */
[----:B------:R-:W2:Y:S01]  /*90980*/  LDL.LU.64 R12, [R1+0x42e8] ;  /* 0x0042e800010c7983 */ /* 0x000ea20000300a00 */
[----:B------:R-:W-:-:S03]  /*90990*/  IMAD.MOV.U32 R21, RZ, RZ, R0 ;  /* 0x000000ffff157224 */ /* 0x000fc600078e0000 */
        /* <DEDUP_REMOVED lines=130> */
[----:B------:R-:W3:-:S15]  /*911c0*/  LDL.LU.64 R4, [R1+0x4140] ;  /* 0x0041400001047983 */ /* 0x000ede0000300a00 */
[----:B------:R-:W-:-:S02]  /*911d0*/  NOP ;  /* 0x0000000000007918 */ /* 0x000fc40000000000 */
[----:B------:R-:W-:Y:S04]  /*911e0*/  STL.64 [R1+0xb30], R20 ;  /* 0x000b301401007387 */ /* 0x000fe80000100a00 */
[----:B------:R0:W-:Y:S04]  /*911f0*/  STL.64 [R1+0xb38], R22 ;  /* 0x000b381601007387 */ /* 0x0001e80000100a00 */
[----:B0-----:R-:W2:Y:S04]  /*91200*/  LDL.LU.64 R22, [R1+0x4138] ;  /* 0x0041380001167983 */ /* 0x001ea80000300a00 */
[----:B------:R-:W2:Y:S01]  /*91210*/  LDL.LU.64 R20, [R1+0x4130] ;  /* 0x0041300001147983 */ /* 0x000ea20000300a00 */
[C---:B---3--:R-:W-:Y:S06]  /*91220*/  HMMA.16816.F32 R8, R12.reuse, R4, R8 ;  /* 0x000000040c08723c */ /* 0x048fec0000001808 */
[----:B--2---:R-:W-:-:S15]  /*91230*/  HMMA.16816.F32 R4, R12, R6, R20 ;  /* 0x000000060c04723c */ /* 0x004fde0000001814 */
[----:B------:R-:W-:-:S02]  /*91240*/  NOP ;  /* 0x0000000000007918 */ /* 0x000fc40000000000 */
[----:B------:R-:W-:Y:S04]  /*91250*/  STL.64 [R1+0xb20], R8 ;  /* 0x000b200801007387 */ /* 0x000fe80000100a00 */
[----:B------:R0:W-:Y:S04]  /*91260*/  STL.64 [R1+0xb28], R10 ;  /* 0x000b280a01007387 */ /* 0x0001e80000100a00 */
[----:B0-----:R-:W2:Y:S04]  /*91270*/  LDL.LU.64 R10, [R1+0x4128] ;  /* 0x00412800010a7983 */ /* 0x001ea80000300a00 */
[----:B------:R-:W2:Y:S04]  /*91280*/  LDL.LU.64 R8, [R1+0x4120] ;  /* 0x0041200001087983 */ /* 0x000ea80000300a00 */
[----:B------:R-:W3:Y:S04]  /*91290*/  LDL.LU.64 R22, [R1+0x4118] ;  /* 0x0041180001167983 */ /* 0x000ee80000300a00 */
[----:B------:R-:W2:Y:S04]  /*912a0*/  LDL.LU.64 R20, [R1+0x4110] ;  /* 0x0041100001147983 */ /* 0x000ea80000300a00 */
[----:B------:R-:W-:Y:S04]  /*912b0*/  STL.64 [R1+0xb10], R4 ;  /* 0x000b100401007387 */ /* 0x000fe80000100a00 */
[----:B------:R0:W-:Y:S04]  /*912c0*/  STL.64 [R1+0xb18], R6 ;  /* 0x000b180601007387 */ /* 0x0001e80000100a00 */
[----:B0-----:R-:W3:Y:S04]  /*912d0*/  LDL.LU.64 R6, [R1+0x4108] ;  /* 0x0041080001067983 */ /* 0x001ee80000300a00 */
[----:B------:R-:W3:Y:S01]  /*912e0*/  LDL.LU.64 R4, [R1+0x4100] ;  /* 0x0041000001047983 */ /* 0x000ee20000300a00 */
[C---:B----4-:R-:W-:Y:S06]  /*912f0*/  HMMA.16816.F32 R24, R12.reuse, R28, R24 ;  /* 0x0000001c0c18723c */ /* 0x050fec0000001818 */
[C---:B--2---:R-:W-:Y:S06]  /*91300*/  HMMA.16816.F32 R8, R12.reuse, R20, R8 ;  /* 0x000000140c08723c */ /* 0x044fec0000001808 */
[----:B---3--:R-:W-:-:S15]  /*91310*/  HMMA.16816.F32 R20, R12, R22, R4 ;  /* 0x000000160c14723c */ /* 0x008fde0000001804 */
[----:B------:R-:W-:-:S02]  /*91320*/  NOP ;  /* 0x0000000000007918 */ /* 0x000fc40000000000 */
[----:B------:R-:W-:Y:S04]  /*91330*/  STL.64 [R1+0xb00], R8 ;  /* 0x000b000801007387 */ /* 0x000fe80000100a00 */
[----:B------:R0:W-:Y:S04]  /*91340*/  STL.64 [R1+0xb08], R10 ;  /* 0x000b080a01007387 */ /* 0x0001e80000100a00 */
[----:B0-----:R-:W2:Y:S04]  /*91350*/  LDL.LU.64 R10, [R1+0x40f8] ;  /* 0x0040f800010a7983 */ /* 0x001ea80000300a00 */
[----:B------:R-:W2:Y:S04]  /*91360*/  LDL.LU.64 R8, [R1+0x40f0] ;  /* 0x0040f00001087983 */ /* 0x000ea80000300a00 */
[----:B------:R-:W3:Y:S04]  /*91370*/  LDL.LU.64 R4, [R1+0x40e8] ;  /* 0x0040e80001047983 */ /* 0x000ee80000300a00 */
[----:B------:R-:W-:Y:S04]  /*91380*/  STL.64 [R1+0xaf0], R20 ;  /* 0x000af01401007387 */ /* 0x000fe80000100a00 */
[----:B------:R0:W-:Y:S04]  /*91390*/  STL.64 [R1+0xaf8], R22 ;  /* 0x000af81601007387 */ /* 0x0001e80000100a00 */
[----:B0-----:R-:W4:Y:S04]  /*913a0*/  LDL.LU.64 R22, [R1+0x40e0] ;  /* 0x0040e00001167983 */ /* 0x001f280000300a00 */
[----:B------:R-:W4:Y:S04]  /*913b0*/  LDL.LU.64 R20, [R1+0x40d8] ;  /* 0x0040d80001147983 */ /* 0x000f280000300a00 */
[----:B------:R-:W-:Y:S04]  /*913c0*/  STL.64 [R1+0x1250], R24 ;  /* 0x0012501801007387 */ /* 0x000fe80000100a00 */
[----:B------:R0:W-:Y:S04]  /*913d0*/  STL.64 [R1+0x1258], R26 ;  /* 0x0012581a01007387 */ /* 0x0001e80000100a00 */
[----:B0-----:R-:W2:Y:S04]  /*913e0*/  LDL.LU.64 R26, [R1+0x40d0] ;  /* 0x0040d000011a7983 */ /* 0x001ea80000300a00 */
[----:B------:R-:W3:Y:S04]  /*913f0*/  LDL.LU.64 R24, [R1+0x40c8] ;  /* 0x0040c80001187983 */ /* 0x000ee80000300a00 */
[----:B------:R0:W-:Y:S04]  /*91400*/  STL.64 [R1+0x4010], R28 ;  /* 0x0040101c01007387 */ /* 0x0001e80000100a00 */
[----:B0-----:R-:W4:Y:S01]  /*91410*/  LDL.64 R28, [R1+0xa8] ;  /* 0x0000a800011c7983 */ /* 0x001f220000100a00 */
[----:B--2---:R-:W-:-:S15]  /*91420*/  HMMA.16816.F32 R16, R12, R26, R16 ;  /* 0x0000001a0c10723c */ /* 0x004fde0000001810 */
[----:B------:R-:W-:-:S08]  /*91430*/  NOP ;  /* 0x0000000000007918 */ /* 0x000fd00000000000 */
[----:B------:R-:W-:Y:S04]  /*91440*/  STL.64 [R1+0x1240], R16 ;  /* 0x0012401001007387 */ /* 0x000fe80000100a00 */
[----:B------:R3:W-:Y:S02]  /*91450*/  STL.64 [R1+0x1248], R18 ;  /* 0x0012481201007387 */ /* 0x0007e40000100a00 */
[----:B---3--:R-:W-:Y:S02]  /*91460*/  HMMA.16816.F32 R16, R12, R24, R8 ;  /* 0x000000180c10723c */ /* 0x008fe40000001808 */
[----:B------:R-:W2:-:S15]  /*91470*/  LDL.LU R8, [R1+0xaa0] ;  /* 0x000aa00001087983 */ /* 0x000e9e0000300800 */
[----:B------:R-:W-:-:S06]  /*91480*/  NOP ;  /* 0x0000000000007918 */ /* 0x000fcc0000000000 */
[----:B------:R-:W-:Y:S04]  /*91490*/  STL.64 [R1+0x1230], R16 ;  /* 0x0012301001007387 */ /* 0x000fe80000100a00 */
[----:B------:R-:W-:Y:S04]  /*914a0*/  STL.64 [R1+0x1238], R18 ;  /* 0x0012381201007387 */ /* 0x000fe80000100a00 */
        /* <DEDUP_REMOVED lines=11> */
[----:B------:R-:W4:Y:S04]  /*91560*/  LDL.LU R6, [R1+0x3560] ;  /* 0x0035600001067983 */ /* 0x000f280000300800 */
[----:B------:R-:W2:Y:S04]  /*91570*/  LDL.LU R18, [R1+0x355c] ;  /* 0x00355c0001127983 */ /* 0x000ea80000300800 */
[----:B------:R-:W4:Y:S04]  /*91580*/  LDL.LU R7, [R1+0x3568] ;  /* 0x0035680001077983 */ /* 0x000f280000300800 */
[----:B----4-:R-:W-:Y:S04]  /*91590*/  STL.64 [R1+0x4090], R6 ;  /* 0x0040900601007387 */ /* 0x010fe80000100a00 */
[----:B------:R0:W-:Y:S04]  /*915a0*/  STL.64 [R1+0x4088], R4 ;  /* 0x0040880401007387 */ /* 0x0001e80000100a00 */
[----:B0-----:R-:W4:Y:S04]  /*915b0*/  LDL.LU R4, [R1+0xa80] ;  /* 0x000a800001047983 */ /* 0x001f280000300800 */
[----:B------:R-:W4:Y:S04]  /*915c0*/  LDL.LU R5, [R1+0xa84] ;  /* 0x000a840001057983 */ /* 0x000f280000300800 */
[----:B------:R-:W3:Y:S04]  /*915d0*/  LDL.LU R6, [R1+0xa88] ;  /* 0x000a880001067983 */ /* 0x000ee80000300800 */
[----:B------:R-:W3:Y:S01]  /*915e0*/  LDL.LU R7, [R1+0xa8c] ;  /* 0x000a8c0001077983 */ /* 0x000ee20000300800 */
[C---:B------:R-:W-:Y:S03]  /*915f0*/  HMMA.16816.F32 R8, R12.reuse, R22, R8 ;  /* 0x000000160c08723c */ /* 0x040fe60000001808 */
[----:B---3--:R-:W-:Y:S04]  /*91600*/  STL.64 [R1+0x40a0], R6 ;  /* 0x0040a00601007387 */ /* 0x008fe80000100a00 */
[----:B----4-:R0:W-:Y:S04]  /*91610*/  STL.64 [R1+0x4098], R4 ;  /* 0x0040980401007387 */ /* 0x0101e80000100a00 */
[----:B0-----:R-:W3:Y:S04]  /*91620*/  LDL.LU R4, [R1+0xa90] ;  /* 0x000a900001047983 */ /* 0x001ee80000300800 */
[----:B------:R-:W3:Y:S04]  /*91630*/  LDL.LU R5, [R1+0xa94] ;  /* 0x000a940001057983 */ /* 0x000ee80000300800 */
[----:B------:R-:W3:Y:S04]  /*91640*/  LDL.LU R6, [R1+0xa98] ;  /* 0x000a980001067983 */ /* 0x000ee80000300800 */
[----:B------:R-:W3:Y:S04]  /*91650*/  LDL.LU R7, [R1+0xa9c] ;  /* 0x000a9c0001077983 */ /* 0x000ee80000300800 */
        /* <DEDUP_REMOVED lines=34> */
[----:B------:R-:W4:Y:S04]  /*91880*/  LDL.LU.64 R4, [R1+0x4098] ;  /* 0x0040980001047983 */ /* 0x000f280000300a00 */
[----:B------:R0:W-:Y:S04]  /*91890*/  STL [R1+0x3e94], R10 ;  /* 0x003e940a01007387 */ /* 0x0001e80000100800 */
[----:B0-----:R-:W3:Y:S04]  /*918a0*/  LDL.LU R10, [R1+0x3558] ;  /* 0x00355800010a7983 */ /* 0x001ee80000300800 */
[----:B------:R0:W-:Y:S04]  /*918b0*/  STL [R1+0x3e90], R11 ;  /* 0x003e900b01007387 */ /* 0x0001e80000100800 */
[----:B0-----:R-:W2:Y:S01]  /*918c0*/  LDL.LU R11, [R1+0x3550] ;  /* 0x00355000010b7983 */ /* 0x001ea20000300800 */
[----:B----4-:R-:W-:-:S15]  /*918d0*/  HMMA.16816.F32 R4, R12, R8, R4 ;  /* 0x000000080c04723c */ /* 0x010fde0000001804 */
[----:B------:R-:W-:-:S08]  /*918e0*/  NOP ;  /* 0x0000000000007918 */ /* 0x000fd00000000000 */
[----:B------:R-:W-:Y:S04]  /*918f0*/  STL.64 [R1+0x11f0], R4 ;  /* 0x0011f00401007387 */ /* 0x000fe80000100a00 */
[----:B------:R0:W-:Y:S04]  /*91900*/  STL.64 [R1+0x11f8], R6 ;  /* 0x0011f80601007387 */ /* 0x0001e80000100a00 */
[----:B0-----:R-:W4:Y:S04]  /*91910*/  LDL.LU.64 R6, [R1+0x4090] ;  /* 0x0040900001067983 */ /* 0x001f280000300a00 */
[----:B------:R-:W4:Y:S04]  /*91920*/  LDL.LU.64 R4, [R1+0x4088] ;  /* 0x0040880001047983 */ /* 0x000f280000300a00 */
[----:B------:R0:W-:Y:S04]  /*91930*/  STL [R1+0x3e74], R8 ;  /* 0x003e740801007387 */ /* 0x0001e80000100800 */
[----:B------:R1:W-:Y:S01]  /*91940*/  STL [R1+0x3e70], R9 ;  /* 0x003e700901007387 */ /* 0x0003e20000100800 */
[----:B---3--:R-:W-:-:S02]  /*91950*/  IMAD R17, R17, 0x100, R10 ;  /* 0x0000010011117824 */ /* 0x008fc400078e020a */
[----:B--2---:R-:W-:Y:S01]  /*91960*/  IMAD R16, R16, 0x100, R11 ;  /* 0x0000010010107824 */ /* 0x004fe200078e020b */
[----:B0-----:R-:W2:Y:S04]  /*91970*/  LDL.LU R8, [R1+0x1080] ;  /* 0x0010800001087983 */ /* 0x001ea80000300800 */
[----:B-1----:R-:W2:Y:S04]  /*91980*/  LDL.LU R9, [R1+0x1084] ;  /* 0x0010840001097983 */ /* 0x002ea80000300800 */
[----:B------:R-:W2:Y:S04]  /*91990*/  LDL.LU R10, [R1+0x1088] ;  /* 0x00108800010a7983 */ /* 0x000ea80000300800 */
[----:B------:R-:W2:Y:S01]  /*919a0*/  LDL.LU R11, [R1+0x108c] ;  /* 0x00108c00010b7983 */ /* 0x000ea20000300800 */
[----:B----4-:R-:W-:-:S02]  /*919b0*/  IMAD R18, R18, 0x100, R6 ;  /* 0x0000010012127824 */ /* 0x010fc400078e0206 */
[----:B------:R-:W-:Y:S01]  /*919c0*/  IMAD R19, R19, 0x100, R7 ;  /* 0x0000010013137824 */ /* 0x000fe200078e0207 */
[----:B------:R-:W3:Y:S04]  /*919d0*/  LDL.LU R6, [R1+0x4084] ;  /* 0x0040840001067983 */ /* 0x000ee80000300800 */
        /* <DEDUP_REMOVED lines=8> */
[----:B------:R-:W-:-:S02]  /*91a60*/  F2FP.F16.E4M3.UNPACK_B R16, R16 ;  /* 0x00000010ff10723e */ /* 0x000fc400020006ff */
[----:B------:R-:W-:Y:S02]  /*91a70*/  F2FP.F16.E4M3.UNPACK_B R17, R17 ;  /* 0x00000011ff11723e */ /* 0x000fe400020006ff */
[----:B------:R-:W-:Y:S02]  /*91a80*/  F2FP.F16.E4M3.UNPACK_B R18, R18 ;  /* 0x00000012ff12723e */ /* 0x000fe400020006ff */
[----:B------:R-:W-:Y:S01]  /*91a90*/  F2FP.F16.E4M3.UNPACK_B R19, R19 ;  /* 0x00000013ff13723e */ /* 0x000fe200020006ff */
[----:B------:R-:W-:Y:S04]  /*91aa0*/  STL [R1+0x3e5c], R6 ;  /* 0x003e5c0601007387 */ /* 0x000fe80000100800 */
[----:B------:R-:W-:Y:S04]  /*91ab0*/  STL [R1+0x3e58], R7 ;  /* 0x003e580701007387 */ /* 0x000fe80000100800 */
[----:B------:R-:W-:Y:S04]  /*91ac0*/  STL [R1+0x3e7c], R4 ;  /* 0x003e7c0401007387 */ /* 0x000fe80000100800 */
[----:B------:R0:W-:Y:S02]  /*91ad0*/  STL [R1+0x3e78], R5 ;  /* 0x003e780501007387 */ /* 0x0001e40000100800 */
[----:B0-----:R-:W-:Y:S02]  /*91ae0*/  HMMA.16816.F32 R4, R12, R2, R20 ;  /* 0x000000020c04723c */ /* 0x001fe40000001814 */
[----:B------:R-:W-:Y:S04]  /*91af0*/  STL.64 [R1+0x12c0], R8 ;  /* 0x0012c00801007387 */ /* 0x000fe80000100a00 */
[----:B------:R3:W-:Y:S04]  /*91b00*/  STL.64 [R1+0x12c8], R10 ;  /* 0x0012c80a01007387 */ /* 0x0007e80000100a00 */
[----:B------:R-:W-:Y:S04]  /*91b10*/  STL [R1+0x3e84], R2 ;  /* 0x003e840201007387 */ /* 0x000fe80000100800 */
[----:B------:R-:W-:Y:S09]  /*91b20*/  STL [R1+0x3e80], R3 ;  /* 0x003e800301007387 */ /* 0x000ff20000100800 */
[----:B------:R-:W-:Y:S04]  /*91b30*/  STL.64 [R1+0x11e0], R4 ;  /* 0x0011e00401007387 */ /* 0x000fe80000100a00 */
[----:B------:R0:W-:Y:S01]  /*91b40*/  STL.64 [R1+0x11e8], R6 ;  /* 0x0011e80601007387 */ /* 0x0001e20000100a00 */
[----:B---3--:R-:W-:-:S15]  /*91b50*/  HMMA.16816.F32 R8, R16, R28, R24 ;  /* 0x0000001c1008723c */ /* 0x008fde0000001818 */
[----:B------:R-:W-:-:S08]  /*91b60*/  NOP ;  /* 0x0000000000007918 */ /* 0x000fd00000000000 */
[----:B------:R-:W-:Y:S04]  /*91b70*/  STL.64 [R1+0xae0], R8 ;  /* 0x000ae00801007387 */ /* 0x000fe80000100a00 */
[----:B------:R-:W-:Y:S04]  /*91b80*/  STL.64 [R1+0xae8], R10 ;  /* 0x000ae80a01007387 */ /* 0x000fe80000100a00 */
[----:B------:R-:W2:Y:S01]  /*91b90*/  LDL R26, [R1+0x58] ;  /* 0x00005800011a7983 */ /* 0x000ea20000100800 */
[----:B------:R-:W-:-:S03]  /*91ba0*/  IMAD.MOV.U32 R27, RZ, RZ, R0 ;  /* 0x000000ffff1b7224 */ /* 0x000fc600078e0000 */
[----:B------:R-:W3:Y:S04]  /*91bb0*/  LDL.LU R0, [R1+0x4068] ;  /* 0x0040680001007983 */ /* 0x000ee80000300800 */
[----:B--2---:R-:W-:Y:S04]  /*91bc0*/  STL.64 [R1+0x4050], R26 ;  /* 0x0040501a01007387 */ /* 0x004fe80000100a00 */
[----:B------:R-:W2:Y:S04]  /*91bd0*/  LDL.LU R20, [R1+0x9c0] ;  /* 0x0009c00001147983 */ /* 0x000ea80000300800 */
[----:B------:R-:W2:Y:S04]  /*91be0*/  LDL.LU R21, [R1+0x9c4] ;  /* 0x0009c40001157983 */ /* 0x000ea80000300800 */
[----:B------:R-:W4:Y:S04]  /*91bf0*/  LDL.LU R22, [R1+0x9c8] ;  /* 0x0009c80001167983 */ /* 0x000f280000300800 */
[----:B------:R-:W4:Y:S01]  /*91c00*/  LDL.LU R23, [R1+0x9cc] ;  /* 0x0009cc0001177983 */ /* 0x000f220000300800 */
[----:B0-----:R-:W-:-:S02]  /*91c10*/  IMAD.MOV.U32 R7, RZ, RZ, R28 ;  /* 0x000000ffff077224 */ /* 0x001fc400078e001c */
[----:B------:R-:W-:Y:S02]  /*91c20*/  IMAD.MOV.U32 R6, RZ, RZ, R29 ;  /* 0x000000ffff067224 */ /* 0x000fe400078e001d */
[----:B------:R-:W3:Y:S04]  /*91c30*/  LDL.64 R28, [R1+0x80] ;  /* 0x00008000011c7983 */ /* 0x000ee80000100a00 */
[----:B----4-:R-:W-:Y:S04]  /*91c40*/  STL.64 [R1+0x3ff8], R22 ;  /* 0x003ff81601007387 */ /* 0x010fe80000100a00 */
[----:B--2---:R0:W-:Y:S04]  /*91c50*/  STL.64 [R1+0x3ff0], R20 ;  /* 0x003ff01401007387 */ /* 0x0041e80000100a00 */
[----:B0-----:R-:W2:Y:S04]  /*91c60*/  LDL.LU R20, [R1+0x9f0] ;  /* 0x0009f00001147983 */ /* 0x001ea80000300800 */
[----:B------:R-:W2:Y:S04]  /*91c70*/  LDL.LU R21, [R1+0x9f4] ;  /* 0x0009f40001157983 */ /* 0x000ea80000300800 */
[----:B------:R-:W4:Y:S04]  /*91c80*/  LDL.LU R22, [R1+0x9f8] ;  /* 0x0009f80001167983 */ /* 0x000f280000300800 */
[----:B------:R-:W4:Y:S04]  /*91c90*/  LDL.LU R23, [R1+0x9fc] ;  /* 0x0009fc0001177983 */ /* 0x000f280000300800 */
[----:B------:R-:W2:Y:S01]  /*91ca0*/  LDL R10, [R1+0x78] ;  /* 0x00007800010a7983 */ /* 0x000ea20000100800 */
[----:B---3--:R-:W-:-:S05]  /*91cb0*/  IMAD.MOV.U32 R11, RZ, RZ, R0 ;  /* 0x000000ffff0b7224 */ /* 0x008fca00078e0000 */
[----:B--2---:R0:W-:Y:S04]  /*91cc0*/  STL.64 [R1+0x4048], R10 ;  /* 0x0040480a01007387 */ /* 0x0041e80000100a00 */
[----:B------:R-:W2:Y:S04]  /*91cd0*/  LDL.LU R8, [R1+0xa40] ;  /* 0x000a400001087983 */ /* 0x000ea80000300800 */
[----:B------:R-:W2:Y:S04]  /*91ce0*/  LDL.LU R9, [R1+0xa44] ;  /* 0x000a440001097983 */ /* 0x000ea80000300800 */
[----:B0-----:R-:W3:Y:S04]  /*91cf0*/  LDL.LU R10, [R1+0xa48] ;  /* 0x000a4800010a7983 */ /* 0x001ee80000300800 */
[----:B------:R-:W3:Y:S04]  /*91d00*/  LDL.LU R11, [R1+0xa4c] ;  /* 0x000a4c00010b7983 */ /* 0x000ee80000300800 */
[----:B---3--:R-:W-:Y:S04]  /*91d10*/  STL.64 [R1+0x4060], R10 ;  /* 0x0040600a01007387 */ /* 0x008fe80000100a00 */
[----:B--2---:R0:W-:Y:S04]  /*91d20*/  STL.64 [R1+0x4058], R8 ;  /* 0x0040580801007387 */ /* 0x0041e80000100a00 */
[----:B0-----:R-:W2:Y:S04]  /*91d30*/  LDL.LU R8, [R1+0xa50] ;  /* 0x000a500001087983 */ /* 0x001ea80000300800 */
[----:B------:R-:W2:Y:S04]  /*91d40*/  LDL.LU R9, [R1+0xa54] ;  /* 0x000a540001097983 */ /* 0x000ea80000300800 */
[----:B------:R-:W2:Y:S04]  /*91d50*/  LDL.LU R10, [R1+0xa58] ;  /* 0x000a5800010a7983 */ /* 0x000ea80000300800 */
[----:B------:R-:W2:Y:S04]  /*91d60*/  LDL.LU R11, [R1+0xa5c] ;  /* 0x000a5c00010b7983 */ /* 0x000ea80000300800 */
[----:B------:R-:W2:Y:S04]  /*91d70*/  LDL.64 R26, [R1+0xa0] ;  /* 0x0000a000011a7983 */ /* 0x000ea80000100a00 */
[----:B------:R-:W3:Y:S04]  /*91d80*/  LDL.64 R4, [R1+0x98] ;  /* 0x0000980001047983 */ /* 0x000ee80000100a00 */
[----:B------:R-:W3:Y:S04]  /*91d90*/  LDL.64 R2, [R1+0x90] ;  /* 0x0000900001027983 */ /* 0x000ee80000100a00 */
        /* <DEDUP_REMOVED lines=12> */
[----:B------:R-:W-:Y:S03]  /*91e60*/  HMMA.16816.F32 R8, R16, R26, R8 ;  /* 0x0000001a1008723c */ /* 0x000fe60000001808 */
        /* <DEDUP_REMOVED lines=12> */
[----:B------:R-:W2:Y:S04]  /*91f30*/  LDL.64 R12, [R1+0x68] ;  /* 0x00006800010c7983 */ /* 0x000ea80000100a00 */
[----:B------:R-:W4:Y:S04]  /*91f40*/  LDL.64 R24, [R1+0x60] ;  /* 0x0000600001187983 */ /* 0x000f280000100a00 */
[----:B------:R-:W-:Y:S04]  /*91f50*/  STL [R1+0x3e8c], R6 ;  /* 0x003e8c0601007387 */ /* 0x000fe80000100800 */
[----:B------:R0:W-:Y:S04]  /*91f60*/  STL [R1+0x3e88], R7 ;  /* 0x003e880701007387 */ /* 0x0001e80000100800 */
[----:B0-----:R-:W2:Y:S04]  /*91f70*/  LDL.64 R6, [R1+0x88] ;  /* 0x0000880001067983 */ /* 0x001ea80000100a00 */
        /* <DEDUP_REMOVED lines=8> */
[----:B------:R0:W-:Y:S04]  /*92000*/  STL [R1+0x3eb8], R15 ;  /* 0x003eb80f01007387 */ /* 0x0001e80000100800 */
[----:B0-----:R-:W2:Y:S01]  /*92010*/  LDL.64 R14, [R1+0x70] ;  /* 0x00007000010e7983 */ /* 0x001ea20000100a00 */
[C---:B---3--:R-:W-:Y:S06]  /*92020*/  HMMA.16816.F32 R20, R16.reuse, R2, R20 ;  /* 0x000000021014723c */ /* 0x048fec0000001814 */
[----:B----4-:R-:W-:-:S15]  /*92030*/  HMMA.16816.F32 R8, R16, R4, R8 ;  /* 0x000000041008723c */ /* 0x010fde0000001808 */
[----:B------:R-:W-:-:S08]  /*92040*/  NOP ;  /* 0x0000000000007918 */ /* 0x000fd00000000000 */
[----:B------:R-:W-:Y:S04]  /*92050*/  STL.64 [R1+0xac0], R8 ;  /* 0x000ac00801007387 */ /* 0x000fe80000100a00 */
[----:B------:R0:W-:Y:S04]  /*92060*/  STL.64 [R1+0xac8], R10 ;  /* 0x000ac80a01007387 */ /* 0x0001e80000100a00 */
[----:B0-----:R-:W3:Y:S04]  /*92070*/  LDL.LU.64 R10, [R1+0x4048] ;  /* 0x00404800010a7983 */ /* 0x001ee80000300a00 */
        /* <DEDUP_REMOVED lines=20> */
[----:B------:R-:W-:Y:S02]  /*921c0*/  IMAD.MOV.U32 R2, RZ, RZ, R6 ;  /* 0x000000ffff027224 */ /* 0x000fe400078e0006 */
[----:B------:R-:W-:Y:S02]  /*921d0*/  IMAD.MOV.U32 R3, RZ, RZ, R7 ;  /* 0x000000ffff037224 */ /* 0x000fe400078e0007 */
[----:B------:R-:W-:-:S02]  /*921e0*/  IMAD.MOV.U32 R6, RZ, RZ, R28 ;  /* 0x000000ffff067224 */ /* 0x000fc400078e001c */
[----:B------:R-:W-:Y:S02]  /*921f0*/  IMAD.MOV.U32 R7, RZ, RZ, R29 ;  /* 0x000000ffff077224 */ /* 0x000fe400078e001d */
[----:B------:R-:W2:Y:S04]  /*92200*/  LDL.LU.64 R28, [R1+0x4010] ;  /* 0x00401000011c7983 */ /* 0x000ea80000300a00 */
[----:B------:R-:W-:Y:S04]  /*92210*/  STL.64 [R1+0x3ea0], R6 ;  /* 0x003ea00601007387 */ /* 0x000fe80000100a00 */
[----:B------:R0:W-:Y:S04]  /*92220*/  STL.64 [R1+0x3e98], R4 ;  /* 0x003e980401007387 */ /* 0x0001e80000100a00 */
[----:B0-----:R-:W4:Y:S04]  /*92230*/  LDL.LU R4, [R1+0x9d0] ;  /* 0x0009d00001047983 */ /* 0x001f280000300800 */
[----:B------:R-:W4:Y:S04]  /*92240*/  LDL.LU R5, [R1+0x9d4] ;  /* 0x0009d40001057983 */ /* 0x000f280000300800 */
[----:B------:R-:W4:Y:S04]  /*92250*/  LDL.LU R6, [R1+0x9d8] ;  /* 0x0009d80001067983 */ /* 0x000f280000300800 */
[----:B------:R-:W4:Y:S01]  /*92260*/  LDL.LU R7, [R1+0x9dc] ;  /* 0x0009dc0001077983 */ /* 0x000f220000300800 */
[----:B---3--:R-:W-:-:S15]  /*92270*/  HMMA.16816.F32 R20, R16, R10, R20 ;  /* 0x0000000a1014723c */ /* 0x008fde0000001814 */
[----:B------:R-:W-:-:S08]  /*92280*/  NOP ;  /* 0x0000000000007918 */ /* 0x000fd00000000000 */
[----:B------:R-:W-:Y:S04]  /*92290*/  STL.64 [R1+0xa80], R20 ;  /* 0x000a801401007387 */ /* 0x000fe80000100a00 */
[----:B------:R0:W-:Y:S04]  /*922a0*/  STL.64 [R1+0xa88], R22 ;  /* 0x000a881601007387 */ /* 0x0001e80000100a00 */
[----:B0-----:R-:W3:Y:S04]  /*922b0*/  LDL.LU.64 R22, [R1+0x4008] ;  /* 0x0040080001167983 */ /* 0x001ee80000300a00 */
[----:B------:R-:W3:Y:S01]  /*922c0*/  LDL.LU.64 R20, [R1+0x4000] ;  /* 0x0040000001147983 */ /* 0x000ee20000300a00 */
[----:B------:R-:W-:-:S02]  /*922d0*/  IMAD.MOV.U32 R10, RZ, RZ, R14 ;  /* 0x000000ffff0a7224 */ /* 0x000fc400078e000e */
[----:B------:R-:W-:Y:S01]  /*922e0*/  IMAD.MOV.U32 R11, RZ, RZ, R15 ;  /* 0x000000ffff0b7224 */ /* 0x000fe200078e000f */
[----:B---3--:R-:W-:-:S15]  /*922f0*/  HMMA.16816.F32 R20, R16, R14, R20 ;  /* 0x0000000e1014723c */ /* 0x008fde0000001814 */
        /* <DEDUP_REMOVED lines=11> */
[----:B----4-:R-:W-:Y:S01]  /*923b0*/  HMMA.16816.F32 R4, R16, R24, R4 ;  /* 0x000000181004723c */ /* 0x010fe20000001804 */
[----:B------:R-:W-:-:S02]  /*923c0*/  IMAD.MOV.U32 R14, RZ, RZ, R12 ;  /* 0x000000ffff0e7224 */ /* 0x000fc400078e000c */
[----:B------:R-:W-:-:S03]  /*923d0*/  IMAD.MOV.U32 R15, RZ, RZ, R13 ;  /* 0x000000ffff0f7224 */ /* 0x000fc600078e000d */
[----:B------:R-:W-:Y:S01]  /*923e0*/  IMAD.MOV.U32 R0, RZ, RZ, R25 ;  /* 0x000000ffff007224 */ /* 0x000fe200078e0019 */
[----:B--2---:R-:W-:-:S15]  /*923f0*/  HMMA.16816.F32 R8, R16, R12, R8 ;  /* 0x0000000c1008723c */ /* 0x004fde0000001808 */
[----:B------:R-:W-:-:S08]  /*92400*/  NOP ;  /* 0x0000000000007918 */ /* 0x000fd00000000000 */
[----:B------:R-:W-:Y:S04]  /*92410*/  STL.64 [R1+0xa60], R8 ;  /* 0x000a600801007387 */ /* 0x000fe80000100a00 */
[----:B------:R-:W-:Y:S04]  /*92420*/  STL.64 [R1+0xa68], R10 ;  /* 0x000a680a01007387 */ /* 0x000fe80000100a00 */
[----:B------:R-:W-:Y:S04]  /*92430*/  STL.64 [R1+0x3f50], R14 ;  /* 0x003f500e01007387 */ /* 0x000fe80000100a00 */
[----:B------:R-:W-:Y:S04]  /*92440*/  STL [R1+0x3d80], R0 ;  /* 0x003d800001007387 */ /* 0x000fe80000100800 */
        /* <DEDUP_REMOVED lines=17> */
[----:B0-----:R-:W3:Y:S04]  /*92560*/  LDL R22, [R1] ;  /* 0x0000000001167983 */ /* 0x001ee80000100800 */
[----:B------:R-:W3:Y:S04]  /*92570*/  LDL R23, [R1+0x4] ;  /* 0x0000040001177983 */ /* 0x000ee80000100800 */
[----:B--2---:R0:W-:Y:S04]  /*92580*/  STL.64 [R1+0x3ef0], R20 ;  /* 0x003ef01401007387 */ /* 0x0041e80000100a00 */
[----:B------:R-:W2:Y:S04]  /*92590*/  LDL.LU R24, [R1+0x900] ;  /* 0x0009000001187983 */ /* 0x000ea80000300800 */
[----:B------:R-:W2:Y:S04]  /*925a0*/  LDL.LU R25, [R1+0x904] ;  /* 0x0009040001197983 */ /* 0x000ea80000300800 */
[----:B------:R-:W4:Y:S04]  /*925b0*/  LDL.LU R26, [R1+0x908] ;  /* 0x00090800011a7983 */ /* 0x000f280000300800 */
[----:B------:R-:W4:Y:S04]  /*925c0*/  LDL.LU R27, [R1+0x90c] ;  /* 0x00090c00011b7983 */ /* 0x000f280000300800 */
[----:B0-----:R-:W2:Y:S04]  /*925d0*/  LDL.64 R20, [R1+0x8] ;  /* 0x0000080001147983 */ /* 0x001ea80000100a00 */
        /* <DEDUP_REMOVED lines=19> */
[----:B------:R-:W4:Y:S04]  /*92710*/  LDL.64 R14, [R1+0x28] ;  /* 0x00002800010e7983 */ /* 0x000f280000100a00 */
[----:B------:R-:W2:Y:S04]  /*92720*/  LDL R12, [R1+0x20] ;  /* 0x00002000010c7983 */ /* 0x000ea80000100800 */
[----:B------:R-:W2:Y:S04]  /*92730*/  LDL R13, [R1+0x24] ;  /* 0x00002400010d7983 */ /* 0x000ea80000100800 */
[----:B----4-:R0:W-:Y:S04]  /*92740*/  STL.64 [R1+0x3f80], R14 ;  /* 0x003f800e01007387 */ /* 0x0101e80000100a00 */
[----:B--2---:R-:W-:Y:S04]  /*92750*/  STL.64 [R1+0x3f78], R12 ;  /* 0x003f780c01007387 */ /* 0x004fe80000100a00 */
[----:B------:R-:W2:Y:S04]  /*92760*/  LDL.LU R20, [R1+0x950] ;  /* 0x0009500001147983 */ /* 0x000ea80000300800 */
[----:B------:R-:W2:Y:S04]  /*92770*/  LDL.LU R21, [R1+0x954] ;  /* 0x0009540001157983 */ /* 0x000ea80000300800 */
[----:B------:R-:W4:Y:S04]  /*92780*/  LDL.LU R22, [R1+0x958] ;  /* 0x0009580001167983 */ /* 0x000f280000300800 */
[----:B------:R-:W4:Y:S04]  /*92790*/  LDL.LU R23, [R1+0x95c] ;  /* 0x00095c0001177983 */ /* 0x000f280000300800 */
[----:B0-----:R-:W3:Y:S04]  /*927a0*/  LDL R14, [R1+0x30] ;  /* 0x00003000010e7983 */ /* 0x001ee80000100800 */
[----:B------:R-:W3:Y:S04]  /*927b0*/  LDL R15, [R1+0x34] ;  /* 0x00003400010f7983 */ /* 0x000ee80000100800 */
[----:B----4-:R-:W-:Y:S04]  /*927c0*/  STL.64 [R1+0x3f70], R22 ;  /* 0x003f701601007387 */ /* 0x010fe80000100a00 */
[----:B--2---:R0:W-:Y:S04]  /*927d0*/  STL.64 [R1+0x3f68], R20 ;  /* 0x003f681401007387 */ /* 0x0041e80000100a00 */
[----:B0-----:R-:W2:Y:S04]  /*927e0*/  LDL.LU R20, [R1+0x960] ;  /* 0x0009600001147983 */ /* 0x001ea80000300800 */
[----:B------:R-:W2:Y:S04]  /*927f0*/  LDL.LU R21, [R1+0x964] ;  /* 0x0009640001157983 */ /* 0x000ea80000300800 */
[----:B------:R-:W4:Y:S04]  /*92800*/  LDL.LU R22, [R1+0x968] ;  /* 0x0009680001167983 */ /* 0x000f280000300800 */
[----:B------:R-:W4:Y:S04]  /*92810*/  LDL.LU R23, [R1+0x96c] ;  /* 0x00096c0001177983 */ /* 0x000f280000300800 */
        /* <DEDUP_REMOVED lines=11> */
[----:B------:R-:W2:Y:S04]  /*928d0*/  LDL R12, [R1+0x48] ;  /* 0x00004800010c7983 */ /* 0x000ea80000100800 */
        /* <DEDUP_REMOVED lines=100> */
[----:B------:R-:W4:Y:S04]  /*92f20*/  LDL.LU R12, [R1+0x356c] ;  /* 0x00356c00010c7983 */ /* 0x000f280000300800 */
[----:B------:R-:W4:Y:S01]  /*92f30*/  LDL.LU R13, [R1+0x3574] ;  /* 0x00357400010d7983 */ /* 0x000f220000300800 */
[----:B---3--:R-:W-:-:S15]  /*92f40*/  HMMA.16816.F32 R24, R16, R20, R24 ;  /* 0x000000141018723c */ /* 0x008fde0000001818 */
        /* <DEDUP_REMOVED lines=29> */
[----:B------:R-:W3:Y:S01]  /*93120*/  LDL.LU.64 R20, [R1+0x3ef0] ;  /* 0x003ef00001147983 */ /* 0x000ee20000300a00 */
[----:B--2---:R-:W-:-:S15]  /*93130*/  HMMA.16816.F32 R24, R16, R28, R24 ;  /* 0x0000001c1018723c */ /* 0x004fde0000001818 */
[----:B------:R-:W-:-:S08]  /*93140*/  NOP ;  /* 0x0000000000007918 */ /* 0x000fd00000000000 */
[----:B------:R-:W-:Y:S04]  /*93150*/  STL.64 [R1+0x980], R24 ;  /* 0x0009801801007387 */ /* 0x000fe80000100a00 */
[----:B------:R0:W-:Y:S04]  /*93160*/  STL.64 [R1+0x988], R26 ;  /* 0x0009881a01007387 */ /* 0x0001e80000100a00 */
[----:B0-----:R-:W3:Y:S04]  /*93170*/  LDL.LU.64 R26, [R1+0x3ee8] ;  /* 0x003ee800011a7983 */ /* 0x001ee80000300a00 */
[----:B------:R-:W2:Y:S01]  /*93180*/  LDL.LU.64 R24, [R1+0x3ee0] ;  /* 0x003ee00001187983 */ /* 0x000ea20000300a00 */
        /* <DEDUP_REMOVED lines=12> */
[----:B------:R4:W-:Y:S02]  /*93250*/  STL.64 [R1+0x3c38], R26 ;  /* 0x003c381a01007387 */ /* 0x0009e40000100a00 */
[----:B----4-:R-:W-:-:S02]  /*93260*/  IMAD.MOV.U32 R26, RZ, RZ, R14 ;  /* 0x000000ffff1a7224 */ /* 0x010fc400078e000e */
[----:B------:R-:W-:Y:S01]  /*93270*/  IMAD.MOV.U32 R27, RZ, RZ, R15 ;  /* 0x000000ffff1b7224 */ /* 0x000fe200078e000f */
[----:B------:R-:W4:Y:S04]  /*93280*/  LDL.LU R14, [R1+0x3ebc] ;  /* 0x003ebc00010e7983 */ /* 0x000f280000300800 */
[----:B------:R-:W4:Y:S04]  /*93290*/  LDL.LU R15, [R1+0x3eb8] ;  /* 0x003eb800010f7983 */ /* 0x000f280000300800 */
[----:B------:R-:W-:Y:S01]  /*932a0*/  STL.64 [R1+0x3c30], R24 ;  /* 0x003c301801007387 */ /* 0x000fe20000100a00 */
[----:B--2---:R-:W-:-:S15]  /*932b0*/  HMMA.16816.F32 R8, R16, R22, R8 ;  /* 0x000000161008723c */ /* 0x004fde0000001808 */
[----:B------:R-:W-:-:S08]  /*932c0*/  NOP ;  /* 0x0000000000007918 */ /* 0x000fd00000000000 */
[----:B------:R-:W-:Y:S04]  /*932d0*/  STL.64 [R1+0x950], R8 ;  /* 0x0009500801007387 */ /* 0x000fe80000100a00 */
[----:B------:R0:W-:Y:S04]  /*932e0*/  STL.64 [R1+0x958], R10 ;  /* 0x0009580a01007387 */ /* 0x0001e80000100a00 */
[----:B0-----:R-:W2:Y:S01]  /*932f0*/  LDL.LU.64 R10, [R1+0x3eb0] ;  /* 0x003eb000010a7983 */ /* 0x001ea20000300a00 */
[----:B---3--:R-:W-:Y:S03]  /*93300*/  HMMA.16816.F32 R4, R16, R20, R4 ;  /* 0x000000141004723c */ /* 0x008fe60000001804 */
[----:B------:R-:W3:-:S15]  /*93310*/  LDL.LU.64 R8, [R1+0x3ea8] ;  /* 0x003ea80001087983 */ /* 0x000ede0000300a00 */
[----:B------:R-:W-:-:S05]  /*93320*/  NOP ;  /* 0x0000000000007918 */ /* 0x000fca0000000000 */
[----:B------:R-:W-:Y:S04]  /*93330*/  STL.64 [R1+0x940], R4 ;  /* 0x0009400401007387 */ /* 0x000fe80000100a00 */
[----:B------:R0:W-:Y:S04]  /*93340*/  STL.64 [R1+0x948], R6 ;  /* 0x0009480601007387 */ /* 0x0001e80000100a00 */
[----:B0-----:R-:W4:Y:S04]  /*93350*/  LDL.LU.64 R6, [R1+0x3ea0] ;  /* 0x003ea00001067983 */ /* 0x001f280000300a00 */
[----:B------:R-:W3:Y:S01]  /*93360*/  LDL.LU.64 R4, [R1+0x3e98] ;  /* 0x003e980001047983 */ /* 0x000ee20000300a00 */
[----:B--2---:R-:W-:-:S02]  /*93370*/  IMAD.MOV.U32 R24, RZ, RZ, R10 ;  /* 0x000000ffff187224 */ /* 0x004fc400078e000a */
[----:B------:R-:W-:Y:S01]  /*93380*/  IMAD.MOV.U32 R25, RZ, RZ, R11 ;  /* 0x000000ffff197224 */ /* 0x000fe200078e000b */
[----:B------:R-:W2:Y:S04]  /*93390*/  LDL.LU R10, [R1+0x3e94] ;  /* 0x003e9400010a7983 */ /* 0x000ea80000300800 */
[----:B------:R-:W2:Y:S04]  /*933a0*/  LDL.LU R11, [R1+0x3e90] ;  /* 0x003e9000010b7983 */ /* 0x000ea80000300800 */
[----:B------:R0:W-:Y:S04]  /*933b0*/  STL.64 [R1+0x3da0], R26 ;  /* 0x003da01a01007387 */ /* 0x0001e80000100a00 */
[----:B0-----:R-:W4:Y:S04]  /*933c0*/  LDL.LU R26, [R1+0x3570] ;  /* 0x00357000011a7983 */ /* 0x001f280000300800 */
[----:B------:R-:W3:Y:S04]  /*933d0*/  LDL.LU R27, [R1+0x3578] ;  /* 0x00357800011b7983 */ /* 0x000ee80000300800 */
[----:B------:R-:W-:Y:S04]  /*933e0*/  STL.64 [R1+0x3d98], R24 ;  /* 0x003d981801007387 */ /* 0x000fe80000100a00 */
[----:B------:R-:W-:Y:S04]  /*933f0*/  STL.64 [R1+0x3c20], R22 ;  /* 0x003c201601007387 */ /* 0x000fe80000100a00 */
[----:B------:R0:W-:Y:S04]  /*93400*/  STL.64 [R1+0x3c18], R20 ;  /* 0x003c181401007387 */ /* 0x0001e80000100a00 */
        /* <DEDUP_REMOVED lines=9> */
[----:B------:R-:W2:Y:S01]  /*934a0*/  LDL.LU R23, [R1+0x8bc] ;  /* 0x0008bc0001177983 */ /* 0x000ea20000300800 */
[----:B------:R-:W-:-:S02]  /*934b0*/  IMAD R12, R12, 0x100, R26 ;  /* 0x000001000c0c7824 */ /* 0x000fc400078e021a */
[----:B---3--:R-:W-:Y:S02]  /*934c0*/  IMAD R13, R13, 0x100, R27 ;  /* 0x000001000d0d7824 */ /* 0x008fe400078e021b */
[----:B------:R-:W-:Y:S02]  /*934d0*/  IMAD.MOV.U32 R26, RZ, RZ, R6 ;  /* 0x000000ffff1a7224 */ /* 0x000fe400078e0006 */
[----:B------:R-:W-:Y:S02]  /*934e0*/  IMAD.MOV.U32 R27, RZ, RZ, R7 ;  /* 0x000000ffff1b7224 */ /* 0x000fe400078e0007 */
[----:B------:R-:W-:Y:S02]  /*934f0*/  IMAD.MOV.U32 R24, RZ, RZ, R2 ;  /* 0x000000ffff187224 */ /* 0x000fe400078e0002 */
[----:B------:R-:W-:Y:S01]  /*93500*/  IMAD.MOV.U32 R25, RZ, RZ, R3 ;  /* 0x000000ffff197224 */ /* 0x000fe200078e0003 */
[----:B--2---:R-:W-:-:S15]  /*93510*/  HMMA.16816.F32 R20, R16, R10, R20 ;  /* 0x0000000a1014723c */ /* 0x004fde0000001814 */
[----:B------:R-:W-:-:S08]  /*93520*/  NOP ;  /* 0x0000000000007918 */ /* 0x000fd00000000000 */
[----:B------:R0:W-:Y:S04]  /*93530*/  STL.64 [R1+0x930], R20 ;  /* 0x0009301401007387 */ /* 0x0001e80000100a00 */
[----:B------:R1:W-:Y:S04]  /*93540*/  STL.64 [R1+0x938], R22 ;  /* 0x0009381601007387 */ /* 0x0003e80000100a00 */
[----:B------:R-:W2:Y:S04]  /*93550*/  LDL.LU R6, [R1+0x3e8c] ;  /* 0x003e8c0001067983 */ /* 0x000ea80000300800 */
[----:B------:R-:W3:Y:S04]  /*93560*/  LDL.LU R7, [R1+0x3e88] ;  /* 0x003e880001077983 */ /* 0x000ee80000300800 */
[----:B------:R-:W4:Y:S04]  /*93570*/  LDL.LU R2, [R1+0x3e84] ;  /* 0x003e840001027983 */ /* 0x000f280000300800 */
[----:B------:R-:W4:Y:S04]  /*93580*/  LDL.LU R3, [R1+0x3e80] ;  /* 0x003e800001037983 */ /* 0x000f280000300800 */
[----:B------:R1:W-:Y:S04]  /*93590*/  STL.64 [R1+0x3db8], R26 ;  /* 0x003db81a01007387 */ /* 0x0003e80000100a00 */
[----:B------:R-:W-:Y:S04]  /*935a0*/  STL.64 [R1+0x3dd0], R24 ;  /* 0x003dd01801007387 */ /* 0x000fe80000100a00 */
[----:B0-----:R-:W2:Y:S04]  /*935b0*/  LDL.LU R20, [R1+0x830] ;  /* 0x0008300001147983 */ /* 0x001ea80000300800 */
[----:B------:R-:W2:Y:S04]  /*935c0*/  LDL.LU R21, [R1+0x834] ;  /* 0x0008340001157983 */ /* 0x000ea80000300800 */
[----:B-1----:R-:W3:Y:S04]  /*935d0*/  LDL.LU R22, [R1+0x838] ;  /* 0x0008380001167983 */ /* 0x002ee80000300800 */
        /* <DEDUP_REMOVED lines=27> */
[----:B------:R-:W-:Y:S04]  /*93790*/  STL.64 [R1+0x3e18], R26 ;  /* 0x003e181a01007387 */ /* 0x000fe80000100a00 */
[----:B---3--:R-:W-:Y:S04]  /*937a0*/  STL.64 [R1+0x3df8], R22 ;  /* 0x003df81601007387 */ /* 0x008fe80000100a00 */
[----:B--2---:R0:W-:Y:S04]  /*937b0*/  STL.64 [R1+0x3df0], R20 ;  /* 0x003df01401007387 */ /* 0x0041e80000100a00 */
[----:B0-----:R-:W2:Y:S04]  /*937c0*/  LDL.LU R20, [R1+0x860] ;  /* 0x0008600001147983 */ /* 0x001ea80000300800 */
[----:B------:R-:W2:Y:S04]  /*937d0*/  LDL.LU R21, [R1+0x864] ;  /* 0x0008640001157983 */ /* 0x000ea80000300800 */
[----:B------:R-:W3:Y:S04]  /*937e0*/  LDL.LU R22, [R1+0x868] ;  /* 0x0008680001167983 */ /* 0x000ee80000300800 */
[----:B------:R-:W3:Y:S04]  /*937f0*/  LDL.LU R23, [R1+0x86c] ;  /* 0x00086c0001177983 */ /* 0x000ee80000300800 */
[----:B------:R0:W-:Y:S04]  /*93800*/  STL.64 [R1+0x3e30], R24 ;  /* 0x003e301801007387 */ /* 0x0001e80000100a00 */
[----:B0-----:R-:W2:Y:S04]  /*93810*/  LDL.LU R24, [R1+0x890] ;  /* 0x0008900001187983 */ /* 0x001ea80000300800 */
[----:B------:R-:W2:Y:S04]  /*93820*/  LDL.LU R25, [R1+0x894] ;  /* 0x0008940001197983 */ /* 0x000ea80000300800 */
[----:B------:R-:W3:Y:S04]  /*93830*/  LDL.LU R26, [R1+0x898] ;  /* 0x00089800011a7983 */ /* 0x000ee80000300800 */
        /* <DEDUP_REMOVED lines=27> */
[----:B------:R-:W2:Y:S04]  /*939f0*/  LDL.LU R22, [R1+0x878] ;  /* 0x0008780001167983 */ /* 0x000ea80000300800 */
[----:B------:R-:W2:Y:S01]  /*93a00*/  LDL.LU R23, [R1+0x87c] ;  /* 0x00087c0001177983 */ /* 0x000ea20000300800 */
[----:B----4-:R-:W-:Y:S03]  /*93a10*/  HMMA.16816.F32 R4, R16, R8, R4 ;  /* 0x000000081004723c */ /* 0x010fe60000001804 */
        /* <DEDUP_REMOVED lines=18> */
[----:B------:R-:W3:Y:S04]  /*93b40*/  LDL.LU R6, [R1+0x3e5c] ;  /* 0x003e5c0001067983 */ /* 0x000ee80000300800 */
[----:B------:R-:W3:Y:S02]  /*93b50*/  LDL.LU R7, [R1+0x3e58] ;  /* 0x003e580001077983 */ /* 0x000ee40000300800 */
[----:B---3--:R-:W-:-:S15]  /*93b60*/  HMMA.16816.F32 R24, R16, R6, R24 ;  /* 0x000000061018723c */ /* 0x008fde0000001818 */
[----:B------:R-:W-:-:S08]  /*93b70*/  NOP ;  /* 0x0000000000007918 */ /* 0x000fd00000000000 */
[----:B------:R-:W-:Y:S04]  /*93b80*/  STL.64 [R1+0x12b0], R24 ;  /* 0x0012b01801007387 */ /* 0x000fe80000100a00 */
[----:B------:R0:W-:Y:S04]  /*93b90*/  STL.64 [R1+0x12b8], R26 ;  /* 0x0012b81a01007387 */ /* 0x0001e80000100a00 */
[----:B0-----:R-:W4:Y:S04]  /*93ba0*/  LDL.LU.64 R26, [R1+0x3e50] ;  /* 0x003e5000011a7983 */ /* 0x001f280000300a00 */
[----:B------:R-:W4:Y:S04]  /*93bb0*/  LDL.LU.64 R24, [R1+0x3e48] ;  /* 0x003e480001187983 */ /* 0x000f280000300a00 */
[----:B------:R0:W-:Y:S04]  /*93bc0*/  STL [R1+0x3bf4], R6 ;  /* 0x003bf40601007387 */ /* 0x0001e80000100800 */
[----:B------:R1:W-:Y:S04]  /*93bd0*/  STL [R1+0x3bf0], R7 ;  /* 0x003bf00701007387 */ /* 0x0003e80000100800 */
[----:B0-----:R-:W3:Y:S04]  /*93be0*/  LDL R6, [R1+0x78] ;  /* 0x0000780001067983 */ /* 0x001ee80000100800 */
[----:B-1----:R-:W3:Y:S01]  /*93bf0*/  LDL R7, [R1+0x7c] ;  /* 0x00007c0001077983 */ /* 0x002ee20000100800 */
[----:B----4-:R-:W-:-:S15]  /*93c00*/  HMMA.16816.F32 R24, R16, R4, R24 ;  /* 0x000000041018723c */ /* 0x010fde0000001818 */
[----:B------:R-:W-:-:S08]  /*93c10*/  NOP ;  /* 0x0000000000007918 */ /* 0x000fd00000000000 */
[----:B------:R-:W-:Y:S04]  /*93c20*/  STL.64 [R1+0x12a0], R24 ;  /* 0x0012a01801007387 */ /* 0x000fe80000100a00 */
[----:B------:R0:W-:Y:S04]  /*93c30*/  STL.64 [R1+0x12a8], R26 ;  /* 0x0012a81a01007387 */ /* 0x0001e80000100a00 */
[----:B0-----:R-:W4:Y:S04]  /*93c40*/  LDL.LU.64 R26, [R1+0x3e40] ;  /* 0x003e4000011a7983 */ /* 0x001f280000300a00 */
[----:B------:R-:W4:Y:S04]  /*93c50*/  LDL.LU.64 R24, [R1+0x3e38] ;  /* 0x003e380001187983 */ /* 0x000f280000300a00 */
[----:B------:R-:W-:Y:S01]  /*93c60*/  STL.64 [R1+0x3c28], R4 ;  /* 0x003c280401007387 */ /* 0x000fe20000100a00 */
[----:B------:R-:W-:-:S02]  /*93c70*/  F2FP.F16.E4M3.UNPACK_B R12, R12 ;  /* 0x0000000cff0c723e */ /* 0x000fc400020006ff */
[----:B------:R-:W-:Y:S02]  /*93c80*/  F2FP.F16.E4M3.UNPACK_B R13, R13 ;  /* 0x0000000dff0d723e */ /* 0x000fe400020006ff */
[----:B------:R-:W-:Y:S02]  /*93c90*/  F2FP.F16.E4M3.UNPACK_B R14, R14 ;  /* 0x0000000eff0e723e */ /* 0x000fe400020006ff */
[----:B------:R-:W-:Y:S01]  /*93ca0*/  F2FP.F16.E4M3.UNPACK_B R15, R15 ;  /* 0x0000000fff0f723e */ /* 0x000fe200020006ff */
[----:B----4-:R-:W-:Y:S01]  /*93cb0*/  HMMA.16816.F32 R16, R16, R2, R24 ;  /* 0x000000021010723c */ /* 0x010fe20000001818 */
[----:B------:R-:W2:-:S15]  /*93cc0*/  LDL.LU.64 R24, [R1+0x3e30] ;  /* 0x003e300001187983 */ /* 0x000e9e0000300a00 */
[----:B------:R-:W-:-:S07]  /*93cd0*/  NOP ;  /* 0x0000000000007918 */ /* 0x000fce0000000000 */
[----:B------:R0:W-:Y:S04]  /*93ce0*/  STL.64 [R1+0x910], R16 ;  /* 0x0009101001007387 */ /* 0x0001e80000100a00 */
[----:B------:R1:W-:Y:S04]  /*93cf0*/  STL.64 [R1+0x918], R18 ;  /* 0x0009181201007387 */ /* 0x0003e80000100a00 */
[----:B0-----:R-:W3:Y:S04]  /*93d00*/  LDL.LU R16, [R1+0x820] ;  /* 0x0008200001107983 */ /* 0x001ee80000300800 */
[----:B------:R-:W3:Y:S04]  /*93d10*/  LDL.LU R17, [R1+0x824] ;  /* 0x0008240001117983 */ /* 0x000ee80000300800 */
[----:B-1----:R-:W3:Y:S04]  /*93d20*/  LDL.LU R18, [R1+0x828] ;  /* 0x0008280001127983 */ /* 0x002ee80000300800 */
[----:B------:R-:W3:Y:S01]  /*93d30*/  LDL.LU R19, [R1+0x82c] ;  /* 0x00082c0001137983 */ /* 0x000ee20000300800 */
        /* <DEDUP_REMOVED lines=42> */
[----:B------:R-:W4:Y:S01]  /*93fe0*/  LDL.LU.64 R24, [R1+0x3d98] ;  /* 0x003d980001187983 */ /* 0x000f220000300a00 */
[----:B---3--:R-:W-:-:S15]  /*93ff0*/  HMMA.16816.F32 R16, R12, R6, R16 ;  /* 0x000000060c10723c */ /* 0x008fde0000001810 */
[----:B------:R-:W-:-:S08]  /*94000*/  NOP ;  /* 0x0000000000007918 */ /* 0x000fd00000000000 */
[----:B------:R-:W-:Y:S04]  /*94010*/  STL.64 [R1+0x8a0], R16 ;  /* 0x0008a01001007387 */ /* 0x000fe80000100a00 */
[----:B------:R-:W-:Y:S01]  /*94020*/  STL.64 [R1+0x8a8], R18 ;  /* 0x0008a81201007387 */ /* 0x000fe20000100a00 */
[C---:B----4-:R-:W-:Y:S06]  /*94030*/  HMMA.16816.F32 R8, R12.reuse, R24, R8 ;  /* 0x000000180c08723c */ /* 0x050fec0000001808 */
[----:B--2---:R-:W-:Y:S01]  /*94040*/  HMMA.16816.F32 R4, R12, R26, R20 ;  /* 0x0000001a0c04723c */ /* 0x004fe20000001814 */
        /* <DEDUP_REMOVED lines=9> */
[----:B---3--:R0:W-:Y:S04]  /*940e0*/  STL.64 [R1+0x3c48], R22 ;  /* 0x003c481601007387 */ /* 0x0081e80000100a00 */
[----:B--2---:R-:W-:Y:S04]  /*940f0*/  STL.64 [R1+0x3c40], R20 ;  /* 0x003c401401007387 */ /* 0x004fe80000100a00 */
[----:B------:R-:W2:Y:S04]  /*94100*/  LDL.LU R24, [R1+0x720] ;  /* 0x0007200001187983 */ /* 0x000ea80000300800 */
[----:B------:R-:W2:Y:S04]  /*94110*/  LDL.LU R25, [R1+0x724] ;  /* 0x0007240001197983 */ /* 0x000ea80000300800 */
[----:B------:R-:W3:Y:S04]  /*94120*/  LDL.LU R26, [R1+0x728] ;  /* 0x00072800011a7983 */ /* 0x000ee80000300800 */
[----:B------:R-:W3:Y:S04]  /*94130*/  LDL.LU R27, [R1+0x72c] ;  /* 0x00072c00011b7983 */ /* 0x000ee80000300800 */
[----:B---3--:R-:W-:Y:S04]  /*94140*/  STL.64 [R1+0x3c58], R26 ;  /* 0x003c581a01007387 */ /* 0x008fe80000100a00 */
[----:B--2---:R1:W-:Y:S04]  /*94150*/  STL.64 [R1+0x3c50], R24 ;  /* 0x003c501801007387 */ /* 0x0043e80000100a00 */
[----:B0-----:R-:W2:Y:S04]  /*94160*/  LDL R22, [R1] ;  /* 0x0000000001167983 */ /* 0x001ea80000100800 */
[----:B------:R-:W2:Y:S04]  /*94170*/  LDL R23, [R1+0x4] ;  /* 0x0000040001177983 */ /* 0x000ea80000100800 */
[----:B--2---:R0:W-:Y:S04]  /*94180*/  STL.64 [R1+0x3c60], R22 ;  /* 0x003c601601007387 */ /* 0x0041e80000100a00 */
[----:B-1----:R-:W2:Y:S04]  /*94190*/  LDL.LU R24, [R1+0x730] ;  /* 0x0007300001187983 */ /* 0x002ea80000300800 */
[----:B------:R-:W2:Y:S04]  /*941a0*/  LDL.LU R25, [R1+0x734] ;  /* 0x0007340001197983 */ /* 0x000ea80000300800 */
[----:B------:R-:W3:Y:S04]  /*941b0*/  LDL.LU R26, [R1+0x738] ;  /* 0x00073800011a7983 */ /* 0x000ee80000300800 */
[----:B------:R-:W3:Y:S01]  /*941c0*/  LDL.LU R27, [R1+0x73c] ;  /* 0x00073c00011b7983 */ /* 0x000ee20000300800 */
[----:B------:R-:W-:-:S03]  /*941d0*/  IMAD.MOV.U32 R21, RZ, RZ, R0 ;  /* 0x000000ffff157224 */ /* 0x000fc600078e0000 */
[----:B---3--:R-:W-:Y:S04]  /*941e0*/  STL.64 [R1+0x3c70], R26 ;  /* 0x003c701a01007387 */ /* 0x008fe80000100a00 */
[----:B--2---:R1:W-:Y:S04]  /*941f0*/  STL.64 [R1+0x3c68], R24 ;  /* 0x003c681801007387 */ /* 0x0043e80000100a00 */
[----:B------:R-:W2:Y:S04]  /*94200*/  LDL R20, [R1+0x8] ;  /* 0x0000080001147983 */ /* 0x000ea80000100800 */
[----:B------:R-:W3:Y:S04]  /*94210*/  LDL.LU R0, [R1+0x3d90] ;  /* 0x003d900001007983 */ /* 0x000ee80000300800 */
[----:B0-----:R-:W4:Y:S04]  /*94220*/  LDL.64 R22, [R1+0x10] ;  /* 0x0000100001167983 */ /* 0x001f280000100a00 */
[----:B----4-:R0:W-:Y:S04]  /*94230*/  STL.64 [R1+0x3c90], R22 ;  /* 0x003c901601007387 */ /* 0x0101e80000100a00 */
[----:B--2---:R-:W-:Y:S04]  /*94240*/  STL.64 [R1+0x3c88], R20 ;  /* 0x003c881401007387 */ /* 0x004fe80000100a00 */
[----:B-1----:R-:W2:Y:S04]  /*94250*/  LDL.LU R24, [R1+0x740] ;  /* 0x0007400001187983 */ /* 0x002ea80000300800 */
[----:B------:R-:W2:Y:S04]  /*94260*/  LDL.LU R25, [R1+0x744] ;  /* 0x0007440001197983 */ /* 0x000ea80000300800 */
[----:B------:R-:W4:Y:S04]  /*94270*/  LDL.LU R26, [R1+0x748] ;  /* 0x00074800011a7983 */ /* 0x000f280000300800 */
[----:B------:R-:W4:Y:S04]  /*94280*/  LDL.LU R27, [R1+0x74c] ;  /* 0x00074c00011b7983 */ /* 0x000f280000300800 */
[----:B0-----:R-:W2:Y:S01]  /*94290*/  LDL R22, [R1+0x18] ;  /* 0x0000180001167983 */ /* 0x001ea20000100800 */
[----:B---3--:R-:W-:-:S03]  /*942a0*/  IMAD.MOV.U32 R23, RZ, RZ, R0 ;  /* 0x000000ffff177224 */ /* 0x008fc600078e0000 */
        /* <DEDUP_REMOVED lines=8> */
[----:B------:R0:W-:Y:S04]  /*94330*/  STL.64 [R1+0x3cc0], R22 ;  /* 0x003cc01601007387 */ /* 0x0001e80000100a00 */
[----:B0-----:R-:W4:Y:S01]  /*94340*/  LDL R22, [R1+0x28] ;  /* 0x0000280001167983 */ /* 0x001f220000100800 */
        /* <DEDUP_REMOVED lines=8> */
[----:B------:R-:W4:Y:S04]  /*943d0*/  LDL.LU R27, [R1+0x76c] ;  /* 0x00076c00011b7983 */ /* 0x000f280000300800 */
[----:B------:R-:W2:Y:S04]  /*943e0*/  LDL.64 R20, [R1+0x30] ;  /* 0x0000300001147983 */ /* 0x000ea80000100a00 */
[----:B------:R3:W-:Y:S02]  /*943f0*/  STL.64 [R1+0x3cf0], R22 ;  /* 0x003cf01601007387 */ /* 0x0007e40000100a00 */
[----:B---3--:R-:W-:-:S02]  /*94400*/  IMAD.MOV.U32 R23, RZ, RZ, R0 ;  /* 0x000000ffff177224 */ /* 0x008fc400078e0000 */
        /* <DEDUP_REMOVED lines=8> */
[----:B------:R-:W2:Y:S04]  /*94490*/  LDL.LU R0, [R1+0x3d84] ;  /* 0x003d840001007983 */ /* 0x000ea80000300800 */
[----:B------:R-:W3:Y:S04]  /*944a0*/  LDL.64 R20, [R1+0x40] ;  /* 0x0000400001147983 */ /* 0x000ee80000100a00 */
[----:B----4-:R-:W-:Y:S04]  /*944b0*/  STL.64 [R1+0x3d20], R22 ;  /* 0x003d201601007387 */ /* 0x010fe80000100a00 */
[----:B---3--:R-:W-:Y:S04]  /*944c0*/  STL.64 [R1+0x3d18], R20 ;  /* 0x003d181401007387 */ /* 0x008fe80000100a00 */
[----:B------:R-:W-:Y:S04]  /*944d0*/  STL.64 [R1+0x3cd0], R26 ;  /* 0x003cd01a01007387 */ /* 0x000fe80000100a00 */
        /* <DEDUP_REMOVED lines=175> */
[----:B------:R-:W4:Y:S04]  /*94fd0*/  LDL.LU.64 R24, [R1+0x3c30] ;  /* 0x003c300001187983 */ /* 0x000f280000300a00 */
[----:B------:R-:W-:Y:S01]  /*94fe0*/  STL.64 [R1+0x3ab8], R28 ;  /* 0x003ab81c01007387 */ /* 0x000fe20000100a00 */
[C---:B--2---:R-:W-:Y:S06]  /*94ff0*/  HMMA.16816.F32 R4, R12.reuse, R26, R4 ;  /* 0x0000001a0c04723c */ /* 0x044fec0000001804 */
[----:B----4-:R-:W-:-:S15]  /*95000*/  HMMA.16816.F32 R20, R12, R24, R20 ;  /* 0x000000180c14723c */ /* 0x010fde0000001814 */
[----:B------:R-:W-:-:S02]  /*95010*/  NOP ;  /* 0x0000000000007918 */ /* 0x000fc40000000000 */
[----:B------:R0:W-:Y:S04]  /*95020*/  STL.64 [R1+0x790], R4 ;  /* 0x0007900401007387 */ /* 0x0001e80000100a00 */
[----:B------:R-:W-:Y:S04]  /*95030*/  STL.64 [R1+0x798], R6 ;  /* 0x0007980601007387 */ /* 0x000fe80000100a00 */
[----:B0-----:R-:W2:Y:S04]  /*95040*/  LDL.LU.64 R4, [R1+0x3c28] ;  /* 0x003c280001047983 */ /* 0x001ea80000300a00 */
[----:B------:R-:W-:Y:S04]  /*95050*/  STL.64 [R1+0x780], R20 ;  /* 0x0007801401007387 */ /* 0x000fe80000100a00 */
[----:B------:R0:W-:Y:S04]  /*95060*/  STL.64 [R1+0x788], R22 ;  /* 0x0007881601007387 */ /* 0x0001e80000100a00 */
[----:B0-----:R-:W3:Y:S04]  /*95070*/  LDL.LU.64 R22, [R1+0x3c20] ;  /* 0x003c200001167983 */ /* 0x001ee80000300a00 */
[----:B------:R-:W4:Y:S04]  /*95080*/  LDL.LU.64 R20, [R1+0x3c18] ;  /* 0x003c180001147983 */ /* 0x000f280000300a00 */
        /* <DEDUP_REMOVED lines=10> */
[----:B0-----:R-:W3:Y:S01]  /*95130*/  LDL.LU.64 R10, [R1+0x3c10] ;  /* 0x003c1000010a7983 */ /* 0x001ee20000300a00 */
[----:B----4-:R-:W-:Y:S03]  /*95140*/  HMMA.16816.F32 R24, R12, R20, R24 ;  /* 0x000000140c18723c */ /* 0x010fe60000001818 */
[----:B------:R-:W4:Y:S04]  /*95150*/  LDL.LU.64 R8, [R1+0x3c08] ;  /* 0x003c080001087983 */ /* 0x000f280000300a00 */
[----:B------:R-:W-:Y:S04]  /*95160*/  STL.64 [R1+0x3a60], R22 ;  /* 0x003a601601007387 */ /* 0x000fe80000100a00 */
[----:B------:R3:W-:-:S12]  /*95170*/  STL.64 [R1+0x3a58], R20 ;  /* 0x003a581401007387 */ /* 0x0007d80000100a00 */
[----:B------:R-:W-:Y:S04]  /*95180*/  STL.64 [R1+0x760], R24 ;  /* 0x0007601801007387 */ /* 0x000fe80000100a00 */
[----:B------:R-:W-:Y:S01]  /*95190*/  STL.64 [R1+0x768], R26 ;  /* 0x0007681a01007387 */ /* 0x000fe20000100a00 */
[----:B---3--:R-:W-:Y:S03]  /*951a0*/  HMMA.16816.F32 R20, R12, R10, R16 ;  /* 0x0000000a0c14723c */ /* 0x008fe60000001810 */
[----:B------:R-:W3:Y:S04]  /*951b0*/  LDL.LU R16, [R1+0x358c] ;  /* 0x00358c0001107983 */ /* 0x000ee80000300800 */
[----:B------:R-:W3:-:S15]  /*951c0*/  LDL.LU R17, [R1+0x3594] ;  /* 0x0035940001117983 */ /* 0x000ede0000300800 */
[----:B------:R-:W-:-:S01]  /*951d0*/  NOP ;  /* 0x0000000000007918 */ /* 0x000fc20000000000 */
[----:B------:R-:W-:Y:S04]  /*951e0*/  STL.64 [R1+0x750], R20 ;  /* 0x0007501401007387 */ /* 0x000fe80000100a00 */
[----:B------:R-:W-:Y:S04]  /*951f0*/  STL.64 [R1+0x758], R22 ;  /* 0x0007581601007387 */ /* 0x000fe80000100a00 */
[----:B------:R-:W2:Y:S04]  /*95200*/  LDL.LU R6, [R1+0x35a0] ;  /* 0x0035a00001067983 */ /* 0x000ea80000300800 */
[----:B------:R-:W3:Y:S04]  /*95210*/  LDL.LU R18, [R1+0x359c] ;  /* 0x00359c0001127983 */ /* 0x000ee80000300800 */
[----:B------:R-:W2:Y:S04]  /*95220*/  LDL.LU R7, [R1+0x35a8] ;  /* 0x0035a80001077983 */ /* 0x000ea80000300800 */
[----:B--2---:R-:W-:Y:S04]  /*95230*/  STL.64 [R1+0x3c00], R6 ;  /* 0x003c000601007387 */ /* 0x004fe80000100a00 */
[----:B------:R0:W-:Y:S04]  /*95240*/  STL.64 [R1+0x3bf8], R4 ;  /* 0x003bf80401007387 */ /* 0x0001e80000100a00 */
[----:B0-----:R-:W4:Y:S04]  /*95250*/  LDL.LU R4, [R1+0x6c0] ;  /* 0x0006c00001047983 */ /* 0x001f280000300800 */
[----:B------:R-:W4:Y:S04]  /*95260*/  LDL.LU R5, [R1+0x6c4] ;  /* 0x0006c40001057983 */ /* 0x000f280000300800 */
[----:B------:R-:W4:Y:S04]  /*95270*/  LDL.LU R6, [R1+0x6c8] ;  /* 0x0006c80001067983 */ /* 0x000f280000300800 */
[----:B------:R-:W4:Y:S04]  /*95280*/  LDL.LU R7, [R1+0x6cc] ;  /* 0x0006cc0001077983 */ /* 0x000f280000300800 */
[----:B------:R-:W2:Y:S04]  /*95290*/  LDL.LU R19, [R1+0x35a4] ;  /* 0x0035a40001137983 */ /* 0x000ea80000300800 */
[----:B------:R-:W3:Y:S04]  /*952a0*/  LDL.LU.64 R20, [R1+0xa8] ;  /* 0x0000a80001147983 */ /* 0x000ee80000300a00 */
[----:B------:R-:W4:Y:S04]  /*952b0*/  LDL.LU.64 R22, [R1+0xa0] ;  /* 0x0000a00001167983 */ /* 0x000f280000300a00 */
        /* <DEDUP_REMOVED lines=23> */
[----:B------:R-:W4:Y:S04]  /*95430*/  LDL.LU.64 R28, [R1+0x98] ;  /* 0x00009800011c7983 */ /* 0x000f280000300a00 */
[----:B------:R0:W-:Y:S04]  /*95440*/  STL [R1+0x3a3c], R10 ;  /* 0x003a3c0a01007387 */ /* 0x0001e80000100800 */
[----:B0-----:R-:W2:Y:S04]  /*95450*/  LDL.LU R10, [R1+0x3598] ;  /* 0x00359800010a7983 */ /* 0x001ea80000300800 */
[----:B------:R0:W-:Y:S04]  /*95460*/  STL [R1+0x3a38], R11 ;  /* 0x003a380b01007387 */ /* 0x0001e80000100800 */
[----:B0-----:R-:W3:Y:S04]  /*95470*/  LDL.LU R11, [R1+0x3590] ;  /* 0x00359000010b7983 */ /* 0x001ee80000300800 */
[----:B------:R-:W-:Y:S04]  /*95480*/  STL.64 [R1+0x740], R4 ;  /* 0x0007400401007387 */ /* 0x000fe80000100a00 */
[----:B------:R0:W-:Y:S04]  /*95490*/  STL.64 [R1+0x748], R6 ;  /* 0x0007480601007387 */ /* 0x0001e80000100a00 */
[----:B0-----:R-:W4:Y:S04]  /*954a0*/  LDL.LU.64 R6, [R1+0x3c00] ;  /* 0x003c000001067983 */ /* 0x001f280000300a00 */
[----:B------:R-:W4:Y:S04]  /*954b0*/  LDL.LU.64 R4, [R1+0x3bf8] ;  /* 0x003bf80001047983 */ /* 0x000f280000300a00 */
[----:B------:R0:W-:Y:S04]  /*954c0*/  STL [R1+0x3a44], R8 ;  /* 0x003a440801007387 */ /* 0x0001e80000100800 */
[----:B------:R1:W-:Y:S04]  /*954d0*/  STL [R1+0x3a40], R9 ;  /* 0x003a400901007387 */ /* 0x0003e80000100800 */
[----:B0-----:R-:W4:Y:S04]  /*954e0*/  LDL.LU R8, [R1+0x690] ;  /* 0x0006900001087983 */ /* 0x001f280000300800 */
[----:B-1----:R-:W4:Y:S01]  /*954f0*/  LDL.LU R9, [R1+0x694] ;  /* 0x0006940001097983 */ /* 0x002f220000300800 */
[----:B--2---:R-:W-:-:S03]  /*95500*/  IMAD R17, R17, 0x100, R10 ;  /* 0x0000010011117824 */ /* 0x004fc600078e020a */
[----:B------:R-:W2:Y:S01]  /*95510*/  LDL.LU R10, [R1+0x698] ;  /* 0x00069800010a7983 */ /* 0x000ea20000300800 */
[----:B---3--:R-:W-:-:S03]  /*95520*/  IMAD R16, R16, 0x100, R11 ;  /* 0x0000010010107824 */ /* 0x008fc600078e020b */
[----:B------:R-:W2:Y:S01]  /*95530*/  LDL.LU R11, [R1+0x69c] ;  /* 0x00069c00010b7983 */ /* 0x000ea20000300800 */
[----:B----4-:R-:W-:Y:S02]  /*95540*/  IMAD R18, R18, 0x100, R6 ;  /* 0x0000010012127824 */ /* 0x010fe400078e0206 */
        /* <DEDUP_REMOVED lines=15> */
[----:B0-----:R-:W3:Y:S04]  /*95640*/  LDL.LU.64 R22, [R1+0x3bd8] ;  /* 0x003bd80001167983 */ /* 0x001ee80000300a00 */
[----:B------:R-:W3:Y:S04]  /*95650*/  LDL.LU.64 R20, [R1+0x3bd0] ;  /* 0x003bd00001147983 */ /* 0x000ee80000300a00 */
[----:B------:R0:W-:Y:S04]  /*95660*/  STL [R1+0x39f4], R4 ;  /* 0x0039f40401007387 */ /* 0x0001e80000100800 */
[----:B------:R1:W-:Y:S04]  /*95670*/  STL [R1+0x39f0], R5 ;  /* 0x0039f00501007387 */ /* 0x0003e80000100800 */
[----:B0-----:R-:W4:Y:S04]  /*95680*/  LDL.LU R4, [R1+0x6a0] ;  /* 0x0006a00001047983 */ /* 0x001f280000300800 */
[----:B-1----:R-:W4:Y:S04]  /*95690*/  LDL.LU R5, [R1+0x6a4] ;  /* 0x0006a40001057983 */ /* 0x002f280000300800 */
[----:B------:R-:W4:Y:S04]  /*956a0*/  LDL.LU R6, [R1+0x6a8] ;  /* 0x0006a80001067983 */ /* 0x000f280000300800 */
[----:B------:R-:W4:Y:S01]  /*956b0*/  LDL.LU R7, [R1+0x6ac] ;  /* 0x0006ac0001077983 */ /* 0x000f220000300800 */
[----:B---3--:R-:W-:Y:S03]  /*956c0*/  HMMA.16816.F32 R12, R12, R2, R20 ;  /* 0x000000020c0c723c */ /* 0x008fe60000001814 */
[----:B------:R-:W2:Y:S04]  /*956d0*/  LDL.LU.64 R22, [R1+0x3bc8] ;  /* 0x003bc80001167983 */ /* 0x000ea80000300a00 */
[----:B------:R-:W4:Y:S01]  /*956e0*/  LDL.LU.64 R20, [R1+0x3bc0] ;  /* 0x003bc00001147983 */ /* 0x000f220000300a00 */
[----:B------:R-:W-:-:S02]  /*956f0*/  F2FP.F16.E4M3.UNPACK_B R16, R16 ;  /* 0x00000010ff10723e */ /* 0x000fc400020006ff */
[----:B------:R-:W-:Y:S02]  /*95700*/  F2FP.F16.E4M3.UNPACK_B R17, R17 ;  /* 0x00000011ff11723e */ /* 0x000fe400020006ff */
[----:B------:R-:W-:Y:S02]  /*95710*/  F2FP.F16.E4M3.UNPACK_B R18, R18 ;  /* 0x00000012ff12723e */ /* 0x000fe400020006ff */
[----:B------:R-:W-:Y:S01]  /*95720*/  F2FP.F16.E4M3.UNPACK_B R19, R19 ;  /* 0x00000013ff13723e */ /* 0x000fe200020006ff */
[----:B------:R-:W-:Y:S04]  /*95730*/  STL [R1+0x39fc], R2 ;  /* 0x0039fc0201007387 */ /* 0x000fe80000100800 */
[----:B------:R-:W-:Y:S04]  /*95740*/  STL [R1+0x39f8], R3 ;  /* 0x0039f80301007387 */ /* 0x000fe80000100800 */
[----:B------:R-:W-:Y:S04]  /*95750*/  STL.64 [R1+0x730], R12 ;  /* 0x0007300c01007387 */ /* 0x000fe80000100a00 */
[----:B------:R4:W-:Y:S02]  /*95760*/  STL.64 [R1+0x738], R14 ;  /* 0x0007380e01007387 */ /* 0x0009e40000100a00 */
[----:B----4-:R-:W-:Y:S07]  /*95770*/  HMMA.16816.F32 R12, R16, R20, R4 ;  /* 0x00000014100c723c */ /* 0x010fee0000001804 */
[----:B------:R-:W-:-:S02]  /*95780*/  IMAD.MOV.U32 R6, RZ, RZ, R21 ;  /* 0x000000ffff067224 */ /* 0x000fc400078e0015 */
[----:B------:R-:W-:-:S14]  /*95790*/  IMAD.MOV.U32 R7, RZ, RZ, R20 ;  /* 0x000000ffff077224 */ /* 0x000fdc00078e0014 */
[----:B------:R-:W-:Y:S04]  /*957a0*/  STL.64 [R1+0x720], R12 ;  /* 0x0007200c01007387 */ /* 0x000fe80000100a00 */
[----:B------:R-:W-:Y:S04]  /*957b0*/  STL.64 [R1+0x728], R14 ;  /* 0x0007280e01007387 */ /* 0x000fe80000100a00 */
[----:B------:R-:W-:Y:S04]  /*957c0*/  STL [R1+0x3a04], R6 ;  /* 0x003a040601007387 */ /* 0x000fe80000100800 */
[----:B------:R2:W-:Y:S02]  /*957d0*/  STL [R1+0x3a00], R7 ;  /* 0x003a000701007387 */ /* 0x0005e40000100800 */
[C---:B--2---:R-:W-:Y:S06]  /*957e0*/  HMMA.16816.F32 R4, R16.reuse, R22, R8 ;  /* 0x000000161004723c */ /* 0x044fec0000001808 */
[----:B------:R-:W-:Y:S01]  /*957f0*/  HMMA.16816.F32 R8, R16, R28, R24 ;  /* 0x0000001c1008723c */ /* 0x000fe20000001818 */
[----:B------:R-:W-:-:S02]  /*95800*/  IMAD.MOV.U32 R14, RZ, RZ, R23 ;  /* 0x000000ffff0e7224 */ /* 0x000fc400078e0017 */
[----:B------:R-:W-:-:S14]  /*95810*/  IMAD.MOV.U32 R15, RZ, RZ, R22 ;  /* 0x000000ffff0f7224 */ /* 0x000fdc00078e0016 */
[----:B------:R-:W-:Y:S04]  /*95820*/  STL.64 [R1+0x710], R4 ;  /* 0x0007100401007387 */ /* 0x000fe80000100a00 */
[----:B------:R-:W-:Y:S04]  /*95830*/  STL.64 [R1+0x718], R6 ;  /* 0x0007180601007387 */ /* 0x000fe80000100a00 */
[----:B------:R-:W-:Y:S04]  /*95840*/  STL [R1+0x3a0c], R14 ;  /* 0x003a0c0e01007387 */ /* 0x000fe80000100800 */
[----:B------:R-:W-:Y:S04]  /*95850*/  STL [R1+0x3a08], R15 ;  /* 0x003a080f01007387 */ /* 0x000fe80000100800 */
[----:B------:R0:W-:Y:S04]  /*95860*/  STL.64 [R1+0x700], R8 ;  /* 0x0007000801007387 */ /* 0x0001e80000100a00 */
[----:B------:R1:W-:Y:S04]  /*95870*/  STL.64 [R1+0x708], R10 ;  /* 0x0007080a01007387 */ /* 0x0003e80000100a00 */
[----:B------:R-:W2:Y:S04]  /*95880*/  LDL.LU.64 R12, [R1+0x68] ;  /* 0x00006800010c7983 */ /* 0x000ea80000300a00 */
[----:B--2---:R-:W-:Y:S04]  /*95890*/  STL.64 [R1+0x3b90], R12 ;  /* 0x003b900c01007387 */ /* 0x004fe80000100a00 */
[----:B0-----:R-:W2:Y:S04]  /*958a0*/  LDL.LU R8, [R1+0x600] ;  /* 0x0006000001087983 */ /* 0x001ea80000300800 */
[----:B------:R-:W2:Y:S04]  /*958b0*/  LDL.LU R9, [R1+0x604] ;  /* 0x0006040001097983 */ /* 0x000ea80000300800 */
[----:B-1----:R-:W3:Y:S04]  /*958c0*/  LDL.LU R10, [R1+0x608] ;  /* 0x00060800010a7983 */ /* 0x002ee80000300800 */
[----:B------:R-:W3:Y:S04]  /*958d0*/  LDL.LU R11, [R1+0x60c] ;  /* 0x00060c00010b7983 */ /* 0x000ee80000300800 */
[----:B---3--:R-:W-:Y:S04]  /*958e0*/  STL.64 [R1+0x3b68], R10 ;  /* 0x003b680a01007387 */ /* 0x008fe80000100a00 */
[----:B--2---:R0:W-:Y:S04]  /*958f0*/  STL.64 [R1+0x3b60], R8 ;  /* 0x003b600801007387 */ /* 0x0041e80000100a00 */
[----:B0-----:R-:W2:Y:S04]  /*95900*/  LDL.LU R8, [R1+0x620] ;  /* 0x0006200001087983 */ /* 0x001ea80000300800 */
[----:B------:R-:W2:Y:S04]  /*95910*/  LDL.LU R9, [R1+0x624] ;  /* 0x0006240001097983 */ /* 0x000ea80000300800 */
[----:B------:R-:W3:Y:S04]  /*95920*/  LDL.LU R10, [R1+0x628] ;  /* 0x00062800010a7983 */ /* 0x000ee80000300800 */
[----:B------:R-:W3:Y:S04]  /*95930*/  LDL.LU R11, [R1+0x62c] ;  /* 0x00062c00010b7983 */ /* 0x000ee80000300800 */
[----:B------:R-:W4:Y:S04]  /*95940*/  LDL.LU.64 R6, [R1+0x90] ;  /* 0x0000900001067983 */ /* 0x000f280000300a00 */
[----:B------:R-:W2:Y:S04]  /*95950*/  LDL.LU R12, [R1+0x650] ;  /* 0x00065000010c7983 */ /* 0x000ea80000300800 */
[----:B------:R-:W2:Y:S04]  /*95960*/  LDL.LU R13, [R1+0x654] ;  /* 0x00065400010d7983 */ /* 0x000ea80000300800 */
[----:B--2---:R0:W-:Y:S04]  /*95970*/  STL.64 [R1+0x3b98], R12 ;  /* 0x003b980c01007387 */ /* 0x0041e80000100a00 */
[----:B0-----:R-:W2:Y:S04]  /*95980*/  LDL.LU.64 R12, [R1+0x88] ;  /* 0x00008800010c7983 */ /* 0x001ea80000300a00 */
        /* <DEDUP_REMOVED lines=20> */
[----:B----4-:R-:W-:Y:S01]  /*95ad0*/  HMMA.16816.F32 R12, R16, R6, R12 ;  /* 0x00000006100c723c */ /* 0x010fe2000000180c */
        /* <DEDUP_REMOVED lines=10> */
[----:B------:R-:W4:Y:S04]  /*95b80*/  LDL.LU.64 R22, [R1+0x58] ;  /* 0x0000580001167983 */ /* 0x000f280000300a00 */
[----:B------:R-:W4:Y:S04]  /*95b90*/  LDL.LU R24, [R1+0x5f0] ;  /* 0x0005f00001187983 */ /* 0x000f280000300800 */
[----:B------:R-:W4:Y:S04]  /*95ba0*/  LDL.LU R25, [R1+0x5f4] ;  /* 0x0005f40001197983 */ /* 0x000f280000300800 */
[----:B------:R-:W4:Y:S04]  /*95bb0*/  LDL.LU R26, [R1+0x5f8] ;  /* 0x0005f800011a7983 */ /* 0x000f280000300800 */
[----:B------:R-:W4:Y:S04]  /*95bc0*/  LDL.LU R27, [R1+0x5fc] ;  /* 0x0005fc00011b7983 */ /* 0x000f280000300800 */
[----:B------:R-:W4:Y:S04]  /*95bd0*/  LDL.LU.64 R28, [R1+0x50] ;  /* 0x00005000011c7983 */ /* 0x000f280000300a00 */
[----:B------:R-:W-:Y:S04]  /*95be0*/  STL [R1+0x3a14], R5 ;  /* 0x003a140501007387 */ /* 0x000fe80000100800 */
[----:B------:R0:W-:Y:S04]  /*95bf0*/  STL [R1+0x3a10], R4 ;  /* 0x003a100401007387 */ /* 0x0001e80000100800 */
[----:B0-----:R-:W3:Y:S04]  /*95c00*/  LDL.LU.64 R4, [R1+0x80] ;  /* 0x0000800001047983 */ /* 0x001ee80000300a00 */
[----:B------:R-:W-:Y:S04]  /*95c10*/  STL.64 [R1+0x6f0], R12 ;  /* 0x0006f00c01007387 */ /* 0x000fe80000100a00 */
[----:B------:R0:W-:Y:S04]  /*95c20*/  STL.64 [R1+0x6f8], R14 ;  /* 0x0006f80e01007387 */ /* 0x0001e80000100a00 */
[----:B0-----:R-:W3:Y:S04]  /*95c30*/  LDL.LU.64 R14, [R1+0x3bb8] ;  /* 0x003bb800010e7983 */ /* 0x001ee80000300a00 */
[----:B------:R-:W2:Y:S01]  /*95c40*/  LDL.LU.64 R12, [R1+0x3bb0] ;  /* 0x003bb000010c7983 */ /* 0x000ea20000300a00 */
[----:B------:R-:W-:-:S02]  /*95c50*/  IMAD.MOV.U32 R3, RZ, RZ, R7 ;  /* 0x000000ffff037224 */ /* 0x000fc400078e0007 */
[----:B------:R-:W-:-:S03]  /*95c60*/  IMAD.MOV.U32 R2, RZ, RZ, R6 ;  /* 0x000000ffff027224 */ /* 0x000fc600078e0006 */
[----:B------:R-:W-:Y:S04]  /*95c70*/  STL [R1+0x3a1c], R3 ;  /* 0x003a1c0301007387 */ /* 0x000fe80000100800 */
[----:B------:R0:W-:Y:S04]  /*95c80*/  STL [R1+0x3a18], R2 ;  /* 0x003a180201007387 */ /* 0x0001e80000100800 */
[----:B0-----:R-:W4:Y:S01]  /*95c90*/  LDL.LU.64 R2, [R1+0x78] ;  /* 0x0000780001027983 */ /* 0x001f220000300a00 */
[----:B--2---:R-:W-:Y:S06]  /*95ca0*/  HMMA.16816.F32 R8, R16, R12, R8 ;  /* 0x0000000c1008723c */ /* 0x004fec0000001808 */
[----:B------:R-:W-:-:S02]  /*95cb0*/  IMAD.MOV.U32 R6, RZ, RZ, R12 ;  /* 0x000000ffff067224 */ /* 0x000fc400078e000c */
[----:B------:R-:W-:-:S15]  /*95cc0*/  IMAD.MOV.U32 R7, RZ, RZ, R13 ;  /* 0x000000ffff077224 */ /* 0x000fde00078e000d */
[----:B------:R-:W-:Y:S04]  /*95cd0*/  STL.64 [R1+0x6e0], R8 ;  /* 0x0006e00801007387 */ /* 0x000fe80000100a00 */
[----:B------:R0:W-:Y:S04]  /*95ce0*/  STL.64 [R1+0x6e8], R10 ;  /* 0x0006e80a01007387 */ /* 0x0001e80000100a00 */
[----:B0-----:R-:W4:Y:S04]  /*95cf0*/  LDL.LU.64 R10, [R1+0x3ba8] ;  /* 0x003ba800010a7983 */ /* 0x001f280000300a00 */
[----:B------:R-:W4:Y:S04]  /*95d00*/  LDL.LU.64 R8, [R1+0x3ba0] ;  /* 0x003ba00001087983 */ /* 0x000f280000300a00 */
[----:B------:R-:W3:Y:S04]  /*95d10*/  LDL.LU.64 R12, [R1+0x3b98] ;  /* 0x003b9800010c7983 */ /* 0x000ee80000300a00 */
[----:B------:R-:W-:Y:S04]  /*95d20*/  STL [R1+0x3a24], R7 ;  /* 0x003a240701007387 */ /* 0x000fe80000100800 */
[----:B------:R0:W-:Y:S04]  /*95d30*/  STL [R1+0x3a20], R6 ;  /* 0x003a200601007387 */ /* 0x0001e80000100800 */
[----:B0-----:R-:W2:Y:S01]  /*95d40*/  LDL.LU.64 R6, [R1+0x70] ;  /* 0x0000700001067983 */ /* 0x001ea20000300a00 */
[C---:B---3--:R-:W-:Y:S06]  /*95d50*/  HMMA.16816.F32 R12, R16.reuse, R4, R12 ;  /* 0x00000004100c723c */ /* 0x048fec000000180c */
[----:B----4-:R-:W-:-:S15]  /*95d60*/  HMMA.16816.F32 R8, R16, R2, R8 ;  /* 0x000000021008723c */ /* 0x010fde0000001808 */
[----:B------:R-:W-:-:S02]  /*95d70*/  NOP ;  /* 0x0000000000007918 */ /* 0x000fc40000000000 */
[----:B------:R0:W-:Y:S04]  /*95d80*/  STL.64 [R1+0x6d0], R12 ;  /* 0x0006d00c01007387 */ /* 0x0001e80000100a00 */
[----:B------:R-:W-:Y:S04]  /*95d90*/  STL.64 [R1+0x6d8], R14 ;  /* 0x0006d80e01007387 */ /* 0x000fe80000100a00 */
        /* <DEDUP_REMOVED lines=13> */
[----:B------:R-:W-:Y:S02]  /*95e70*/  IMAD.MOV.U32 R5, RZ, RZ, R2 ;  /* 0x000000ffff057224 */ /* 0x000fe400078e0002 */
[----:B------:R-:W-:Y:S02]  /*95e80*/  IMAD.MOV.U32 R4, RZ, RZ, R3 ;  /* 0x000000ffff047224 */ /* 0x000fe400078e0003 */
[----:B------:R-:W-:Y:S02]  /*95e90*/  IMAD.MOV.U32 R3, RZ, RZ, R6 ;  /* 0x000000ffff037224 */ /* 0x000fe400078e0006 */
[----:B------:R-:W-:Y:S02]  /*95ea0*/  IMAD.MOV.U32 R2, RZ, RZ, R7 ;  /* 0x000000ffff027224 */ /* 0x000fe400078e0007 */
[----:B---3--:R-:W-:-:S02]  /*95eb0*/  IMAD.MOV.U32 R7, RZ, RZ, R12 ;  /* 0x000000ffff077224 */ /* 0x008fc400078e000c */
        /* <DEDUP_REMOVED lines=16> */
[----:B------:R2:W-:Y:S02]  /*95fc0*/  STL.64 [R1+0x698], R6 ;  /* 0x0006980601007387 */ /* 0x0005e40000100a00 */
[----:B--2---:R-:W-:-:S15]  /*95fd0*/  HMMA.16816.F32 R4, R16, R22, R8 ;  /* 0x000000161004723c */ /* 0x004fde0000001808 */
[----:B------:R-:W-:-:S08]  /*95fe0*/  NOP ;  /* 0x0000000000007918 */ /* 0x000fd00000000000 */
[----:B------:R-:W-:Y:S04]  /*95ff0*/  STL.64 [R1+0x680], R4 ;  /* 0x0006800401007387 */ /* 0x000fe80000100a00 */
[----:B------:R0:W-:Y:S02]  /*96000*/  STL.64 [R1+0x688], R6 ;  /* 0x0006880601007387 */ /* 0x0001e40000100a00 */
[----:B0-----:R-:W-:Y:S01]  /*96010*/  HMMA.16816.F32 R4, R16, R28, R24 ;  /* 0x0000001c1004723c */ /* 0x001fe20000001818 */
[----:B------:R-:W-:Y:S02]  /*96020*/  IMAD.MOV.U32 R10, RZ, RZ, R22 ;  /* 0x000000ffff0a7224 */ /* 0x000fe400078e0016 */
[----:B------:R-:W-:-:S15]  /*96030*/  IMAD.MOV.U32 R11, RZ, RZ, R23 ;  /* 0x000000ffff0b7224 */ /* 0x000fde00078e0017 */
        /* <DEDUP_REMOVED lines=18> */
[----:B------:R-:W3:Y:S01]  /*96160*/  LDL.LU R27, [R1+0x54c] ;  /* 0x00054c00011b7983 */ /* 0x000ee20000300800 */
[----:B------:R-:W-:-:S03]  /*96170*/  IMAD.MOV.U32 R13, RZ, RZ, R0 ;  /* 0x000000ffff0d7224 */ /* 0x000fc600078e0000 */
[----:B---3--:R-:W-:Y:S04]  /*96180*/  STL.64 [R1+0x3aa0], R26 ;  /* 0x003aa01a01007387 */ /* 0x008fe80000100a00 */
[----:B--2---:R-:W-:Y:S04]  /*96190*/  STL.64 [R1+0x3a98], R24 ;  /* 0x003a981801007387 */ /* 0x004fe80000100a00 */
[----:B------:R-:W2:Y:S04]  /*961a0*/  LDL R12, [R1+0x10] ;  /* 0x00001000010c7983 */ /* 0x000ea80000100800 */
[----:B0-----:R-:W3:Y:S04]  /*961b0*/  LDL R22, [R1] ;  /* 0x0000000001167983 */ /* 0x001ee80000100800 */
[----:B------:R-:W3:Y:S04]  /*961c0*/  LDL R23, [R1+0x4] ;  /* 0x0000040001177983 */ /* 0x000ee80000100800 */
[----:B------:R-:W4:Y:S04]  /*961d0*/  LDL.LU R0, [R1+0x3b58] ;  /* 0x003b580001007983 */ /* 0x000f280000300800 */
        /* <DEDUP_REMOVED lines=8> */
[----:B---3--:R0:W-:Y:S04]  /*96260*/  STL.64 [R1+0x3ad8], R14 ;  /* 0x003ad80e01007387 */ /* 0x0081e80000100a00 */
[----:B0-----:R-:W3:Y:S01]  /*96270*/  LDL R14, [R1+0x20] ;  /* 0x00002000010e7983 */ /* 0x001ee20000100800 */
[----:B----4-:R-:W-:-:S03]  /*96280*/  IMAD.MOV.U32 R15, RZ, RZ, R0 ;  /* 0x000000ffff0f7224 */ /* 0x010fc600078e0000 */
[----:B------:R-:W4:Y:S04]  /*96290*/  LDL.LU R0, [R1+0x3b54] ;  /* 0x003b540001007983 */ /* 0x000f280000300800 */
[----:B--2---:R0:W-:Y:S04]  /*962a0*/  STL.64 [R1+0x3ad0], R12 ;  /* 0x003ad00c01007387 */ /* 0x0041e80000100a00 */
[----:B------:R-:W2:Y:S04]  /*962b0*/  LDL.64 R28, [R1+0x18] ;  /* 0x00001800011c7983 */ /* 0x000ea80000100a00 */
[----:B------:R-:W4:Y:S04]  /*962c0*/  LDL.LU R4, [R1+0x570] ;  /* 0x0005700001047983 */ /* 0x000f280000300800 */
[----:B------:R-:W4:Y:S04]  /*962d0*/  LDL.LU R5, [R1+0x574] ;  /* 0x0005740001057983 */ /* 0x000f280000300800 */
[----:B------:R-:W2:Y:S04]  /*962e0*/  LDL.LU R6, [R1+0x578] ;  /* 0x0005780001067983 */ /* 0x000ea80000300800 */
[----:B------:R-:W2:Y:S04]  /*962f0*/  LDL.LU R7, [R1+0x57c] ;  /* 0x00057c0001077983 */ /* 0x000ea80000300800 */
[----:B0-----:R-:W4:Y:S04]  /*96300*/  LDL.64 R12, [R1+0x28] ;  /* 0x00002800010c7983 */ /* 0x001f280000100a00 */
[----:B---3--:R0:W-:Y:S04]  /*96310*/  STL.64 [R1+0x3b08], R14 ;  /* 0x003b080e01007387 */ /* 0x0081e80000100a00 */
[----:B----4-:R-:W-:Y:S04]  /*96320*/  STL.64 [R1+0x3b00], R12 ;  /* 0x003b000c01007387 */ /* 0x010fe80000100a00 */
[----:B--2---:R-:W-:Y:S04]  /*96330*/  STL.64 [R1+0x3ae8], R6 ;  /* 0x003ae80601007387 */ /* 0x004fe80000100a00 */
[----:B------:R1:W-:Y:S01]  /*96340*/  STL.64 [R1+0x3ae0], R4 ;  /* 0x003ae00401007387 */ /* 0x0003e20000100a00 */
[----:B0-----:R-:W-:-:S03]  /*96350*/  IMAD.MOV.U32 R15, RZ, RZ, R0 ;  /* 0x000000ffff0f7224 */ /* 0x001fc600078e0000 */
[----:B-1----:R-:W2:Y:S04]  /*96360*/  LDL.LU R4, [R1+0x590] ;  /* 0x0005900001047983 */ /* 0x002ea80000300800 */
        /* <DEDUP_REMOVED lines=36> */
[----:B------:R-:W4:Y:S04]  /*965b0*/  LDL.64 R20, [R1+0x8] ;  /* 0x0000080001147983 */ /* 0x000f280000100a00 */
[----:B------:R-:W2:Y:S04]  /*965c0*/  LDL.LU R24, [R1+0x550] ;  /* 0x0005500001187983 */ /* 0x000ea80000300800 */
        /* <DEDUP_REMOVED lines=9> */
[----:B------:R0:W-:Y:S04]  /*96660*/  STL.64 [R1+0x3a50], R10 ;  /* 0x003a500a01007387 */ /* 0x0001e80000100a00 */
[----:B0-----:R-:W2:Y:S04]  /*96670*/  LDL R10, [R1+0x40] ;  /* 0x00004000010a7983 */ /* 0x001ea80000100800 */
[----:B------:R0:W-:Y:S04]  /*96680*/  STL.64 [R1+0x3a48], R8 ;  /* 0x003a480801007387 */ /* 0x0001e80000100a00 */
[----:B0-----:R-:W3:Y:S02]  /*96690*/  LDL.64 R8, [R1+0x48] ;  /* 0x0000480001087983 */ /* 0x001ee40000100a00 */
[----:B---3--:R-:W-:-:S15]  /*966a0*/  HMMA.16816.F32 R12, R16, R8, R12 ;  /* 0x00000008100c723c */ /* 0x008fde000000180c */
        /* <DEDUP_REMOVED lines=10> */
[----:B------:R-:W3:-:S15]  /*96750*/  LDL.LU.64 R12, [R1+0x3b30] ;  /* 0x003b3000010c7983 */ /* 0x000ede0000300a00 */
[----:B------:R-:W-:-:S01]  /*96760*/  NOP ;  /* 0x0000000000007918 */ /* 0x000fc20000000000 */
[----:B------:R0:W-:Y:S04]  /*96770*/  STL.64 [R1+0x650], R8 ;  /* 0x0006500801007387 */ /* 0x0001e80000100a00 */
[----:B------:R1:W-:Y:S04]  /*96780*/  STL.64 [R1+0x658], R10 ;  /* 0x0006580a01007387 */ /* 0x0003e80000100a00 */
[----:B0-----:R-:W4:Y:S04]  /*96790*/  LDL.LU R8, [R1+0x510] ;  /* 0x0005100001087983 */ /* 0x001f280000300800 */
[----:B------:R-:W4:Y:S04]  /*967a0*/  LDL.LU R9, [R1+0x514] ;  /* 0x0005140001097983 */ /* 0x000f280000300800 */
[----:B-1----:R-:W4:Y:S04]  /*967b0*/  LDL.LU R10, [R1+0x518] ;  /* 0x00051800010a7983 */ /* 0x002f280000300800 */
        /* <DEDUP_REMOVED lines=38> */
[----:B------:R-:W2:Y:S01]  /*96a20*/  LDL.LU.64 R12, [R1+0x3ac0] ;  /* 0x003ac000010c7983 */ /* 0x000ea20000300a00 */
[----:B----4-:R-:W-:Y:S01]  /*96a30*/  HMMA.16816.F32 R24, R16, R20, R24 ;  /* 0x000000141018723c */ /* 0x010fe20000001818 */
[----:B------:R-:W-:-:S02]  /*96a40*/  IMAD.MOV.U32 R0, RZ, RZ, R29 ;  /* 0x000000ffff007224 */ /* 0x000fc400078e001d */
[----:B------:R-:W4:Y:S04]  /*96a50*/  LDL.LU.64 R28, [R1+0x3ab8] ;  /* 0x003ab800011c7983 */ /* 0x000f280000300a00 */
[----:B------:R-:W-:Y:S01]  /*96a60*/  STL [R1+0x38d8], R0 ;  /* 0x0038d80001007387 */ /* 0x000fe20000100800 */
[----:B--2---:R-:W-:-:S15]  /*96a70*/  HMMA.16816.F32 R4, R16, R12, R4 ;  /* 0x0000000c1004723c */ /* 0x004fde0000001804 */
[----:B------:R-:W-:-:S08]  /*96a80*/  NOP ;  /* 0x0000000000007918 */ /* 0x000fd00000000000 */
[----:B------:R0:W-:Y:S04]  /*96a90*/  STL.64 [R1+0x5f0], R4 ;  /* 0x0005f00401007387 */ /* 0x0001e80000100a00 */
[----:B------:R1:W-:Y:S04]  /*96aa0*/  STL.64 [R1+0x5f8], R6 ;  /* 0x0005f80601007387 */ /* 0x0003e80000100a00 */
[----:B0-----:R-:W2:Y:S04]  /*96ab0*/  LDL.LU R4, [R1+0x4f0] ;  /* 0x0004f00001047983 */ /* 0x001ea80000300800 */
[----:B------:R-:W2:Y:S04]  /*96ac0*/  LDL.LU R5, [R1+0x4f4] ;  /* 0x0004f40001057983 */ /* 0x000ea80000300800 */
[----:B-1----:R-:W2:Y:S04]  /*96ad0*/  LDL.LU R6, [R1+0x4f8] ;  /* 0x0004f80001067983 */ /* 0x002ea80000300800 */
[----:B------:R-:W2:Y:S04]  /*96ae0*/  LDL.LU R7, [R1+0x4fc] ;  /* 0x0004fc0001077983 */ /* 0x000ea80000300800 */
[----:B------:R-:W3:Y:S04]  /*96af0*/  LDL.LU R12, [R1+0x35ac] ;  /* 0x0035ac00010c7983 */ /* 0x000ee80000300800 */
[----:B------:R-:W3:Y:S04]  /*96b00*/  LDL.LU R13, [R1+0x35b4] ;  /* 0x0035b400010d7983 */ /* 0x000ee80000300800 */
[----:B------:R-:W-:Y:S04]  /*96b10*/  STL.64 [R1+0x5e0], R24 ;  /* 0x0005e01801007387 */ /* 0x000fe80000100a00 */
[----:B------:R0:W-:Y:S04]  /*96b20*/  STL.64 [R1+0x5e8], R26 ;  /* 0x0005e81a01007387 */ /* 0x0001e80000100a00 */
[----:B0-----:R-:W4:Y:S04]  /*96b30*/  LDL.LU.64 R26, [R1+0x3ab0] ;  /* 0x003ab000011a7983 */ /* 0x001f280000300a00 */
[----:B------:R-:W4:Y:S01]  /*96b40*/  LDL.LU.64 R24, [R1+0x3aa8] ;  /* 0x003aa80001187983 */ /* 0x000f220000300a00 */
[----:B------:R-:W-:-:S02]  /*96b50*/  IMAD.MOV.U32 R0, RZ, RZ, R21 ;  /* 0x000000ffff007224 */ /* 0x000fc400078e0015 */
[----:B----4-:R-:W-:Y:S01]  /*96b60*/  HMMA.16816.F32 R20, R16, R22, R24 ;  /* 0x000000161014723c */ /* 0x010fe20000001818 */
[----:B------:R-:W4:Y:S04]  /*96b70*/  LDL.LU.64 R26, [R1+0x3aa0] ;  /* 0x003aa000011a7983 */ /* 0x000f280000300a00 */
[----:B------:R-:W4:-:S15]  /*96b80*/  LDL.LU.64 R24, [R1+0x3a98] ;  /* 0x003a980001187983 */ /* 0x000f1e0000300a00 */
[----:B------:R-:W-:-:S03]  /*96b90*/  NOP ;  /* 0x0000000000007918 */ /* 0x000fc60000000000 */
[----:B------:R-:W-:Y:S04]  /*96ba0*/  STL.64 [R1+0x5d0], R20 ;  /* 0x0005d01401007387 */ /* 0x000fe80000100a00 */
[----:B------:R0:W-:Y:S04]  /*96bb0*/  STL.64 [R1+0x5d8], R22 ;  /* 0x0005d81601007387 */ /* 0x0001e80000100a00 */
[----:B0-----:R-:W2:Y:S04]  /*96bc0*/  LDL.LU.64 R22, [R1+0x3a90] ;  /* 0x003a900001167983 */ /* 0x001ea80000300a00 */
[----:B------:R-:W2:Y:S01]  /*96bd0*/  LDL.LU.64 R20, [R1+0x3a88] ;  /* 0x003a880001147983 */ /* 0x000ea20000300a00 */
[----:B----4-:R-:W-:-:S15]  /*96be0*/  HMMA.16816.F32 R24, R16, R28, R24 ;  /* 0x0000001c1018723c */ /* 0x010fde0000001818 */
[----:B------:R-:W-:-:S08]  /*96bf0*/  NOP ;  /* 0x0000000000007918 */ /* 0x000fd00000000000 */
        /* <DEDUP_REMOVED lines=15> */
[----:B------:R-:W4:Y:S04]  /*96cf0*/  LDL.LU.64 R20, [R1+0x3a58] ;  /* 0x003a580001147983 */ /* 0x000f280000300a00 */
        /* <DEDUP_REMOVED lines=15> */
[----:B------:R3:W-:Y:S01]  /*96df0*/  STL.64 [R1+0x588], R26 ;  /* 0x0005881a01007387 */ /* 0x0007e20000100a00 */
[----:B--2---:R-:W-:Y:S02]  /*96e00*/  IMAD.MOV.U32 R24, RZ, RZ, R10 ;  /* 0x000000ffff187224 */ /* 0x004fe400078e000a */
[----:B---3--:R-:W-:Y:S02]  /*96e10*/  IMAD.MOV.U32 R26, RZ, RZ, R8 ;  /* 0x000000ffff1a7224 */ /* 0x008fe400078e0008 */
[----:B------:R-:W-:Y:S01]  /*96e20*/  IMAD.MOV.U32 R27, RZ, RZ, R9 ;  /* 0x000000ffff1b7224 */ /* 0x000fe200078e0009 */
[----:B------:R-:W2:Y:S01]  /*96e30*/  LDL.LU R8, [R1+0x3a44] ;  /* 0x003a440001087983 */ /* 0x000ea20000300800 */
[----:B------:R-:W-:-:S03]  /*96e40*/  IMAD.MOV.U32 R25, RZ, RZ, R11 ;  /* 0x000000ffff197224 */ /* 0x000fc600078e000b */
[----:B------:R-:W2:Y:S04]  /*96e50*/  LDL.LU R9, [R1+0x3a40] ;  /* 0x003a400001097983 */ /* 0x000ea80000300800 */
[----:B------:R-:W3:Y:S04]  /*96e60*/  LDL.LU R10, [R1+0x3a3c] ;  /* 0x003a3c00010a7983 */ /* 0x000ee80000300800 */
[----:B------:R-:W3:Y:S04]  /*96e70*/  LDL.LU R11, [R1+0x3a38] ;  /* 0x003a3800010b7983 */ /* 0x000ee80000300800 */
        /* <DEDUP_REMOVED lines=12> */
[----:B---3--:R-:W-:Y:S03]  /*96f40*/  HMMA.16816.F32 R4, R16, R10, R4 ;  /* 0x0000000a1004723c */ /* 0x008fe60000001804 */
[----:B--2---:R0:W-:Y:S04]  /*96f50*/  STL.64 [R1+0x38f8], R22 ;  /* 0x0038f81601007387 */ /* 0x0041e80000100a00 */
[----:B0-----:R-:W2:Y:S04]  /*96f60*/  LDL.LU R22, [R1+0x35b0] ;  /* 0x0035b00001167983 */ /* 0x001ea80000300800 */
[----:B------:R-:W3:Y:S04]  /*96f70*/  LDL.LU R23, [R1+0x35b8] ;  /* 0x0035b80001177983 */ /* 0x000ee80000300800 */
[----:B----4-:R-:W-:Y:S08]  /*96f80*/  STL.64 [R1+0x38f0], R20 ;  /* 0x0038f01401007387 */ /* 0x010ff00000100a00 */
[----:B------:R-:W-:Y:S04]  /*96f90*/  STL.64 [R1+0x570], R4 ;  /* 0x0005700401007387 */ /* 0x000fe80000100a00 */
[----:B------:R0:W-:Y:S04]  /*96fa0*/  STL.64 [R1+0x578], R6 ;  /* 0x0005780601007387 */ /* 0x0001e80000100a00 */
[----:B0-----:R-:W4:Y:S04]  /*96fb0*/  LDL.LU.64 R6, [R1+0x3a30] ;  /* 0x003a300001067983 */ /* 0x001f280000300a00 */
[----:B------:R-:W4:Y:S01]  /*96fc0*/  LDL.LU.64 R4, [R1+0x3a28] ;  /* 0x003a280001047983 */ /* 0x000f220000300a00 */
[----:B--2---:R-:W-:-:S02]  /*96fd0*/  IMAD R12, R12, 0x100, R22 ;  /* 0x000001000c0c7824 */ /* 0x004fc400078e0216 */
[----:B---3--:R-:W-:Y:S02]  /*96fe0*/  IMAD R13, R13, 0x100, R23 ;  /* 0x000001000d0d7824 */ /* 0x008fe400078e0217 */
[----:B------:R-:W-:Y:S07]  /*96ff0*/  HMMA.16816.F32 R20, R16, R8, R24 ;  /* 0x000000081014723c */ /* 0x000fee0000001818 */
[----:B----4-:R-:W-:Y:S02]  /*97000*/  IMAD.MOV.U32 R26, RZ, RZ, R7 ;  /* 0x000000ffff1a7224 */ /* 0x010fe400078e0007 */
[----:B------:R-:W-:Y:S01]  /*97010*/  IMAD.MOV.U32 R27, RZ, RZ, R6 ;  /* 0x000000ffff1b7224 */ /* 0x000fe200078e0006 */
[----:B------:R-:W2:-:S13]  /*97020*/  LDL.LU R7, [R1+0x3a24] ;  /* 0x003a240001077983 */ /* 0x000e9a0000300800 */
[----:B------:R0:W-:Y:S04]  /*97030*/  STL.64 [R1+0x560], R20 ;  /* 0x0005601401007387 */ /* 0x0001e80000100a00 */
[----:B------:R1:W-:Y:S04]  /*97040*/  STL.64 [R1+0x568], R22 ;  /* 0x0005681601007387 */ /* 0x0003e80000100a00 */
[----:B------:R-:W3:Y:S04]  /*97050*/  LDL.LU R6, [R1+0x3a20] ;  /* 0x003a200001067983 */ /* 0x000ee80000300800 */
[----:B------:R4:W-:Y:S04]  /*97060*/  STL.64 [R1+0x3900], R26 ;  /* 0x0039001a01007387 */ /* 0x0009e80000100a00 */
[----:B0-----:R-:W2:Y:S04]  /*97070*/  LDL.LU R20, [R1+0x3b0] ;  /* 0x0003b00001147983 */ /* 0x001ea80000300800 */
[----:B------:R-:W2:Y:S04]  /*97080*/  LDL.LU R21, [R1+0x3b4] ;  /* 0x0003b40001157983 */ /* 0x000ea80000300800 */
[----:B-1----:R-:W3:Y:S04]  /*97090*/  LDL.LU R22, [R1+0x3b8] ;  /* 0x0003b80001167983 */ /* 0x002ee80000300800 */
[----:B------:R-:W3:Y:S01]  /*970a0*/  LDL.LU R23, [R1+0x3bc] ;  /* 0x0003bc0001177983 */ /* 0x000ee20000300800 */
[----:B------:R-:W-:-:S02]  /*970b0*/  IMAD.MOV.U32 R24, RZ, RZ, R3 ;  /* 0x000000ffff187224 */ /* 0x000fc400078e0003 */
[----:B------:R-:W-:Y:S02]  /*970c0*/  IMAD.MOV.U32 R25, RZ, RZ, R2 ;  /* 0x000000ffff197224 */ /* 0x000fe400078e0002 */
[----:B----4-:R-:W-:Y:S02]  /*970d0*/  IMAD.MOV.U32 R26, RZ, RZ, R5 ;  /* 0x000000ffff1a7224 */ /* 0x010fe400078e0005 */
[----:B------:R-:W-:Y:S01]  /*970e0*/  IMAD.MOV.U32 R27, RZ, RZ, R4 ;  /* 0x000000ffff1b7224 */ /* 0x000fe200078e0004 */
[----:B---3--:R-:W-:Y:S04]  /*970f0*/  STL.64 [R1+0x3910], R22 ;  /* 0x0039101601007387 */ /* 0x008fe80000100a00 */
[----:B--2---:R0:W-:Y:S04]  /*97100*/  STL.64 [R1+0x3908], R20 ;  /* 0x0039081401007387 */ /* 0x0041e80000100a00 */
        /* <DEDUP_REMOVED lines=8> */
[----:B------:R-:W3:Y:S04]  /*97190*/  LDL.LU R22, [R1+0x3e8] ;  /* 0x0003e80001167983 */ /* 0x000ee80000300800 */
[----:B------:R-:W3:Y:S01]  /*971a0*/  LDL.LU R23, [R1+0x3ec] ;  /* 0x0003ec0001177983 */ /* 0x000ee20000300800 */
[----:B-1----:R-:W-:-:S02]  /*971b0*/  IMAD.MOV.U32 R24, RZ, RZ, R14 ;  /* 0x000000ffff187224 */ /* 0x002fc400078e000e */
        /* <DEDUP_REMOVED lines=48> */
[----:B------:R-:W-:Y:S04]  /*974c0*/  STL.64 [R1+0x39c0], R26 ;  /* 0x0039c01a01007387 */ /* 0x000fe80000100a00 */
        /* <DEDUP_REMOVED lines=10> */
[----:B------:R-:W3:Y:S04]  /*97570*/  LDL.LU R6, [R1+0x35c0] ;  /* 0x0035c00001067983 */ /* 0x000ee80000300800 */
[----:B------:R-:W3:Y:S04]  /*97580*/  LDL.LU R14, [R1+0x35bc] ;  /* 0x0035bc00010e7983 */ /* 0x000ee80000300800 */
[----:B------:R-:W3:Y:S04]  /*97590*/  LDL.LU R7, [R1+0x35c8] ;  /* 0x0035c80001077983 */ /* 0x000ee80000300800 */
[----:B------:R-:W3:Y:S04]  /*975a0*/  LDL.LU R15, [R1+0x35c4] ;  /* 0x0035c400010f7983 */ /* 0x000ee80000300800 */
        /* <DEDUP_REMOVED lines=17> */
[----:B------:R-:W4:Y:S01]  /*976c0*/  LDL.LU R23, [R1+0x4ac] ;  /* 0x0004ac0001177983 */ /* 0x000f220000300800 */
[----:B------:R-:W-:-:S02]  /*976d0*/  IMAD R14, R14, 0x100, R6 ;  /* 0x000001000e0e7824 */ /* 0x000fc400078e0206 */
[----:B------:R-:W-:Y:S01]  /*976e0*/  IMAD R15, R15, 0x100, R7 ;  /* 0x000001000f0f7824 */ /* 0x000fe200078e0207 */
[----:B----4-:R-:W-:Y:S04]  /*976f0*/  STL.64 [R1+0x39b8], R22 ;  /* 0x0039b81601007387 */ /* 0x010fe80000100a00 */
[----:B---3--:R0:W-:Y:S04]  /*97700*/  STL.64 [R1+0x39b0], R20 ;  /* 0x0039b01401007387 */ /* 0x0081e80000100a00 */
[----:B0-----:R-:W3:Y:S04]  /*97710*/  LDL.LU R20, [R1+0x4b0] ;  /* 0x0004b00001147983 */ /* 0x001ee80000300800 */
        /* <DEDUP_REMOVED lines=9> */
[----:B------:R-:W2:Y:S04]  /*977b0*/  LDL.LU R6, [R1+0x39ec] ;  /* 0x0039ec0001067983 */ /* 0x000ea80000300800 */
[----:B------:R-:W2:Y:S02]  /*977c0*/  LDL.LU R7, [R1+0x39e8] ;  /* 0x0039e80001077983 */ /* 0x000ea40000300800 */
        /* <DEDUP_REMOVED lines=11> */
[----:B------:R-:W2:Y:S04]  /*97880*/  LDL.LU.64 R24, [R1+0x39c8] ;  /* 0x0039c80001187983 */ /* 0x000ea80000300a00 */
[----:B------:R0:W-:Y:S04]  /*97890*/  STL.64 [R1+0x3768], R6 ;  /* 0x0037680601007387 */ /* 0x0001e80000100a00 */
[----:B0-----:R-:W4:Y:S04]  /*978a0*/  LDL.LU R6, [R1+0x60] ;  /* 0x0000600001067983 */ /* 0x001f280000300800 */
[----:B------:R-:W4:Y:S04]  /*978b0*/  LDL.LU R7, [R1+0x64] ;  /* 0x0000640001077983 */ /* 0x000f280000300800 */
[----:B------:R-:W-:Y:S01]  /*978c0*/  STL.64 [R1+0x3760], R4 ;  /* 0x0037600401007387 */ /* 0x000fe20000100a00 */
[----:B--2---:R-:W-:Y:S03]  /*978d0*/  HMMA.16816.F32 R16, R16, R2, R24 ;  /* 0x000000021010723c */ /* 0x004fe60000001818 */
[----:B------:R-:W3:Y:S01]  /*978e0*/  LDL.LU.64 R26, [R1+0x39c0] ;  /* 0x0039c000011a7983 */ /* 0x000ee20000300a00 */
[----:B------:R-:W-:-:S02]  /*978f0*/  F2FP.F16.E4M3.UNPACK_B R12, R12 ;  /* 0x0000000cff0c723e */ /* 0x000fc400020006ff */
[----:B------:R-:W-:Y:S02]  /*97900*/  F2FP.F16.E4M3.UNPACK_B R13, R13 ;  /* 0x0000000dff0d723e */ /* 0x000fe400020006ff */
[----:B------:R-:W-:Y:S02]  /*97910*/  F2FP.F16.E4M3.UNPACK_B R14, R14 ;  /* 0x0000000eff0e723e */ /* 0x000fe400020006ff */
[----:B------:R-:W-:-:S13]  /*97920*/  F2FP.F16.E4M3.UNPACK_B R15, R15 ;  /* 0x0000000fff0f723e */ /* 0x000fda00020006ff */
[----:B------:R0:W-:Y:S04]  /*97930*/  STL.64 [R1+0x550], R16 ;  /* 0x0005501001007387 */ /* 0x0001e80000100a00 */
[----:B------:R1:W-:Y:S04]  /*97940*/  STL.64 [R1+0x558], R18 ;  /* 0x0005581201007387 */ /* 0x0003e80000100a00 */
[----:B0-----:R-:W4:Y:S04]  /*97950*/  LDL.LU R16, [R1+0x390] ;  /* 0x0003900001107983 */ /* 0x001f280000300800 */
[----:B------:R-:W4:Y:S04]  /*97960*/  LDL.LU R17, [R1+0x394] ;  /* 0x0003940001117983 */ /* 0x000f280000300800 */
[----:B-1----:R-:W4:Y:S04]  /*97970*/  LDL.LU R18, [R1+0x398] ;  /* 0x0003980001127983 */ /* 0x002f280000300800 */
[----:B------:R-:W4:Y:S01]  /*97980*/  LDL.LU R19, [R1+0x39c] ;  /* 0x00039c0001137983 */ /* 0x000f220000300800 */
        /* <DEDUP_REMOVED lines=68> */
[----:B0-----:R-:W4:Y:S01]  /*97dd0*/  LDL.LU R16, [R1+0x239c] ;  /* 0x00239c0001107983 */ /* 0x001f220000300800 */
[C---:B---3--:R-:W-:Y:S06]  /*97de0*/  HMMA.16816.F32 R8, R12.reuse, R24, R8 ;  /* 0x000000180c08723c */ /* 0x048fec0000001808 */
[----:B--2---:R-:W-:-:S15]  /*97df0*/  HMMA.16816.F32 R4, R12, R26, R20 ;  /* 0x0000001a0c04723c */ /* 0x004fde0000001814 */
[----:B------:R-:W-:-:S02]  /*97e00*/  NOP ;  /* 0x0000000000007918 */ /* 0x000fc40000000000 */
[----:B------:R-:W-:Y:S04]  /*97e10*/  STL.64 [R1+0x390], R8 ;  /* 0x0003900801007387 */ /* 0x000fe80000100a00 */
[----:B------:R-:W-:Y:S04]  /*97e20*/  STL.64 [R1+0x398], R10 ;  /* 0x0003980a01007387 */ /* 0x000fe80000100a00 */
[----:B------:R-:W4:Y:S04]  /*97e30*/  LDL.LU R17, [R1+0x2394] ;  /* 0x0023940001117983 */ /* 0x000f280000300800 */
[----:B------:R-:W-:Y:S04]  /*97e40*/  STL.64 [R1+0x370], R4 ;  /* 0x0003700401007387 */ /* 0x000fe80000100a00 */
[----:B------:R-:W-:Y:S04]  /*97e50*/  STL.64 [R1+0x378], R6 ;  /* 0x0003780601007387 */ /* 0x000fe80000100a00 */
[----:B-1----:R-:W2:Y:S04]  /*97e60*/  LDL.LU R18, [R1+0x1f88] ;  /* 0x001f880001127983 */ /* 0x002ea80000300800 */
[----:B------:R-:W2:Y:S04]  /*97e70*/  LDL.LU R19, [R1+0x238c] ;  /* 0x00238c0001137983 */ /* 0x000ea80000300800 */
[----:B--2---:R-:W-:Y:S04]  /*97e80*/  STL.64 [R1+0x3748], R18 ;  /* 0x0037481201007387 */ /* 0x004fe80000100a00 */
[----:B----4-:R0:W-:Y:S04]  /*97e90*/  STL.64 [R1+0x3740], R16 ;  /* 0x0037401001007387 */ /* 0x0101e80000100a00 */
        /* <DEDUP_REMOVED lines=21> */
[----:B0-----:R-:W2:Y:S04]  /*97ff0*/  LDL.LU R26, [R1] ;  /* 0x00000000011a7983 */ /* 0x001ea80000300800 */
        /* <DEDUP_REMOVED lines=116> */
[----:B------:R-:W3:Y:S01]  /*98740*/  LDL.LU R18, [R1+0x118] ;  /* 0x0001180001127983 */ /* 0x000ee20000300800 */
[----:B----4-:R-:W-:-:S03]  /*98750*/  IMAD.MOV.U32 R19, RZ, RZ, R0 ;  /* 0x000000ffff137224 */ /* 0x010fc600078e0000 */
        /* <DEDUP_REMOVED lines=87> */
[----:B------:R-:W4:Y:S01]  /*98cd0*/  LDL.LU R27, [R1+0x1f94] ;  /* 0x001f9400011b7983 */ /* 0x000f220000300800 */
[----:B---3--:R-:W-:-:S15]  /*98ce0*/  HMMA.16816.F32 R20, R12, R24, R20 ;  /* 0x000000180c14723c */ /* 0x008fde0000001814 */
[----:B------:R-:W-:-:S08]  /*98cf0*/  NOP ;  /* 0x0000000000007918 */ /* 0x000fd00000000000 */
[----:B------:R-:W-:Y:S04]  /*98d00*/  STL.64 [R1+0x4f0], R20 ;  /* 0x0004f01401007387 */ /* 0x000fe80000100a00 */
[----:B------:R0:W-:Y:S04]  /*98d10*/  STL.64 [R1+0x4f8], R22 ;  /* 0x0004f81601007387 */ /* 0x0001e80000100a00 */
[----:B0-----:R-:W3:Y:S04]  /*98d20*/  LDL.LU.64 R22, [R1+0x37a8] ;  /* 0x0037a80001167983 */ /* 0x001ee80000300a00 */
[----:B------:R-:W2:Y:S04]  /*98d30*/  LDL.LU.64 R20, [R1+0x37a0] ;  /* 0x0037a00001147983 */ /* 0x000ea80000300a00 */
        /* <DEDUP_REMOVED lines=13> */
[----:B0-----:R-:W3:Y:S04]  /*98e10*/  LDL.LU R20, [R1+0xe0] ;  /* 0x0000e00001147983 */ /* 0x001ee80000300800 */
[----:B------:R-:W3:Y:S04]  /*98e20*/  LDL.LU R21, [R1+0xe4] ;  /* 0x0000e40001157983 */ /* 0x000ee80000300800 */
[----:B-1----:R-:W3:Y:S04]  /*98e30*/  LDL.LU R22, [R1+0xe8] ;  /* 0x0000e80001167983 */ /* 0x002ee80000300800 */
[----:B------:R-:W3:Y:S01]  /*98e40*/  LDL.LU R23, [R1+0xec] ;  /* 0x0000ec0001177983 */ /* 0x000ee20000300800 */
[----:B--2---:R-:W-:Y:S01]  /*98e50*/  HMMA.16816.F32 R4, R12, R10, R4 ;  /* 0x0000000a0c04723c */ /* 0x004fe20000001804 */
[----:B----4-:R-:W-:Y:S01]  /*98e60*/  VIADD R25, R25, 0x1 ;  /* 0x0000000119197836 */ /* 0x010fe20000000000 */
[----:B------:R-:W-:-:S02]  /*98e70*/  IADD3 R26, P2, R26, UR34, RZ ;  /* 0x000000221a1a7c10 */ /* 0x000fc4000ff5e0ff */
[----:B------:R-:W-:Y:S02]  /*98e80*/  IADD3 R27, P3, R27, UR34, RZ ;  /* 0x000000221b1b7c10 */ /* 0x000fe4000ff7e0ff */
[----:B------:R-:W-:Y:S02]  /*98e90*/  IADD3 R28, P4, R28, UR34, RZ ;  /* 0x000000221c1c7c10 */ /* 0x000fe4000ff9e0ff */
[----:B------:R-:W-:Y:S01]  /*98ea0*/  IADD3 R29, P5, R29, UR34, RZ ;  /* 0x000000221d1d7c10 */ /* 0x000fe2000ffbe0ff */
[----:B------:R-:W0:-:S14]  /*98eb0*/  LDC R11, c[0x0][0x230] ;  /* 0x00008c00ff0b7b82 */ /* 0x000e1c0000000800 */
[----:B------:R-:W-:Y:S04]  /*98ec0*/  STL.64 [R1+0x400], R4 ;  /* 0x0004000401007387 */ /* 0x000fe80000100a00 */
[----:B------:R1:W-:Y:S04]  /*98ed0*/  STL.64 [R1+0x408], R6 ;  /* 0x0004080601007387 */ /* 0x0003e80000100a00 */
[----:B-1----:R-:W3:Y:S04]  /*98ee0*/  LDL.LU.64 R6, [R1+0x3778] ;  /* 0x0037780001067983 */ /* 0x002ee80000300a00 */
[----:B------:R-:W3:Y:S02]  /*98ef0*/  LDL.LU.64 R4, [R1+0x3770] ;  /* 0x0037700001047983 */ /* 0x000ee40000300a00 */
[----:B---3--:R-:W-:-:S15]  /*98f00*/  HMMA.16816.F32 R4, R12, R8, R4 ;  /* 0x000000080c04723c */ /* 0x008fde0000001804 */
[----:B------:R-:W-:-:S08]  /*98f10*/  NOP ;  /* 0x0000000000007918 */ /* 0x000fd00000000000 */
[----:B------:R-:W-:Y:S04]  /*98f20*/  STL.64 [R1+0x3b0], R4 ;  /* 0x0003b00401007387 */ /* 0x000fe80000100a00 */
[----:B------:R1:W-:Y:S04]  /*98f30*/  STL.64 [R1+0x3b8], R6 ;  /* 0x0003b80601007387 */ /* 0x0003e80000100a00 */
[----:B-1----:R-:W2:Y:S04]  /*98f40*/  LDL.LU.64 R6, [R1+0x3768] ;  /* 0x0037680001067983 */ /* 0x002ea80000300a00 */
[----:B------:R-:W3:Y:S01]  /*98f50*/  LDL.LU.64 R4, [R1+0x3760] ;  /* 0x0037600001047983 */ /* 0x000ee20000300a00 */
[----:B--2---:R-:W-:-:S15]  /*98f60*/  HMMA.16816.F32 R16, R12, R6, R16 ;  /* 0x000000060c10723c */ /* 0x004fde0000001810 */
[----:B------:R-:W-:-:S08]  /*98f70*/  NOP ;  /* 0x0000000000007918 */ /* 0x000fd00000000000 */
[----:B------:R-:W-:Y:S04]  /*98f80*/  STL.64 [R1+0x360], R16 ;  /* 0x0003601001007387 */ /* 0x000fe80000100a00 */
[----:B------:R1:W-:Y:S04]  /*98f90*/  STL.64 [R1+0x368], R18 ;  /* 0x0003681201007387 */ /* 0x0003e80000100a00 */
[----:B-1----:R-:W3:Y:S04]  /*98fa0*/  LDL.LU.64 R18, [R1+0x3758] ;  /* 0x0037580001127983 */ /* 0x002ee80000300a00 */
[----:B------:R-:W3:Y:S02]  /*98fb0*/  LDL.LU.64 R16, [R1+0x3750] ;  /* 0x0037500001107983 */ /* 0x000ee40000300a00 */
[----:B---3--:R-:W-:Y:S02]  /*98fc0*/  HMMA.16816.F32 R4, R12, R4, R16 ;  /* 0x000000040c04723c */ /* 0x008fe40000001810 */
[----:B------:R-:W2:Y:S04]  /*98fd0*/  LDL.LU.64 R18, [R1+0x3748] ;  /* 0x0037480001127983 */ /* 0x000ea80000300a00 */
[----:B------:R-:W3:-:S15]  /*98fe0*/  LDL.LU.64 R16, [R1+0x3740] ;  /* 0x0037400001107983 */ /* 0x000ede0000300a00 */
[----:B------:R-:W-:-:S02]  /*98ff0*/  NOP ;  /* 0x0000000000007918 */ /* 0x000fc40000000000 */
[----:B------:R-:W-:Y:S04]  /*99000*/  STL.64 [R1+0x310], R4 ;  /* 0x0003100401007387 */ /* 0x000fe80000100a00 */
[----:B------:R1:W-:Y:S02]  /*99010*/  STL.64 [R1+0x318], R6 ;  /* 0x0003180601007387 */ /* 0x0003e40000100a00 */
[----:B-1----:R-:W-:Y:S02]  /*99020*/  HMMA.16816.F32 R4, R12, R2, R20 ;  /* 0x000000020c04723c */ /* 0x002fe40000001814 */
[----:B------:R-:W-:-:S15]  /*99030*/  STL [R1+0x1f98], R25 ;  /* 0x001f981901007387 */ /* 0x000fde0000100800 */
[----:B------:R-:W-:-:S06]  /*99040*/  NOP ;  /* 0x0000000000007918 */ /* 0x000fcc0000000000 */
[----:B------:R-:W-:Y:S04]  /*99050*/  STL.64 [R1+0x2a0], R4 ;  /* 0x0002a00401007387 */ /* 0x000fe80000100a00 */
[----:B------:R-:W-:Y:S04]  /*99060*/  STL.64 [R1+0x2a8], R6 ;  /* 0x0002a80601007387 */ /* 0x000fe80000100a00 */
[----:B------:R-:W-:Y:S04]  /*99070*/  STL [R1+0x1f90], R26 ;  /* 0x001f901a01007387 */ /* 0x000fe80000100800 */
[----:B------:R-:W-:Y:S04]  /*99080*/  STL [R1+0x1f94], R27 ;  /* 0x001f941b01007387 */ /* 0x000fe80000100800 */
[----:B------:R-:W-:Y:S04]  /*99090*/  STL [R1+0x23ac], R28 ;  /* 0x0023ac1c01007387 */ /* 0x000fe80000100800 */
[----:B------:R-:W-:Y:S01]  /*990a0*/  STL [R1+0x23a4], R29 ;  /* 0x0023a41d01007387 */ /* 0x000fe20000100800 */
[----:B---3--:R-:W-:-:S02]  /*990b0*/  IADD3 R16, P6, R16, UR34, RZ ;  /* 0x0000002210107c10 */ /* 0x008fc4000ffde0ff */
[----:B------:R-:W-:-:S03]  /*990c0*/  IADD3 R17, P1, R17, UR34, RZ ;  /* 0x0000002211117c10 */ /* 0x000fc6000ff3e0ff */
[----:B------:R-:W-:Y:S04]  /*990d0*/  STL [R1+0x239c], R16 ;  /* 0x00239c1001007387 */ /* 0x000fe80000100800 */
[----:B------:R-:W-:Y:S04]  /*990e0*/  STL [R1+0x2394], R17 ;  /* 0x0023941101007387 */ /* 0x000fe80000100800 */
[----:B------:R-:W3:Y:S01]  /*990f0*/  LDL.LU R12, [R1+0x237c] ;  /* 0x00237c00010c7983 */ /* 0x000ee20000300800 */
[----:B--2---:R-:W-:Y:S02]  /*99100*/  IADD3.X R18, R18, UR8, RZ, P2, !PT ;  /* 0x0000000812127c10 */ /* 0x004fe400097fe4ff */
[----:B------:R-:W-:-:S03]  /*99110*/  IADD3 R19, P2, R19, UR34, RZ ;  /* 0x0000002213137c10 */ /* 0x000fc6000ff5e0ff */
[----:B------:R-:W-:Y:S04]  /*99120*/  STL [R1+0x1f88], R18 ;  /* 0x001f881201007387 */ /* 0x000fe80000100800 */
[----:B---3--:R1:W-:Y:S04]  /*99130*/  STL [R1+0x3734], R12 ;  /* 0x0037340c01007387 */ /* 0x0083e80000100800 */
[----:B------:R-:W-:Y:S04]  /*99140*/  STL [R1+0x238c], R19 ;  /* 0x00238c1301007387 */ /* 0x000fe80000100800 */
[----:B-1----:R-:W2:Y:S01]  /*99150*/  LDL.LU R12, [R1+0x23a8] ;  /* 0x0023a800010c7983 */ /* 0x002ea20000300800 */
[----:B------:R-:W-:-:S05]  /*99160*/  IADD3.X R0, R0, UR8, RZ, P3, !PT ;  /* 0x0000000800007c10 */ /* 0x000fca0009ffe4ff */
[----:B------:R-:W-:Y:S01]  /*99170*/  STL [R1+0x1f8c], R0 ;  /* 0x001f8c0001007387 */ /* 0x000fe20000100800 */
[----:B0-----:R-:W-:-:S05]  /*99180*/  VIADD R11, R11, 0x3f ;  /* 0x0000003f0b0b7836 */ /* 0x001fca0000000000 */
[----:B------:R-:W-:Y:S01]  /*99190*/  SHF.R.S32.HI R24, RZ, 0x1f, R11 ;  /* 0x0000001fff187819 */ /* 0x000fe2000001140b */
        /* <DEDUP_REMOVED lines=8> */
[----:B------:R-:W4:Y:S01]  /*99220*/  LDL.LU R5, [R1+0x2388] ;  /* 0x0023880001057983 */ /* 0x000f220000300800 */
[----:B------:R-:W-:-:S03]  /*99230*/  LEA.HI R24, R24, R11, RZ, 0x6 ;  /* 0x0000000b18187211 */ /* 0x000fc600078f30ff */
[----:B------:R-:W4:Y:S04]  /*99240*/  LDL.LU R6, [R1+0x235c] ;  /* 0x00235c0001067983 */ /* 0x000f280000300800 */
[----:B------:R-:W4:Y:S04]  /*99250*/  LDL.LU R7, [R1+0x2380] ;  /* 0x0023800001077983 */ /* 0x000f280000300800 */
[----:B------:R-:W4:Y:S04]  /*99260*/  LDL.LU R8, [R1+0x2354] ;  /* 0x0023540001087983 */ /* 0x000f280000300800 */
[----:B------:R-:W4:Y:S01]  /*99270*/  LDL.LU R9, [R1+0x2378] ;  /* 0x0023780001097983 */ /* 0x000f220000300800 */
[----:B------:R-:W-:-:S03]  /*99280*/  SHF.R.S32.HI R24, RZ, 0x6, R24 ;  /* 0x00000006ff187819 */ /* 0x000fc60000011418 */
[----:B------:R-:W4:Y:S04]  /*99290*/  LDL.LU R10, [R1+0x234c] ;  /* 0x00234c00010a7983 */ /* 0x000f280000300800 */
[----:B------:R-:W4:Y:S04]  /*992a0*/  LDL.LU R11, [R1+0x2370] ;  /* 0x00237000010b7983 */ /* 0x000f280000300800 */
[----:B------:R-:W4:Y:S04]  /*992b0*/  LDL.LU R20, [R1+0x2344] ;  /* 0x0023440001147983 */ /* 0x000f280000300800 */
[----:B------:R-:W4:Y:S04]  /*992c0*/  LDL.LU R21, [R1+0x2368] ;  /* 0x0023680001157983 */ /* 0x000f280000300800 */
[----:B------:R-:W4:Y:S01]  /*992d0*/  LDL.LU R22, [R1+0x233c] ;  /* 0x00233c0001167983 */ /* 0x000f220000300800 */
[----:B------:R-:W-:-:S03]  /*992e0*/  ISETP.NE.U32.AND P0, PT, R25, R24, PT ;  /* 0x000000181900720c */ /* 0x000fc60003f05070 */
        /* <DEDUP_REMOVED lines=12> */
[----:B--2---:R-:W-:-:S05]  /*993b0*/  IADD3 R12, P3, R12, UR34, RZ ;  /* 0x000000220c0c7c10 */ /* 0x004fca000ff7e0ff */
[----:B------:R0:W-:Y:S04]  /*993c0*/  STL [R1+0x2384], R12 ;  /* 0x0023840c01007387 */ /* 0x0001e80000100800 */
[----:B0-----:R-:W2:Y:S02]  /*993d0*/  LDL.LU R12, [R1+0x3738] ;  /* 0x00373800010c7983 */ /* 0x001ea40000300800 */
[----:B--2---:R-:W-:-:S05]  /*993e0*/  IADD3.X R12, R12, UR8, RZ, P4, !PT ;  /* 0x000000080c0c7c10 */ /* 0x004fca000a7fe4ff */
[----:B------:R0:W-:Y:S04]  /*993f0*/  STL [R1+0x23a8], R12 ;  /* 0x0023a80c01007387 */ /* 0x0001e80000100800 */
[----:B0-----:R-:W2:Y:S01]  /*99400*/  LDL.LU R12, [R1+0x3734] ;  /* 0x00373400010c7983 */ /* 0x001ea20000300800 */
[----:B---3--:R-:W-:Y:S02]  /*99410*/  IADD3.X R13, R13, UR8, RZ, P5, !PT ;  /* 0x000000080d0d7c10 */ /* 0x008fe4000affe4ff */
[----:B----4-:R-:W-:Y:S02]  /*99420*/  IADD3 R14, P5, R14, UR34, RZ ;  /* 0x000000220e0e7c10 */ /* 0x010fe4000ffbe0ff */
[----:B------:R-:W-:Y:S02]  /*99430*/  IADD3.X R15, R15, UR8, RZ, P6, !PT ;  /* 0x000000080f0f7c10 */ /* 0x000fe4000b7fe4ff */
[----:B------:R-:W-:-:S02]  /*99440*/  IADD3 R2, P6, R2, UR34, RZ ;  /* 0x0000002202027c10 */ /* 0x000fc4000ffde0ff */
[----:B------:R-:W-:Y:S02]  /*99450*/  IADD3.X R3, R3, UR8, RZ, P1, !PT ;  /* 0x0000000803037c10 */ /* 0x000fe40008ffe4ff */
[----:B------:R-:W-:Y:S02]  /*99460*/  IADD3 R4, P1, R4, UR34, RZ ;  /* 0x0000002204047c10 */ /* 0x000fe4000ff3e0ff */
[----:B------:R-:W-:Y:S02]  /*99470*/  IADD3.X R5, R5, UR8, RZ, P2, !PT ;  /* 0x0000000805057c10 */ /* 0x000fe400097fe4ff */
[----:B------:R-:W-:Y:S02]  /*99480*/  IADD3 R6, P2, R6, UR34, RZ ;  /* 0x0000002206067c10 */ /* 0x000fe4000ff5e0ff */
        /* <DEDUP_REMOVED lines=13> */
[----:B--2---:R-:W-:-:S05]  /*99560*/  IADD3 R12, P4, R12, UR34, RZ ;  /* 0x000000220c0c7c10 */ /* 0x004fca000ff9e0ff */
[----:B------:R0:W-:Y:S04]  /*99570*/  STL [R1+0x237c], R12 ;  /* 0x00237c0c01007387 */ /* 0x0001e80000100800 */
[----:B------:R-:W-:Y:S04]  /*99580*/  STL [R1+0x23a0], R13 ;  /* 0x0023a00d01007387 */ /* 0x000fe80000100800 */
[----:B------:R-:W-:Y:S04]  /*99590*/  STL [R1+0x2374], R14 ;  /* 0x0023740e01007387 */ /* 0x000fe80000100800 */
[----:B------:R-:W-:Y:S04]  /*995a0*/  STL [R1+0x2398], R15 ;  /* 0x0023980f01007387 */ /* 0x000fe80000100800 */
[----:B------:R-:W-:Y:S04]  /*995b0*/  STL [R1+0x236c], R2 ;  /* 0x00236c0201007387 */ /* 0x000fe80000100800 */
[----:B------:R-:W-:Y:S04]  /*995c0*/  STL [R1+0x2390], R3 ;  /* 0x0023900301007387 */ /* 0x000fe80000100800 */
[----:B------:R-:W-:Y:S01]  /*995d0*/  STL [R1+0x2364], R4 ;  /* 0x0023640401007387 */ /* 0x000fe20000100800 */
[----:B------:R-:W-:-:S03]  /*995e0*/  IADD3.X R9, R9, UR8, RZ, P4, !PT ;  /* 0x0000000809097c10 */ /* 0x000fc6000a7fe4ff */
[----:B------:R-:W-:Y:S01]  /*995f0*/  STL [R1+0x2388], R5 ;  /* 0x0023880501007387 */ /* 0x000fe20000100800 */
[----:B------:R-:W-:-:S03]  /*99600*/  IADD3 R10, P4, R10, UR34, RZ ;  /* 0x000000220a0a7c10 */ /* 0x000fc6000ff9e0ff */
        /* <DEDUP_REMOVED lines=20> */
[----:B0-----:R-:W2:Y:S01]  /*99750*/  LDL.LU R12, [R1+0x2328] ;  /* 0x00232800010c7983 */ /* 0x001ea20000300800 */
[----:B------:R-:W-:-:S02]  /*99760*/  IADD3 R18, P5, R18, UR34, RZ ;  /* 0x0000002212127c10 */ /* 0x000fc4000ffbe0ff */
[----:B------:R-:W-:-:S03]  /*99770*/  IADD3.X R19, R19, UR8, RZ, P6, !PT ;  /* 0x0000000813137c10 */ /* 0x000fc6000b7fe4ff */
[----:B------:R-:W-:Y:S04]  /*99780*/  STL [R1+0x2314], R18 ;  /* 0x0023141201007387 */ /* 0x000fe80000100800 */
[----:B--2---:R0:W-:Y:S04]  /*99790*/  STL [R1+0x372c], R12 ;  /* 0x00372c0c01007387 */ /* 0x0041e80000100800 */
[----:B------:R-:W-:Y:S04]  /*997a0*/  STL [R1+0x2338], R19 ;  /* 0x0023381301007387 */ /* 0x000fe80000100800 */
[----:B0-----:R-:W2:Y:S01]  /*997b0*/  LDL.LU R12, [R1+0x2304] ;  /* 0x00230400010c7983 */ /* 0x001ea20000300800 */
[----:B------:R-:W-:-:S05]  /*997c0*/  IADD3 R0, P6, R0, UR34, RZ ;  /* 0x0000002200007c10 */ /* 0x000fca000ffde0ff */
[----:B------:R-:W-:Y:S04]  /*997d0*/  STL [R1+0x230c], R0 ;  /* 0x00230c0001007387 */ /* 0x000fe80000100800 */
[----:B--2---:R0:W-:Y:S04]  /*997e0*/  STL [R1+0x3730], R12 ;  /* 0x0037300c01007387 */ /* 0x0041e80000100800 */
[----:B0-----:R-:W2:Y:S04]  /*997f0*/  LDL.LU R12, [R1+0x2330] ;  /* 0x00233000010c7983 */ /* 0x001ea80000300800 */
[----:B------:R-:W3:Y:S04]  /*99800*/  LDL.LU R13, [R1+0x22fc] ;  /* 0x0022fc00010d7983 */ /* 0x000ee80000300800 */
[----:B------:R-:W4:Y:S04]  /*99810*/  LDL.LU R14, [R1+0x2320] ;  /* 0x00232000010e7983 */ /* 0x000f280000300800 */
        /* <DEDUP_REMOVED lines=26> */
[----:B--2---:R-:W-:-:S05]  /*999c0*/  IADD3.X R12, R12, UR8, RZ, P1, !PT ;  /* 0x000000080c0c7c10 */ /* 0x004fca0008ffe4ff */
[----:B------:R0:W-:Y:S04]  /*999d0*/  STL [R1+0x2330], R12 ;  /* 0x0023300c01007387 */ /* 0x0001e80000100800 */
[----:B0-----:R-:W2:Y:S02]  /*999e0*/  LDL.LU R12, [R1+0x3730] ;  /* 0x00373000010c7983 */ /* 0x001ea40000300800 */
[----:B--2---:R-:W-:-:S05]  /*999f0*/  IADD3 R12, P1, R12, UR34, RZ ;  /* 0x000000220c0c7c10 */ /* 0x004fca000ff3e0ff */
[----:B------:R0:W-:Y:S04]  /*99a00*/  STL [R1+0x2304], R12 ;  /* 0x0023040c01007387 */ /* 0x0001e80000100800 */
[----:B0-----:R-:W2:Y:S01]  /*99a10*/  LDL.LU R12, [R1+0x372c] ;  /* 0x00372c00010c7983 */ /* 0x001ea20000300800 */
[----:B----4-:R-:W-:Y:S02]  /*99a20*/  IADD3.X R14, R14, UR8, RZ, P3, !PT ;  /* 0x000000080e0e7c10 */ /* 0x010fe40009ffe4ff */
[----:B---3--:R-:W-:Y:S02]  /*99a30*/  IADD3 R15, P3, R15, UR34, RZ ;  /* 0x000000220f0f7c10 */ /* 0x008fe4000ff7e0ff */
        /* <DEDUP_REMOVED lines=18> */
[----:B--2---:R-:W-:Y:S02]  /*99b60*/  IADD3.X R12, R12, UR8, RZ, P2, !PT ;  /* 0x000000080c0c7c10 */ /* 0x004fe400097fe4ff */
[----:B------:R-:W-:-:S03]  /*99b70*/  IADD3 R13, P2, R13, UR34, RZ ;  /* 0x000000220d0d7c10 */ /* 0x000fc6000ff5e0ff */
[----:B------:R0:W-:Y:S04]  /*99b80*/  STL [R1+0x2328], R12 ;  /* 0x0023280c01007387 */ /* 0x0001e80000100800 */
        /* <DEDUP_REMOVED lines=29> */
[----:B0-----:R-:W2:Y:S01]  /*99d60*/  LDL.LU R12, [R1+0x2284] ;  /* 0x00228400010c7983 */ /* 0x001ea20000300800 */
[----:B------:R-:W-:-:S02]  /*99d70*/  IADD3.X R18, R18, UR8, RZ, P3, !PT ;  /* 0x0000000812127c10 */ /* 0x000fc40009ffe4ff */
[----:B------:R-:W-:-:S03]  /*99d80*/  IADD3 R19, P3, R19, UR34, RZ ;  /* 0x0000002213137c10 */ /* 0x000fc6000ff7e0ff */
[----:B------:R-:W-:Y:S04]  /*99d90*/  STL [R1+0x22c0], R18 ;  /* 0x0022c01201007387 */ /* 0x000fe80000100800 */
[----:B--2---:R0:W-:Y:S04]  /*99da0*/  STL [R1+0x3724], R12 ;  /* 0x0037240c01007387 */ /* 0x0041e80000100800 */
[----:B------:R-:W-:Y:S04]  /*99db0*/  STL [R1+0x2294], R19 ;  /* 0x0022941301007387 */ /* 0x000fe80000100800 */
[----:B0-----:R-:W2:Y:S01]  /*99dc0*/  LDL.LU R12, [R1+0x22b0] ;  /* 0x0022b000010c7983 */ /* 0x001ea20000300800 */
[----:B------:R-:W-:-:S05]  /*99dd0*/  IADD3.X R0, R0, UR8, RZ, P4, !PT ;  /* 0x0000000800007c10 */ /* 0x000fca000a7fe4ff */
[----:B------:R-:W-:Y:S04]  /*99de0*/  STL [R1+0x22b8], R0 ;  /* 0x0022b80001007387 */ /* 0x000fe80000100800 */
        /* <DEDUP_REMOVED lines=3646> */
[----:B------:R-:W-:-:S02]  /*a81d0*/  IADD3.X R18, R18, UR9, RZ, P4, !PT ;  /* 0x0000000912127c10 */ /* 0x000fc4000a7fe4ff */
[----:B--2---:R-:W-:Y:S02]  /*a81e0*/  IADD3.X R12, R12, UR9, RZ, P3, !PT ;  /* 0x000000090c0c7c10 */ /* 0x004fe40009ffe4ff */
        /* <DEDUP_REMOVED lines=31> */
[----:B------:R0:W-:Y:S04]  /*a83e0*/  STL [R1+0x32f8], R0 ;  /* 0x0032f80001007387 */ /* 0x0001e80000100800 */
[----:B------:R-:W-:Y:S04]  /*a83f0*/  STL [R1+0x32f0], R18 ;  /* 0x0032f01201007387 */ /* 0x000fe80000100800 */
[----:B0-----:R-:W2:Y:S01]  /*a8400*/  LDL.LU R0, [R1+0x336c] ;  /* 0x00336c0001007983 */ /* 0x001ea20000300800 */
[----:B------:R-:W-:-:S05]  /*a8410*/  IADD3 R19, P4, R19, UR5, RZ ;  /* 0x0000000513137c10 */ /* 0x000fca000ff9e0ff */
[----:B------:R-:W-:Y:S04]  /*a8420*/  STL [R1+0x335c], R19 ;  /* 0x00335c1301007387 */ /* 0x000fe80000100800 */
[----:B--2---:R0:W-:Y:S04]  /*a8430*/  STL [R1+0x35f4], R0 ;  /* 0x0035f40001007387 */ /* 0x0041e80000100800 */
[----:B0-----:R-:W2:Y:S04]  /*a8440*/  LDL.LU R0, [R1+0x3300] ;  /* 0x0033000001007983 */ /* 0x001ea80000300800 */
        /* <DEDUP_REMOVED lines=58> */
[----:B------:R-:W-:Y:S02]  /*a87f0*/  IADD3.X R17, R17, UR9, RZ, P3, !PT ;  /* 0x0000000911117c10 */ /* 0x000fe40009ffe4ff */
[----:B------:R-:W-:Y:S02]  /*a8800*/  IADD3.X R19, R19, UR9, RZ, P5, !PT ;  /* 0x0000000913137c10 */ /* 0x000fe4000affe4ff */
[----:B------:R-:W-:Y:S02]  /*a8810*/  IADD3.X R18, R18, UR9, RZ, P4, !PT ;  /* 0x0000000912127c10 */ /* 0x000fe4000a7fe4ff */
[----:B--2---:R-:W-:-:S05]  /*a8820*/  IADD3 R0, P6, R0, UR5, RZ ;  /* 0x0000000500007c10 */ /* 0x004fca000ffde0ff */
[----:B------:R0:W-:Y:S01]  /*a8830*/  STL [R1+0x336c], R0 ;  /* 0x00336c0001007387 */ /* 0x0001e20000100800 */
[----:B------:R-:W-:Y:S02]  /*a8840*/  IADD3.X R8, R8, UR9, RZ, P6, !PT ;  /* 0x0000000908087c10 */ /* 0x000fe4000b7fe4ff */
[----:B------:R-:W-:Y:S01]  /*a8850*/  IADD3 R9, P6, R9, UR5, RZ ;  /* 0x0000000509097c10 */ /* 0x000fe2000ffde0ff */
[----:B0-----:R1:W5:Y:S04]  /*a8860*/  LDL.LU R0, [R1+0x35f0] ;  /* 0x0035f00001007983 */ /* 0x0013680000300800 */
[----:B------:R1:W-:Y:S04]  /*a8870*/  STL [R1+0x3308], R12 ;  /* 0x0033080c01007387 */ /* 0x0003e80000100800 */
        /* <DEDUP_REMOVED lines=16> */
[----:B------:R1:W-:Y:S01]  /*a8980*/  STL [R1+0x3398], R23 ;  /* 0x0033981701007387 */ /* 0x0003e20000100800 */
[----:B------:R-:W-:-:S03]  /*a8990*/  IADD3.X R28, R28, UR9, RZ, P6, !PT ;  /* 0x000000091c1c7c10 */ /* 0x000fc6000b7fe4ff */
        /* <DEDUP_REMOVED lines=10> */
[----:B------:R-:W-:Y:S05]  /*a8a40*/  @P0 BRA `(.L_x_2) ;  /* 0xfffff96800a40947 */ /* 0x000fea000383ffff */
.L_x_1:
[----:B-1----:R-:W0:Y:S01]  /*a8a50*/  LDL R2, [R1+0xb8] ;  /* 0x0000b80001027983 */ /* 0x002e220000100800 */
[----:B------:R-:W-:Y:S01]  /*a8a60*/  ULDC UR4, c[0x0][0x248] ;  /* 0x0000920000047ab9 */ /* 0x000fe20000000800 */
[----:B------:R-:W-:Y:S01]  /*a8a70*/  ULDC UR6, c[0x0][0x248] ;  /* 0x0000920000067ab9 */ /* 0x000fe20000000800 */
[----:B------:R-:W1:Y:S01]  /*a8a80*/  S2UR UR5, SR_CgaCtaId ;  /* 0x00000000000579c3 */ /* 0x000e620000008800 */
[----:B------:R-:W-:Y:S01]  /*a8a90*/  ULDC.64 UR8, c[0x0][0x220] ;  /* 0x0000880000087ab9 */ /* 0x000fe20000000a00 */
[----:B0----5:R-:W-:Y:S01]  /*a8aa0*/  IMAD R0, R2, UR4, RZ ;  /* 0x0000000402007c24 */ /* 0x021fe2000f8e02ff */
[----:B------:R-:W-:-:S04]  /*a8ab0*/  ULDC UR4, c[0x0][0x248] ;  /* 0x0000920000047ab9 */ /* 0x000fc80000000800 */
[----:B------:R0:W-:Y:S02]  /*a8ac0*/  STL [R1+0x15ec], R0 ;  /* 0x0015ec0001007387 */ /* 0x0001e40000100800 */
[----:B0-----:R-:W-:Y:S01]  /*a8ad0*/  VIADD R0, R0, UR4 ;  /* 0x0000000400007c36 */ /* 0x001fe20008000000 */
[----:B------:R-:W-:-:S03]  /*a8ae0*/  ULDC UR4, c[0x0][0x248] ;  /* 0x0000920000047ab9 */ /* 0x000fc60000000800 */
[----:B------:R-:W-:Y:S01]  /*a8af0*/  VIADD R26, R0, UR4 ;  /* 0x00000004001a7c36 */ /* 0x000fe20008000000 */
[----:B------:R-:W-:Y:S01]  /*a8b00*/  ULDC UR4, c[0x0][0x248] ;  /* 0x0000920000047ab9 */ /* 0x000fe20000000800 */
[----:B------:R0:W-:Y:S02]  /*a8b10*/  STL [R1+0x14b8], R0 ;  /* 0x0014b80001007387 */ /* 0x0001e40000100800 */
[----:B------:R-:W-:Y:S01]  /*a8b20*/  VIADD R25, R26, UR4 ;  /* 0x000000041a197c36 */ /* 0x000fe20008000000 */
[----:B------:R-:W-:Y:S01]  /*a8b30*/  ULDC UR4, c[0x0][0x248] ;  /* 0x0000920000047ab9 */ /* 0x000fe20000000800 */
[----:B------:R-:W-:Y:S02]  /*a8b40*/  STL [R1+0x35f0], R26 ;  /* 0x0035f01a01007387 */ /* 0x000fe40000100800 */
        /* <DEDUP_REMOVED lines=12> */
[----:B0-----:R-:W-:Y:S01]  /*a8c10*/  VIADD R0, R29, UR4 ;  /* 0x000000041d007c36 */ /* 0x001fe20008000000 */
[----:B------:R-:W-:Y:S01]  /*a8c20*/  ULDC UR4, c[0x0][0x248] ;  /* 0x0000920000047ab9 */ /* 0x000fe20000000800 */
[----:B------:R-:W-:Y:S04]  /*a8c30*/  STL [R1+0x3604], R29 ;  /* 0x0036041d01007387 */ /* 0x000fe80000100800 */
[----:B------:R0:W-:Y:S02]  /*a8c40*/  STL [R1], R0 ;  /* 0x0000000001007387 */ /* 0x0001e40000100800 */
[----:B0-----:R-:W-:Y:S01]  /*a8c50*/  VIADD R0, R0, UR4 ;  /* 0x0000000400007c36 */ /* 0x001fe20008000000 */
[----:B------:R-:W-:-:S04]  /*a8c60*/  ULDC UR4, c[0x0][0x248] ;  /* 0x0000920000047ab9 */ /* 0x000fc80000000800 */
[----:B------:R0:W-:Y:S02]  /*a8c70*/  STL [R1+0x4], R0 ;  /* 0x0000040001007387 */ /* 0x0001e40000100800 */
        /* <DEDUP_REMOVED lines=1112> */
[----:B------:R0:W-:Y:S04]  /*ad200*/  STL [R1+0x15dc], R0 ;  /* 0x0015dc0001007387 */ /* 0x0001e80000100800 */
[----:B------:R-:W2:Y:S04]  /*ad210*/  LDL.LU R25, [R1+0xc0] ;  /* 0x0000c00001197983 */ /* 0x000ea80000300800 */
[----:B------:R-:W2:Y:S01]  /*ad220*/  LDL.LU R26, [R1+0xc4] ;  /* 0x0000c400011a7983 */ /* 0x000ea20000300800 */
[----:B0-----:R-:W-:Y:S01]  /*ad230*/  VIADD R0, R0, UR4 ;  /* 0x0000000400007c36 */ /* 0x001fe20008000000 */
[----:B------:R-:W-:-:S02]  /*ad240*/  ULDC UR4, c[0x0][0x248] ;  /* 0x0000920000047ab9 */ /* 0x000fc40000000800 */
[----:B------:R-:W3:Y:S04]  /*ad250*/  LDL.LU R23, [R1+0xc8] ;  /* 0x0000c80001177983 */ /* 0x000ee80000300800 */
[----:B------:R0:W-:Y:S04]  /*ad260*/  STL [R1+0x15e0], R0 ;  /* 0x0015e00001007387 */ /* 0x0001e80000100800 */
[----:B------:R-:W3:Y:S04]  /*ad270*/  LDL.LU R22, [R1+0xcc] ;  /* 0x0000cc0001167983 */ /* 0x000ee80000300800 */
[----:B------:R-:W4:Y:S04]  /*ad280*/  LDL.LU R21, [R1+0xd0] ;  /* 0x0000d00001157983 */ /* 0x000f280000300800 */
[----:B------:R-:W4:Y:S04]  /*ad290*/  LDL.LU R20, [R1+0xd4] ;  /* 0x0000d40001147983 */ /* 0x000f280000300800 */
[----:B------:R-:W4:Y:S04]  /*ad2a0*/  LDL.LU R19, [R1+0xd8] ;  /* 0x0000d80001137983 */ /* 0x000f280000300800 */
[----:B------:R-:W4:Y:S04]  /*ad2b0*/  LDL.LU R18, [R1+0xdc] ;  /* 0x0000dc0001127983 */ /* 0x000f280000300800 */
[----:B------:R-:W4:Y:S04]  /*ad2c0*/  LDL.LU R17, [R1+0xf0] ;  /* 0x0000f00001117983 */ /* 0x000f280000300800 */
[----:B------:R-:W4:Y:S01]  /*ad2d0*/  LDL.LU R16, [R1+0xf4] ;  /* 0x0000f40001107983 */ /* 0x000f220000300800 */
[----:B0-----:R-:W-:Y:S01]  /*ad2e0*/  VIADD R0, R0, UR4 ;  /* 0x0000000400007c36 */ /* 0x001fe20008000000 */
[----:B------:R-:W-:-:S02]  /*ad2f0*/  ULDC UR4, c[0x0][0x248] ;  /* 0x0000920000047ab9 */ /* 0x000fc40000000800 */
[----:B------:R-:W4:Y:S04]  /*ad300*/  LDL.LU R15, [R1+0xf8] ;  /* 0x0000f800010f7983 */ /* 0x000f280000300800 */
[----:B------:R-:W4:Y:S04]  /*ad310*/  LDL.LU R14, [R1+0xfc] ;  /* 0x0000fc00010e7983 */ /* 0x000f280000300800 */
[----:B------:R-:W4:Y:S04]  /*ad320*/  LDL.LU R7, [R1+0x150] ;  /* 0x0001500001077983 */ /* 0x000f280000300800 */
[----:B------:R-:W4:Y:S04]  /*ad330*/  LDL.LU R6, [R1+0x154] ;  /* 0x0001540001067983 */ /* 0x000f280000300800 */
[----:B------:R-:W4:Y:S04]  /*ad340*/  LDL.LU R5, [R1+0x158] ;  /* 0x0001580001057983 */ /* 0x000f280000300800 */
[----:B------:R-:W4:Y:S04]  /*ad350*/  LDL.LU R4, [R1+0x15c] ;  /* 0x00015c0001047983 */ /* 0x000f280000300800 */
[----:B------:R0:W-:Y:S04]  /*ad360*/  STL [R1+0x15e4], R0 ;  /* 0x0015e40001007387 */ /* 0x0001e80000100800 */
[----:B------:R-:W4:Y:S04]  /*ad370*/  LDL.LU R13, [R1+0x190] ;  /* 0x00019000010d7983 */ /* 0x000f280000300800 */
[----:B------:R-:W4:Y:S01]  /*ad380*/  LDL.LU R12, [R1+0x194] ;  /* 0x00019400010c7983 */ /* 0x000f220000300800 */
[----:B0-----:R-:W-:Y:S01]  /*ad390*/  VIADD R0, R0, UR4 ;  /* 0x0000000400007c36 */ /* 0x001fe20008000000 */
[----:B------:R-:W-:-:S02]  /*ad3a0*/  ULDC UR4, c[0x0][0x248] ;  /* 0x0000920000047ab9 */ /* 0x000fc40000000800 */
[----:B------:R-:W4:Y:S04]  /*ad3b0*/  LDL.LU R11, [R1+0x198] ;  /* 0x00019800010b7983 */ /* 0x000f280000300800 */
[----:B------:R0:W-:Y:S04]  /*ad3c0*/  STL [R1+0x15e8], R0 ;  /* 0x0015e80001007387 */ /* 0x0001e80000100800 */
[----:B------:R-:W4:Y:S04]  /*ad3d0*/  LDL.LU R10, [R1+0x19c] ;  /* 0x00019c00010a7983 */ /* 0x000f280000300800 */
[----:B------:R-:W4:Y:S04]  /*ad3e0*/  LDL.LU R9, [R1+0x1b0] ;  /* 0x0001b00001097983 */ /* 0x000f280000300800 */
[----:B------:R-:W4:Y:S04]  /*ad3f0*/  LDL.LU R8, [R1+0x1b4] ;  /* 0x0001b40001087983 */ /* 0x000f280000300800 */
[----:B------:R-:W4:Y:S04]  /*ad400*/  LDL.LU R3, [R1+0x1b8] ;  /* 0x0001b80001037983 */ /* 0x000f280000300800 */
[----:B------:R-:W4:Y:S01]  /*ad410*/  LDL.LU R2, [R1+0x1bc] ;  /* 0x0001bc0001027983 */ /* 0x000f220000300800 */
[----:B0-----:R-:W-:Y:S01]  /*ad420*/  VIADD R0, R0, UR4 ;  /* 0x0000000400007c36 */ /* 0x001fe20008000000 */
[----:B------:R-:W-:-:S04]  /*ad430*/  ULDC UR4, c[0x0][0x248] ;  /* 0x0000920000047ab9 */ /* 0x000fc80000000800 */
[----:B------:R0:W-:Y:S02]  /*ad440*/  STL [R1+0x15f4], R0 ;  /* 0x0015f40001007387 */ /* 0x0001e40000100800 */
[----:B0-----:R-:W-:Y:S01]  /*ad450*/  VIADD R0, R0, UR4 ;  /* 0x0000000400007c36 */ /* 0x001fe20008000000 */
[----:B------:R-:W-:-:S04]  /*ad460*/  ULDC UR4, c[0x0][0x248] ;  /* 0x0000920000047ab9 */ /* 0x000fc80000000800 */
[----:B------:R0:W-:Y:S02]  /*ad470*/  STL [R1+0x1604], R0 ;  /* 0x0016040001007387 */ /* 0x0001e40000100800 */
[----:B0-----:R-:W-:Y:S01]  /*ad480*/  VIADD R0, R0, UR4 ;  /* 0x0000000400007c36 */ /* 0x001fe20008000000 */
[----:B------:R-:W-:Y:S01]  /*ad490*/  ULDC UR4, c[0x0][0x248] ;  /* 0x0000920000047ab9 */ /* 0x000fe20000000800 */
[----:B--2---:R-:W-:-:S05]  /*ad4a0*/  F2FP.SATFINITE.E4M3.F32.PACK_AB_MERGE_C R24, R26, R25, RZ ;  /* 0x000000191a18723e */ /* 0x004fca00048070ff */
[----:B------:R-:W-:Y:S01]  /*ad4b0*/  STL [R1+0x2fb4], R24 ;  /* 0x002fb41801007387 */ /* 0x000fe20000100800 */
[----:B---3--:R-:W-:-:S05]  /*ad4c0*/  F2FP.SATFINITE.E4M3.F32.PACK_AB_MERGE_C R22, R22, R23, RZ ;  /* 0x000000171616723e */ /* 0x008fca00048070ff */
[----:B------:R-:W-:Y:S01]  /*ad4d0*/  STL [R1+0x2fcc], R22 ;  /* 0x002fcc1601007387 */ /* 0x000fe20000100800 */
[----:B----4-:R-:W-:-:S03]  /*ad4e0*/  F2FP.SATFINITE.E4M3.F32.PACK_AB_MERGE_C R20, R20, R21, RZ ;  /* 0x000000151414723e */ /* 0x010fc600048070ff */
[----:B------:R0:W-:Y:S01]  /*ad4f0*/  STL [R1+0x1614], R0 ;  /* 0x0016140001007387 */ /* 0x0001e20000100800 */
[----:B------:R-:W-:Y:S01]  /*ad500*/  F2FP.SATFINITE.E4M3.F32.PACK_AB_MERGE_C R18, R18, R19, RZ ;  /* 0x000000131212723e */ /* 0x000fe200048070ff */
[----:B0-----:R-:W-:Y:S02]  /*ad510*/  VIADD R0, R0, UR4 ;  /* 0x0000000400007c36 */ /* 0x001fe40008000000 */
[----:B------:R-:W-:Y:S01]  /*ad520*/  STL [R1+0x2fa0], R20 ;  /* 0x002fa01401007387 */ /* 0x000fe20000100800 */
[----:B------:R-:W-:Y:S01]  /*ad530*/  ULDC UR4, c[0x0][0x248] ;  /* 0x0000920000047ab9 */ /* 0x000fe20000000800 */
[----:B------:R-:W-:Y:S02]  /*ad540*/  F2FP.SATFINITE.E4M3.F32.PACK_AB_MERGE_C R16, R16, R17, RZ ;  /* 0x000000111010723e */ /* 0x000fe400048070ff */
[----:B------:R-:W-:Y:S04]  /*ad550*/  STL [R1+0x2f9c], R18 ;  /* 0x002f9c1201007387 */ /* 0x000fe80000100800 */
[----:B------:R0:W-:Y:S01]  /*ad560*/  STL [R1+0x1624], R0 ;  /* 0x0016240001007387 */ /* 0x0001e20000100800 */
[----:B------:R-:W-:-:S03]  /*ad570*/  F2FP.SATFINITE.E4M3.F32.PACK_AB_MERGE_C R14, R14, R15, RZ ;  /* 0x0000000f0e0e723e */ /* 0x000fc600048070ff */
[----:B------:R-:W-:Y:S01]  /*ad580*/  STL [R1+0x2f70], R16 ;  /* 0x002f701001007387 */ /* 0x000fe20000100800 */
[----:B0-----:R-:W-:Y:S01]  /*ad590*/  VIADD R0, R0, UR4 ;  /* 0x0000000400007c36 */ /* 0x001fe20008000000 */
[----:B------:R-:W-:Y:S01]  /*ad5a0*/  F2FP.SATFINITE.E4M3.F32.PACK_AB_MERGE_C R6, R6, R7, RZ ;  /* 0x000000070606723e */ /* 0x000fe200048070ff */
[----:B------:R-:W-:Y:S01]  /*ad5b0*/  ULDC UR4, c[0x0][0x248] ;  /* 0x0000920000047ab9 */ /* 0x000fe20000000800 */
[----:B------:R-:W-:Y:S04]  /*ad5c0*/  STL [R1+0x2f6c], R14 ;  /* 0x002f6c0e01007387 */ /* 0x000fe80000100800 */
[----:B------:R0:W-:Y:S01]  /*ad5d0*/  STL [R1+0x1634], R0 ;  /* 0x0016340001007387 */ /* 0x0001e20000100800 */
[----:B------:R-:W-:-:S03]  /*ad5e0*/  F2FP.SATFINITE.E4M3.F32.PACK_AB_MERGE_C R4, R4, R5, RZ ;  /* 0x000000050404723e */ /* 0x000fc600048070ff */
[----:B------:R2:W-:Y:S04]  /*ad5f0*/  STL [R1+0x2f64], R6 ;  /* 0x002f640601007387 */ /* 0x0005e80000100800 */
[----:B------:R-:W3:Y:S01]  /*ad600*/  LDL.LU R7, [R1+0x1d0] ;  /* 0x0001d00001077983 */ /* 0x000ee20000300800 */
[----:B0-----:R-:W-:Y:S01]  /*ad610*/  VIADD R0, R0, UR4 ;  /* 0x0000000400007c36 */ /* 0x001fe20008000000 */
[----:B------:R-:W-:Y:S02]  /*ad620*/  ULDC UR4, c[0x0][0x248] ;  /* 0x0000920000047ab9 */ /* 0x000fe40000000800 */
[----:B--2---:R-:W3:Y:S01]  /*ad630*/  LDL.LU R6, [R1+0x1d4] ;  /* 0x0001d40001067983 */ /* 0x004ee20000300800 */
[----:B------:R-:W-:-:S03]  /*ad640*/  F2FP.SATFINITE.E4M3.F32.PACK_AB_MERGE_C R12, R12, R13, RZ ;  /* 0x0000000d0c0c723e */ /* 0x000fc600048070ff */
[----:B------:R0:W-:Y:S04]  /*ad650*/  STL [R1+0x2f60], R4 ;  /* 0x002f600401007387 */ /* 0x0001e80000100800 */
[----:B------:R2:W-:Y:S04]  /*ad660*/  STL [R1+0x1644], R0 ;  /* 0x0016440001007387 */ /* 0x0005e80000100800 */
[----:B------:R-:W4:Y:S01]  /*ad670*/  LDL.LU R5, [R1+0x1d8] ;  /* 0x0001d80001057983 */ /* 0x000f220000300800 */
[----:B------:R-:W-:-:S03]  /*ad680*/  F2FP.SATFINITE.E4M3.F32.PACK_AB_MERGE_C R10, R10, R11, RZ ;  /* 0x0000000b0a0a723e */ /* 0x000fc600048070ff */
[----:B0-----:R-:W4:Y:S01]  /*ad690*/  LDL.LU R4, [R1+0x1dc] ;  /* 0x0001dc0001047983 */ /* 0x001f220000300800 */
[----:B--2---:R-:W-:Y:S01]  /*ad6a0*/  VIADD R0, R0, UR4 ;  /* 0x0000000400007c36 */ /* 0x004fe20008000000 */
[----:B------:R-:W-:Y:S01]  /*ad6b0*/  ULDC UR4, c[0x0][0x248] ;  /* 0x0000920000047ab9 */ /* 0x000fe20000000800 */
[----:B------:R-:W-:Y:S01]  /*ad6c0*/  F2FP.SATFINITE.E4M3.F32.PACK_AB_MERGE_C R8, R8, R9, RZ ;  /* 0x000000090808723e */ /* 0x000fe200048070ff */
[----:B------:R-:W-:Y:S04]  /*ad6d0*/  STL [R1+0x2f54], R12 ;  /* 0x002f540c01007387 */ /* 0x000fe80000100800 */
[----:B------:R-:W-:Y:S01]  /*ad6e0*/  STL [R1+0x2f50], R10 ;  /* 0x002f500a01007387 */ /* 0x000fe20000100800 */
[----:B------:R-:W-:-:S03]  /*ad6f0*/  F2FP.SATFINITE.E4M3.F32.PACK_AB_MERGE_C R2, R2, R3, RZ ;  /* 0x000000030202723e */ /* 0x000fc600048070ff */
[----:B------:R0:W-:Y:S04]  /*ad700*/  STL [R1+0x1654], R0 ;  /* 0x0016540001007387 */ /* 0x0001e80000100800 */
[----:B------:R2:W-:Y:S04]  /*ad710*/  STL [R1+0x2f3c], R8 ;  /* 0x002f3c0801007387 */ /* 0x0005e80000100800 */
[----:B------:R-:W4:Y:S01]  /*ad720*/  LDL.LU R29, [R1+0x1f0] ;  /* 0x0001f000011d7983 */ /* 0x000f220000300800 */
[----:B0-----:R-:W-:Y:S01]  /*ad730*/  VIADD R0, R0, UR4 ;  /* 0x0000000400007c36 */ /* 0x001fe20008000000 */
[----:B------:R-:W-:-:S02]  /*ad740*/  ULDC UR4, c[0x0][0x248] ;  /* 0x0000920000047ab9 */ /* 0x000fc40000000800 */
[----:B------:R-:W4:Y:S04]  /*ad750*/  LDL.LU R28, [R1+0x1f4] ;  /* 0x0001f400011c7983 */ /* 0x000f280000300800 */
[----:B------:R0:W-:Y:S04]  /*ad760*/  STL [R1+0x2f38], R2 ;  /* 0x002f380201007387 */ /* 0x0001e80000100800 */
[----:B------:R1:W-:Y:S04]  /*ad770*/  STL [R1+0x1664], R0 ;  /* 0x0016640001007387 */ /* 0x0003e80000100800 */
        /* <DEDUP_REMOVED lines=15> */
[----:B--2---:R-:W2:Y:S04]  /*ad870*/  LDL.LU R8, [R1+0x264] ;  /* 0x0002640001087983 */ /* 0x004ea80000300800 */
[----:B------:R-:W2:Y:S04]  /*ad880*/  LDL.LU R3, [R1+0x268] ;  /* 0x0002680001037983 */ /* 0x000ea80000300800 */
[----:B0-----:R-:W2:Y:S01]  /*ad890*/  LDL.LU R2, [R1+0x26c] ;  /* 0x00026c0001027983 */ /* 0x001ea20000300800 */
[----:B-1----:R-:W-:Y:S01]  /*ad8a0*/  VIADD R0, R0, UR4 ;  /* 0x0000000400007c36 */ /* 0x002fe20008000000 */
[----:B------:R-:W-:Y:S01]  /*ad8b0*/  ULDC UR4, c[0x0][0x248] ;  /* 0x0000920000047ab9 */ /* 0x000fe20000000800 */
[----:B---3--:R-:W-:-:S05]  /*ad8c0*/  F2FP.SATFINITE.E4M3.F32.PACK_AB_MERGE_C R6, R6, R7, RZ ;  /* 0x000000070606723e */ /* 0x008fca00048070ff */
[----:B------:R0:W-:Y:S04]  /*ad8d0*/  STL [R1+0x2f00], R6 ;  /* 0x002f000601007387 */ /* 0x0001e80000100800 */
[----:B------:R-:W3:Y:S04]  /*ad8e0*/  LDL.LU R13, [R1+0x280] ;  /* 0x00028000010d7983 */ /* 0x000ee80000300800 */
[----:B------:R-:W3:Y:S01]  /*ad8f0*/  LDL.LU R12, [R1+0x284] ;  /* 0x00028400010c7983 */ /* 0x000ee20000300800 */
[----:B----4-:R-:W-:-:S05]  /*ad900*/  F2FP.SATFINITE.E4M3.F32.PACK_AB_MERGE_C R4, R4, R5, RZ ;  /* 0x000000050404723e */ /* 0x010fca00048070ff */
[----:B------:R-:W-:Y:S04]  /*ad910*/  STL [R1+0x2efc], R4 ;  /* 0x002efc0401007387 */ /* 0x000fe80000100800 */
[----:B------:R1:W-:Y:S04]  /*ad920*/  STL [R1+0x1674], R0 ;  /* 0x0016740001007387 */ /* 0x0003e80000100800 */
[----:B------:R-:W4:Y:S04]  /*ad930*/  LDL.LU R11, [R1+0x288] ;  /* 0x00028800010b7983 */ /* 0x000f280000300800 */
[----:B------:R-:W4:Y:S04]  /*ad940*/  LDL.LU R10, [R1+0x28c] ;  /* 0x00028c00010a7983 */ /* 0x000f280000300800 */
[----:B------:R-:W4:Y:S04]  /*ad950*/  LDL.LU R7, [R1+0x2c0] ;  /* 0x0002c00001077983 */ /* 0x000f280000300800 */
[----:B0-----:R-:W4:Y:S01]  /*ad960*/  LDL.LU R6, [R1+0x2c4] ;  /* 0x0002c40001067983 */ /* 0x001f220000300800 */
[----:B------:R-:W-:Y:S01]  /*ad970*/  F2FP.SATFINITE.E4M3.F32.PACK_AB_MERGE_C R28, R28, R29, RZ ;  /* 0x0000001d1c1c723e */ /* 0x000fe200048070ff */
[----:B-1----:R-:W-:Y:S01]  /*ad980*/  VIADD R0, R0, UR4 ;  /* 0x0000000400007c36 */ /* 0x002fe20008000000 */
[----:B------:R-:W-:Y:S01]  /*ad990*/  ULDC UR4, c[0x0][0x248] ;  /* 0x0000920000047ab9 */ /* 0x000fe20000000800 */
[----:B------:R-:W4:Y:S04]  /*ad9a0*/  LDL.LU R5, [R1+0x2c8] ;  /* 0x0002c80001057983 */ /* 0x000f280000300800 */
[----:B------:R-:W4:Y:S04]  /*ad9b0*/  LDL.LU R4, [R1+0x2cc] ;  /* 0x0002cc0001047983 */ /* 0x000f280000300800 */
[----:B------:R-:W-:Y:S01]  /*ad9c0*/  STL [R1+0x2ee4], R28 ;  /* 0x002ee41c01007387 */ /* 0x000fe20000100800 */
[----:B------:R-:W-:-:S05]  /*ad9d0*/  F2FP.SATFINITE.E4M3.F32.PACK_AB_MERGE_C R27, R24, R27, RZ ;  /* 0x0000001b181b723e */ /* 0x000fca00048070ff */
[----:B------:R-:W-:Y:S01]  /*ad9e0*/  STL [R1+0x2ee0], R27 ;  /* 0x002ee01b01007387 */ /* 0x000fe20000100800 */
[----:B------:R-:W-:-:S03]  /*ad9f0*/  F2FP.SATFINITE.E4M3.F32.PACK_AB_MERGE_C R24, R26, R25, RZ ;  /* 0x000000191a18723e */ /* 0x000fc600048070ff */
        /* <DEDUP_REMOVED lines=11> */
[----:B------:R-:W-:Y:S01]  /*adab0*/  ULDC UR4, c[0x0][0x248] ;  /* 0x0000920000047ab9 */ /* 0x000fe20000000800 */
[----:B------:R-:W-:Y:S01]  /*adac0*/  F2FP.SATFINITE.E4M3.F32.PACK_AB_MERGE_C R16, R16, R17, RZ ;  /* 0x000000111010723e */ /* 0x000fe200048070ff */
[----:B------:R-:W-:Y:S04]  /*adad0*/  STL [R1+0x2eb0], R18 ;  /* 0x002eb01201007387 */ /* 0x000fe80000100800 */
[----:B------:R0:W-:Y:S01]  /*adae0*/  STL [R1+0x1fc], R0 ;  /* 0x0001fc0001007387 */ /* 0x0001e20000100800 */
[----:B------:R-:W-:-:S03]  /*adaf0*/  F2FP.SATFINITE.E4M3.F32.PACK_AB_MERGE_C R14, R14, R15, RZ ;  /* 0x0000000f0e0e723e */ /* 0x000fc600048070ff */
[----:B------:R-:W-:Y:S01]  /*adb00*/  STL [R1+0x2e8c], R16 ;  /* 0x002e8c1001007387 */ /* 0x000fe20000100800 */
[----:B0-----:R-:W-:Y:S01]  /*adb10*/  VIADD R0, R0, UR4 ;  /* 0x0000000400007c36 */ /* 0x001fe20008000000 */
[----:B--2---:R-:W-:Y:S01]  /*adb20*/  F2FP.SATFINITE.E4M3.F32.PACK_AB_MERGE_C R8, R8, R9, RZ ;  /* 0x000000090808723e */ /* 0x004fe200048070ff */
[----:B------:R-:W-:Y:S01]  /*adb30*/  ULDC UR4, c[0x0][0x248] ;  /* 0x0000920000047ab9 */ /* 0x000fe20000000800 */
[----:B------:R-:W-:Y:S04]  /*adb40*/  STL [R1+0x2e88], R14 ;  /* 0x002e880e01007387 */ /* 0x000fe80000100800 */
[----:B------:R0:W-:Y:S01]  /*adb50*/  STL [R1+0x210], R0 ;  /* 0x0002100001007387 */ /* 0x0001e20000100800 */
[----:B------:R-:W-:-:S03]  /*adb60*/  F2FP.SATFINITE.E4M3.F32.PACK_AB_MERGE_C R2, R2, R3, RZ ;  /* 0x000000030202723e */ /* 0x000fc600048070ff */
[----:B------:R1:W-:Y:S04]  /*adb70*/  STL [R1+0x2e74], R8 ;  /* 0x002e740801007387 */ /* 0x0003e80000100800 */
[----:B------:R-:W2:Y:S01]  /*adb80*/  LDL.LU R9, [R1+0x2e0] ;  /* 0x0002e00001097983 */ /* 0x000ea20000300800 */
[----:B0-----:R-:W-:Y:S01]  /*adb90*/  VIADD R0, R0, UR4 ;  /* 0x0000000400007c36 */ /* 0x001fe20008000000 */
[----:B------:R-:W-:Y:S02]  /*adba0*/  ULDC UR4, c[0x0][0x248] ;  /* 0x0000920000047ab9 */ /* 0x000fe40000000800 */
[----:B-1----:R-:W2:Y:S04]  /*adbb0*/  LDL.LU R8, [R1+0x2e4] ;  /* 0x0002e40001087983 */ /* 0x002ea80000300800 */
[----:B------:R0:W-:Y:S04]  /*adbc0*/  STL [R1+0x2e70], R2 ;  /* 0x002e700201007387 */ /* 0x0001e80000100800 */
[----:B------:R1:W-:Y:S04]  /*adbd0*/  STL [R1+0x214], R0 ;  /* 0x0002140001007387 */ /* 0x0003e80000100800 */
[----:B------:R-:W2:Y:S04]  /*adbe0*/  LDL.LU R3, [R1+0x2e8] ;  /* 0x0002e80001037983 */ /* 0x000ea80000300800 */
[----:B0-----:R-:W2:Y:S01]  /*adbf0*/  LDL.LU R2, [R1+0x2ec] ;  /* 0x0002ec0001027983 */ /* 0x001ea20000300800 */
[----:B-1----:R-:W-:Y:S01]  /*adc00*/  VIADD R0, R0, UR4 ;  /* 0x0000000400007c36 */ /* 0x002fe20008000000 */
[----:B------:R-:W-:Y:S01]  /*adc10*/  ULDC UR4, c[0x0][0x248] ;  /* 0x0000920000047ab9 */ /* 0x000fe20000000800 */
[----:B---3--:R-:W-:-:S05]  /*adc20*/  F2FP.SATFINITE.E4M3.F32.PACK_AB_MERGE_C R12, R12, R13, RZ ;  /* 0x0000000d0c0c723e */ /* 0x008fca00048070ff */
[----:B------:R-:W-:Y:S01]  /*adc30*/  STL [R1+0x2e5c], R12 ;  /* 0x002e5c0c01007387 */ /* 0x000fe20000100800 */
[----:B----4-:R-:W-:-:S05]  /*adc40*/  F2FP.SATFINITE.E4M3.F32.PACK_AB_MERGE_C R10, R10, R11, RZ ;  /* 0x0000000b0a0a723e */ /* 0x010fca00048070ff */
[----:B------:R-:W-:Y:S01]  /*adc50*/  STL [R1+0x2e58], R10 ;  /* 0x002e580a01007387 */ /* 0x000fe20000100800 */
[----:B------:R-:W-:-:S03]  /*adc60*/  F2FP.SATFINITE.E4M3.F32.PACK_AB_MERGE_C R6, R6, R7, RZ ;  /* 0x000000070606723e */ /* 0x000fc600048070ff */
[----:B------:R0:W-:Y:S04]  /*adc70*/  STL [R1+0x218], R0 ;  /* 0x0002180001007387 */ /* 0x0001e80000100800 */
[----:B------:R1:W-:Y:S01]  /*adc80*/  STL [R1+0x2e48], R6 ;  /* 0x002e480601007387 */ /* 0x0003e20000100800 */
[----:B------:R-:W-:-:S03]  /*adc90*/  F2FP.SATFINITE.E4M3.F32.PACK_AB_MERGE_C R4, R4, R5, RZ ;  /* 0x000000050404723e */ /* 0x000fc600048070ff */
[----:B------:R-:W3:Y:S01]  /*adca0*/  LDL.LU R29, [R1+0x300] ;  /* 0x00030000011d7983 */ /* 0x000ee20000300800 */
[----:B0-----:R-:W-:Y:S01]  /*adcb0*/  VIADD R0, R0, UR4 ;  /* 0x0000000400007c36 */ /* 0x001fe20008000000 */
[----:B------:R-:W-:Y:S02]  /*adcc0*/  ULDC UR4, c[0x0][0x248] ;  /* 0x0000920000047ab9 */ /* 0x000fe40000000800 */
[----:B------:R-:W3:Y:S04]  /*adcd0*/  LDL.LU R28, [R1+0x304] ;  /* 0x00030400011c7983 */ /* 0x000ee80000300800 */
[----:B------:R-:W-:Y:S04]  /*adce0*/  STL [R1+0x2e44], R4 ;  /* 0x002e440401007387 */ /* 0x000fe80000100800 */
        /* <DEDUP_REMOVED lines=16> */
[----:B-1----:R-:W4:Y:S01]  /*addf0*/  LDL.LU R6, [R1+0x1104] ;  /* 0x0011040001067983 */ /* 0x002f220000300800 */
[----:B0-----:R-:W-:Y:S01]  /*ade00*/  VIADD R0, R0, UR4 ;  /* 0x0000000400007c36 */ /* 0x001fe20008000000 */
[----:B------:R-:W-:-:S02]  /*ade10*/  ULDC UR4, c[0x0][0x248] ;  /* 0x0000920000047ab9 */ /* 0x000fc40000000800 */
[----:B------:R-:W4:Y:S01]  /*ade20*/  LDL.LU R5, [R1+0x1108] ;  /* 0x0011080001057983 */ /* 0x000f220000300800 */
[----:B--2---:R-:W-:-:S03]  /*ade30*/  F2FP.SATFINITE.E4M3.F32.PACK_AB_MERGE_C R8, R8, R9, RZ ;  /* 0x000000090808723e */ /* 0x004fc600048070ff */
[----:B------:R-:W2:Y:S04]  /*ade40*/  LDL.LU R4, [R1+0x110c] ;  /* 0x00110c0001047983 */ /* 0x000ea80000300800 */
[----:B------:R0:W-:Y:S04]  /*ade50*/  STL [R1+0x2e2c], R8 ;  /* 0x002e2c0801007387 */ /* 0x0001e80000100800 */
[----:B------:R-:W2:Y:S04]  /*ade60*/  LDL.LU R13, [R1+0x1110] ;  /* 0x00111000010d7983 */ /* 0x000ea80000300800 */
[----:B------:R-:W2:Y:S01]  /*ade70*/  LDL.LU R12, [R1+0x1114] ;  /* 0x00111400010c7983 */ /* 0x000ea20000300800 */
[----:B------:R-:W-:-:S05]  /*ade80*/  F2FP.SATFINITE.E4M3.F32.PACK_AB_MERGE_C R2, R2, R3, RZ ;  /* 0x000000030202723e */ /* 0x000fca00048070ff */
[----:B------:R1:W-:Y:S04]  /*ade90*/  STL [R1+0x2e28], R2 ;  /* 0x002e280201007387 */ /* 0x0003e80000100800 */
[----:B------:R1:W-:Y:S04]  /*adea0*/  STL [R1+0x230], R0 ;  /* 0x0002300001007387 */ /* 0x0003e80000100800 */
[----:B------:R-:W2:Y:S04]  /*adeb0*/  LDL.LU R11, [R1+0x1118] ;  /* 0x00111800010b7983 */ /* 0x000ea80000300800 */
[----:B------:R-:W2:Y:S04]  /*adec0*/  LDL.LU R10, [R1+0x111c] ;  /* 0x00111c00010a7983 */ /* 0x000ea80000300800 */
[----:B------:R-:W2:Y:S04]  /*aded0*/  LDL.LU R9, [R1+0x1120] ;  /* 0x0011200001097983 */ /* 0x000ea80000300800 */
[----:B0-----:R-:W2:Y:S04]  /*adee0*/  LDL.LU R8, [R1+0x1124] ;  /* 0x0011240001087983 */ /* 0x001ea80000300800 */
[----:B------:R-:W2:Y:S04]  /*adef0*/  LDL.LU R3, [R1+0x1128] ;  /* 0x0011280001037983 */ /* 0x000ea80000300800 */
[----:B-1----:R-:W2:Y:S01]  /*adf00*/  LDL.LU R2, [R1+0x112c] ;  /* 0x00112c0001027983 */ /* 0x002ea20000300800 */
[----:B------:R-:W-:Y:S01]  /*adf10*/  VIADD R0, R0, UR4 ;  /* 0x0000000400007c36 */ /* 0x000fe20008000000 */
[----:B------:R-:W-:Y:S01]  /*adf20*/  ULDC UR4, c[0x0][0x248] ;  /* 0x0000920000047ab9 */ /* 0x000fe20000000800 */
[----:B---3--:R-:W-:-:S05]  /*adf30*/  F2FP.SATFINITE.E4M3.F32.PACK_AB_MERGE_C R28, R28, R29, RZ ;  /* 0x0000001d1c1c723e */ /* 0x008fca00048070ff */
[----:B------:R-:W-:Y:S01]  /*adf40*/  STL [R1+0x2e08], R28 ;  /* 0x002e081c01007387 */ /* 0x000fe20000100800 */
[----:B----4-:R-:W-:-:S05]  /*adf50*/  F2FP.SATFINITE.E4M3.F32.PACK_AB_MERGE_C R27, R24, R27, RZ ;  /* 0x0000001b181b723e */ /* 0x010fca00048070ff */
        /* <DEDUP_REMOVED lines=24> */
[----:B--2---:R-:W-:-:S03]  /*ae0e0*/  F2FP.SATFINITE.E4M3.F32.PACK_AB_MERGE_C R4, R4, R5, RZ ;  /* 0x000000050404723e */ /* 0x004fc600048070ff */
[----:B------:R1:W-:Y:S04]  /*ae0f0*/  STL [R1+0x2da4], R6 ;  /* 0x002da40601007387 */ /* 0x0003e80000100800 */
[----:B------:R-:W2:Y:S01]  /*ae100*/  LDL.LU R7, [R1+0x1130] ;  /* 0x0011300001077983 */ /* 0x000ea20000300800 */
[----:B0-----:R-:W-:Y:S01]  /*ae110*/  VIADD R0, R0, UR4 ;  /* 0x0000000400007c36 */ /* 0x001fe20008000000 */
[----:B------:R-:W-:Y:S02]  /*ae120*/  ULDC UR4, c[0x0][0x248] ;  /* 0x0000920000047ab9 */ /* 0x000fe40000000800 */
[----:B-1----:R-:W2:Y:S01]  /*ae130*/  LDL.LU R6, [R1+0x1134] ;  /* 0x0011340001067983 */ /* 0x002ea20000300800 */
[----:B------:R-:W-:-:S03]  /*ae140*/  F2FP.SATFINITE.E4M3.F32.PACK_AB_MERGE_C R12, R12, R13, RZ ;  /* 0x0000000d0c0c723e */ /* 0x000fc600048070ff */
[----:B------:R0:W-:Y:S04]  /*ae150*/  STL [R1+0x2da0], R4 ;  /* 0x002da00401007387 */ /* 0x0001e80000100800 */
[----:B------:R1:W-:Y:S04]  /*ae160*/  STL [R1+0x244], R0 ;  /* 0x0002440001007387 */ /* 0x0003e80000100800 */
[----:B------:R-:W3:Y:S04]  /*ae170*/  LDL.LU R5, [R1+0x1138] ;  /* 0x0011380001057983 */ /* 0x000ee80000300800 */
[----:B0-----:R-:W3:Y:S01]  /*ae180*/  LDL.LU R4, [R1+0x113c] ;  /* 0x00113c0001047983 */ /* 0x001ee20000300800 */
[----:B-1----:R-:W-:Y:S01]  /*ae190*/  VIADD R0, R0, UR4 ;  /* 0x0000000400007c36 */ /* 0x002fe20008000000 */
[----:B------:R-:W-:Y:S01]  /*ae1a0*/  ULDC UR4, c[0x0][0x248] ;  /* 0x0000920000047ab9 */ /* 0x000fe20000000800 */
[----:B------:R-:W-:Y:S01]  /*ae1b0*/  F2FP.SATFINITE.E4M3.F32.PACK_AB_MERGE_C R10, R10, R11, RZ ;  /* 0x0000000b0a0a723e */ /* 0x000fe200048070ff */
[----:B------:R-:W-:Y:S04]  /*ae1c0*/  STL [R1+0x2d40], R12 ;  /* 0x002d400c01007387 */ /* 0x000fe80000100800 */
[----:B------:R-:W-:Y:S01]  /*ae1d0*/  STL [R1+0x2d3c], R10 ;  /* 0x002d3c0a01007387 */ /* 0x000fe20000100800 */
[----:B------:R-:W-:-:S03]  /*ae1e0*/  F2FP.SATFINITE.E4M3.F32.PACK_AB_MERGE_C R8, R8, R9, RZ ;  /* 0x000000090808723e */ /* 0x000fc600048070ff */
[----:B------:R0:W-:Y:S04]  /*ae1f0*/  STL [R1+0x248], R0 ;  /* 0x0002480001007387 */ /* 0x0001e80000100800 */
[----:B------:R1:W-:Y:S01]  /*ae200*/  STL [R1+0x2d20], R8 ;  /* 0x002d200801007387 */ /* 0x0003e20000100800 */
[----:B------:R-:W-:-:S03]  /*ae210*/  F2FP.SATFINITE.E4M3.F32.PACK_AB_MERGE_C R2, R2, R3, RZ ;  /* 0x000000030202723e */ /* 0x000fc600048070ff */
[----:B------:R-:W4:Y:S01]  /*ae220*/  LDL.LU R29, [R1+0x410] ;  /* 0x00041000011d7983 */ /* 0x000f220000300800 */
[----:B0-----:R-:W-:Y:S01]  /*ae230*/  VIADD R0, R0, UR4 ;  /* 0x0000000400007c36 */ /* 0x001fe20008000000 */
[----:B------:R-:W-:Y:S02]  /*ae240*/  ULDC UR4, c[0x0][0x248] ;  /* 0x0000920000047ab9 */ /* 0x000fe40000000800 */
        /* <DEDUP_REMOVED lines=20> */
[----:B0-----:R-:W4:Y:S01]  /*ae390*/  LDL.LU R2, [R1+0x116c] ;  /* 0x00116c0001027983 */ /* 0x001f220000300800 */
[----:B------:R-:W-:Y:S01]  /*ae3a0*/  VIADD R0, R0, UR4 ;  /* 0x0000000400007c36 */ /* 0x000fe20008000000 */
[----:B------:R-:W-:Y:S01]  /*ae3b0*/  ULDC UR4, c[0x0][0x248] ;  /* 0x0000920000047ab9 */ /* 0x000fe20000000800 */
[----:B--2---:R-:W-:-:S05]  /*ae3c0*/  F2FP.SATFINITE.E4M3.F32.PACK_AB_MERGE_C R6, R6, R7, RZ ;  /* 0x000000070606723e */ /* 0x004fca00048070ff */
[----:B------:R0:W-:Y:S04]  /*ae3d0*/  STL [R1+0x2d10], R6 ;  /* 0x002d100601007387 */ /* 0x0001e80000100800 */
[----:B------:R-:W2:Y:S04]  /*ae3e0*/  LDL.LU R13, [R1+0x1170] ;  /* 0x00117000010d7983 */ /* 0x000ea80000300800 */
[----:B------:R-:W2:Y:S01]  /*ae3f0*/  LDL.LU R12, [R1+0x1174] ;  /* 0x00117400010c7983 */ /* 0x000ea20000300800 */
[----:B---3--:R-:W-:-:S05]  /*ae400*/  F2FP.SATFINITE.E4M3.F32.PACK_AB_MERGE_C R4, R4, R5, RZ ;  /* 0x000000050404723e */ /* 0x008fca00048070ff */
[----:B------:R-:W-:Y:S04]  /*ae410*/  STL [R1+0x2d0c], R4 ;  /* 0x002d0c0401007387 */ /* 0x000fe80000100800 */
[----:B------:R1:W-:Y:S04]  /*ae420*/  STL [R1+0x260], R0 ;  /* 0x0002600001007387 */ /* 0x0003e80000100800 */
[----:B------:R-:W3:Y:S04]  /*ae430*/  LDL.LU R11, [R1+0x1178] ;  /* 0x00117800010b7983 */ /* 0x000ee80000300800 */
[----:B------:R-:W3:Y:S04]  /*ae440*/  LDL.LU R10, [R1+0x117c] ;  /* 0x00117c00010a7983 */ /* 0x000ee80000300800 */
[----:B------:R-:W3:Y:S04]  /*ae450*/  LDL.LU R7, [R1+0x1180] ;  /* 0x0011800001077983 */ /* 0x000ee80000300800 */
[----:B0-----:R-:W3:Y:S01]  /*ae460*/  LDL.LU R6, [R1+0x1184] ;  /* 0x0011840001067983 */ /* 0x001ee20000300800 */
[----:B----4-:R-:W-:Y:S01]  /*ae470*/  F2FP.SATFINITE.E4M3.F32.PACK_AB_MERGE_C R28, R28, R29, RZ ;  /* 0x0000001d1c1c723e */ /* 0x010fe200048070ff */
        /* <DEDUP_REMOVED lines=32> */
[----:B------:R-:W4:Y:S01]  /*ae680*/  LDL.LU R9, [R1+0x10f0] ;  /* 0x0010f00001097983 */ /* 0x000f220000300800 */
[----:B0-----:R-:W-:Y:S01]  /*ae690*/  VIADD R0, R0, UR4 ;  /* 0x0000000400007c36 */ /* 0x001fe20008000000 */
[----:B------:R-:W-:Y:S02]  /*ae6a0*/  ULDC UR4, c[0x0][0x248] ;  /* 0x0000920000047ab9 */ /* 0x000fe40000000800 */
[----:B-1----:R-:W4:Y:S04]  /*ae6b0*/  LDL.LU R8, [R1+0x10f4] ;  /* 0x0010f40001087983 */ /* 0x002f280000300800 */
[----:B------:R0:W-:Y:S04]  /*ae6c0*/  STL [R1+0x2c7c], R2 ;  /* 0x002c7c0201007387 */ /* 0x0001e80000100800 */
[----:B------:R1:W-:Y:S04]  /*ae6d0*/  STL [R1+0x284], R0 ;  /* 0x0002840001007387 */ /* 0x0003e80000100800 */
[----:B------:R-:W4:Y:S04]  /*ae6e0*/  LDL.LU R3, [R1+0x10f8] ;  /* 0x0010f80001037983 */ /* 0x000f280000300800 */
[----:B0-----:R-:W4:Y:S01]  /*ae6f0*/  LDL.LU R2, [R1+0x10fc] ;  /* 0x0010fc0001027983 */ /* 0x001f220000300800 */
[----:B-1----:R-:W-:Y:S01]  /*ae700*/  VIADD R0, R0, UR4 ;  /* 0x0000000400007c36 */ /* 0x002fe20008000000 */
[----:B------:R-:W-:Y:S01]  /*ae710*/  ULDC UR4, c[0x0][0x248] ;  /* 0x0000920000047ab9 */ /* 0x000fe20000000800 */
[----:B--2---:R-:W-:-:S05]  /*ae720*/  F2FP.SATFINITE.E4M3.F32.PACK_AB_MERGE_C R12, R12, R13, RZ ;  /* 0x0000000d0c0c723e */ /* 0x004fca00048070ff */
[----:B------:R-:W-:Y:S01]  /*ae730*/  STL [R1+0x2c64], R12 ;  /* 0x002c640c01007387 */ /* 0x000fe20000100800 */
[----:B---3--:R-:W-:-:S05]  /*ae740*/  F2FP.SATFINITE.E4M3.F32.PACK_AB_MERGE_C R10, R10, R11, RZ ;  /* 0x0000000b0a0a723e */ /* 0x008fca00048070ff */
[----:B------:R-:W-:Y:S01]  /*ae750*/  STL [R1+0x2c60], R10 ;  /* 0x002c600a01007387 */ /* 0x000fe20000100800 */
[----:B------:R-:W-:-:S03]  /*ae760*/  F2FP.SATFINITE.E4M3.F32.PACK_AB_MERGE_C R6, R6, R7, RZ ;  /* 0x000000070606723e */ /* 0x000fc600048070ff */
[----:B------:R0:W-:Y:S04]  /*ae770*/  STL [R1+0x288], R0 ;  /* 0x0002880001007387 */ /* 0x0001e80000100800 */
[----:B------:R1:W-:Y:S01]  /*ae780*/  STL [R1+0x2c50], R6 ;  /* 0x002c500601007387 */ /* 0x0003e20000100800 */
[----:B----4-:R-:W-:-:S03]  /*ae790*/  F2FP.SATFINITE.E4M3.F32.PACK_AB_MERGE_C R4, R4, R5, RZ ;  /* 0x000000050404723e */ /* 0x010fc600048070ff */
[----:B------:R-:W2:Y:S01]  /*ae7a0*/  LDL.LU R29, [R1+0x1010] ;  /* 0x00101000011d7983 */ /* 0x000ea20000300800 */
[----:B0-----:R-:W-:Y:S01]  /*ae7b0*/  VIADD R0, R0, UR4 ;  /* 0x0000000400007c36 */ /* 0x001fe20008000000 */
[----:B------:R-:W-:Y:S02]  /*ae7c0*/  ULDC UR4, c[0x0][0x248] ;  /* 0x0000920000047ab9 */ /* 0x000fe40000000800 */
[----:B------:R-:W2:Y:S04]  /*ae7d0*/  LDL.LU R28, [R1+0x1014] ;  /* 0x00101400011c7983 */ /* 0x000ea80000300800 */
[----:B------:R-:W-:Y:S04]  /*ae7e0*/  STL [R1+0x2c4c], R4 ;  /* 0x002c4c0401007387 */ /* 0x000fe80000100800 */
[----:B------:R0:W-:Y:S04]  /*ae7f0*/  STL [R1+0x28c], R0 ;  /* 0x00028c0001007387 */ /* 0x0001e80000100800 */
[----:B------:R-:W3:Y:S04]  /*ae800*/  LDL.LU R27, [R1+0x1018] ;  /* 0x00101800011b7983 */ /* 0x000ee80000300800 */
        /* <DEDUP_REMOVED lines=18> */
[----:B------:R-:W-:-:S03]  /*ae930*/  F2FP.SATFINITE.E4M3.F32.PACK_AB_MERGE_C R8, R8, R9, RZ ;  /* 0x000000090808723e */ /* 0x000fc600048070ff */
[----:B------:R-:W4:Y:S04]  /*ae940*/  LDL.LU R4, [R1+0xfdc] ;  /* 0x000fdc0001047983 */ /* 0x000f280000300800 */
[----:B------:R0:W-:Y:S04]  /*ae950*/  STL [R1+0x2c30], R8 ;  /* 0x002c300801007387 */ /* 0x0001e80000100800 */
[----:B------:R-:W4:Y:S04]  /*ae960*/  LDL.LU R13, [R1+0xfc0] ;  /* 0x000fc000010d7983 */ /* 0x000f280000300800 */
[----:B------:R-:W4:Y:S01]  /*ae970*/  LDL.LU R12, [R1+0xfc4] ;  /* 0x000fc400010c7983 */ /* 0x000f220000300800 */
[----:B------:R-:W-:-:S05]  /*ae980*/  F2FP.SATFINITE.E4M3.F32.PACK_AB_MERGE_C R2, R2, R3, RZ ;  /* 0x000000030202723e */ /* 0x000fca00048070ff */
[----:B------:R1:W-:Y:S04]  /*ae990*/  STL [R1+0x2c2c], R2 ;  /* 0x002c2c0201007387 */ /* 0x0003e80000100800 */
[----:B------:R1:W-:Y:S04]  /*ae9a0*/  STL [R1+0x2c0], R0 ;  /* 0x0002c00001007387 */ /* 0x0003e80000100800 */
[----:B------:R-:W4:Y:S04]  /*ae9b0*/  LDL.LU R11, [R1+0xfc8] ;  /* 0x000fc800010b7983 */ /* 0x000f280000300800 */
[----:B------:R-:W4:Y:S04]  /*ae9c0*/  LDL.LU R10, [R1+0xfcc] ;  /* 0x000fcc00010a7983 */ /* 0x000f280000300800 */
[----:B------:R-:W4:Y:S04]  /*ae9d0*/  LDL.LU R9, [R1+0xfb0] ;  /* 0x000fb00001097983 */ /* 0x000f280000300800 */
[----:B0-----:R-:W4:Y:S04]  /*ae9e0*/  LDL.LU R8, [R1+0xfb4] ;  /* 0x000fb40001087983 */ /* 0x001f280000300800 */
[----:B------:R-:W4:Y:S04]  /*ae9f0*/  LDL.LU R3, [R1+0xfb8] ;  /* 0x000fb80001037983 */ /* 0x000f280000300800 */
[----:B-1----:R-:W4:Y:S01]  /*aea00*/  LDL.LU R2, [R1+0xfbc] ;  /* 0x000fbc0001027983 */ /* 0x002f220000300800 */
[----:B------:R-:W-:Y:S01]  /*aea10*/  VIADD R0, R0, UR4 ;  /* 0x0000000400007c36 */ /* 0x000fe20008000000 */
        /* <DEDUP_REMOVED lines=575> */
[----:B0-----:R-:W-:Y:S01]  /*b0e10*/  VIADD R0, R0, UR4 ;  /* 0x0000000400007c36 */ /* 0x001fe20008000000 */
[----:B------:R-:W-:Y:S01]  /*b0e20*/  ULDC UR4, c[0x0][0x248] ;  /* 0x0000920000047ab9 */ /* 0x000fe20000000800 */
[----:B-1----:R-:W-:Y:S02]  /*b0e30*/  F2FP.SATFINITE.E4M3.F32.PACK_AB_MERGE_C R8, R2, R3, RZ ;  /* 0x000000030208723e */ /* 0x002fe400048070ff */
[----:B------:R-:W4:Y:S04]  /*b0e40*/  LDL.LU R3, [R1+0xcb0] ;  /* 0x000cb00001037983 */ /* 0x000f280000300800 */
        /* <DEDUP_REMOVED lines=20> */
[----:B0-----:R-:W4:Y:S01]  /*b0f90*/  LDL.LU R8, [R1+0xc7c] ;  /* 0x000c7c0001087983 */ /* 0x001f220000300800 */
[----:B-1----:R-:W-:Y:S01]  /*b0fa0*/  VIADD R0, R0, UR4 ;  /* 0x0000000400007c36 */ /* 0x002fe20008000000 */
[----:B------:R-:W-:Y:S01]  /*b0fb0*/  ULDC UR4, c[0x0][0x248] ;  /* 0x0000920000047ab9 */ /* 0x000fe20000000800 */
[----:B--2---:R-:W-:-:S05]  /*b0fc0*/  F2FP.SATFINITE.E4M3.F32.PACK_AB_MERGE_C R6, R6, R7, RZ ;  /* 0x000000070606723e */ /* 0x004fca00048070ff */
[----:B------:R0:W-:Y:S04]  /*b0fd0*/  STL [R1+0x2c6c], R6 ;  /* 0x002c6c0601007387 */ /* 0x0001e80000100800 */
[----:B------:R-:W2:Y:S04]  /*b0fe0*/  LDL.LU R13, [R1+0xc60] ;  /* 0x000c6000010d7983 */ /* 0x000ea80000300800 */
[----:B------:R-:W2:Y:S01]  /*b0ff0*/  LDL.LU R12, [R1+0xc64] ;  /* 0x000c6400010c7983 */ /* 0x000ea20000300800 */
[----:B---3--:R-:W-:-:S05]  /*b1000*/  F2FP.SATFINITE.E4M3.F32.PACK_AB_MERGE_C R4, R4, R5, RZ ;  /* 0x000000050404723e */ /* 0x008fca00048070ff */
[----:B------:R1:W-:Y:S04]  /*b1010*/  STL [R1+0x2c68], R4 ;  /* 0x002c680401007387 */ /* 0x0003e80000100800 */
[----:B------:R3:W-:Y:S04]  /*b1020*/  STL [R1+0x1b4], R0 ;  /* 0x0001b40001007387 */ /* 0x0007e80000100800 */
[----:B------:R-:W2:Y:S04]  /*b1030*/  LDL.LU R7, [R1+0xc68] ;  /* 0x000c680001077983 */ /* 0x000ea80000300800 */
[----:B0-----:R-:W2:Y:S04]  /*b1040*/  LDL.LU R6, [R1+0xc6c] ;  /* 0x000c6c0001067983 */ /* 0x001ea80000300800 */
[----:B------:R-:W2:Y:S04]  /*b1050*/  LDL.LU R5, [R1+0x10c0] ;  /* 0x0010c00001057983 */ /* 0x000ea80000300800 */
[----:B-1----:R-:W2:Y:S01]  /*b1060*/  LDL.LU R4, [R1+0x10c4] ;  /* 0x0010c40001047983 */ /* 0x002ea20000300800 */
[----:B---3--:R-:W-:Y:S01]  /*b1070*/  VIADD R0, R0, UR4 ;  /* 0x0000000400007c36 */ /* 0x008fe20008000000 */
[----:B------:R-:W-:Y:S01]  /*b1080*/  ULDC UR4, c[0x0][0x248] ;  /* 0x0000920000047ab9 */ /* 0x000fe20000000800 */
[----:B----4-:R-:W-:-:S02]  /*b1090*/  F2FP.SATFINITE.E4M3.F32.PACK_AB_MERGE_C R2, R2, R3, RZ ;  /* 0x000000030202723e */ /* 0x010fc400048070ff */
[----:B------:R-:W3:Y:S04]  /*b10a0*/  LDL.LU R3, [R1+0x10c8] ;  /* 0x0010c80001037983 */ /* 0x000ee80000300800 */
[----:B------:R0:W-:Y:S01]  /*b10b0*/  STL [R1+0x2c48], R2 ;  /* 0x002c480201007387 */ /* 0x0001e20000100800 */
[----:B------:R-:W-:-:S03]  /*b10c0*/  F2FP.SATFINITE.E4M3.F32.PACK_AB_MERGE_C R24, R24, R27, RZ ;  /* 0x0000001b1818723e */ /* 0x000fc600048070ff */
[----:B0-----:R-:W3:Y:S04]  /*b10d0*/  LDL.LU R2, [R1+0x10cc] ;  /* 0x0010cc0001027983 */ /* 0x001ee80000300800 */
[----:B------:R0:W-:Y:S04]  /*b10e0*/  STL [R1+0x1b0], R0 ;  /* 0x0001b00001007387 */ /* 0x0001e80000100800 */
[----:B------:R1:W-:Y:S01]  /*b10f0*/  STL [R1+0x2c44], R24 ;  /* 0x002c441801007387 */ /* 0x0003e20000100800 */
[----:B0-----:R-:W-:Y:S01]  /*b1100*/  VIADD R0, R0, UR4 ;  /* 0x0000000400007c36 */ /* 0x001fe20008000000 */
[----:B------:R-:W-:Y:S01]  /*b1110*/  F2FP.SATFINITE.E4M3.F32.PACK_AB_MERGE_C R22, R22, R23, RZ ;  /* 0x000000171616723e */ /* 0x000fe200048070ff */
[----:B------:R-:W-:Y:S01]  /*b1120*/  ULDC UR4, c[0x0][0x248] ;  /* 0x0000920000047ab9 */ /* 0x000fe20000000800 */
[----:B-1----:R-:W-:-:S05]  /*b1130*/  F2FP.SATFINITE.E4M3.F32.PACK_AB_MERGE_C R24, R26, R25, RZ ;  /* 0x000000191a18723e */ /* 0x002fca00048070ff */
[----:B------:R-:W-:Y:S01]  /*b1140*/  STL [R1+0x2c28], R24 ;  /* 0x002c281801007387 */ /* 0x000fe20000100800 */
[----:B------:R-:W-:-:S03]  /*b1150*/  F2FP.SATFINITE.E4M3.F32.PACK_AB_MERGE_C R20, R20, R21, RZ ;  /* 0x000000151414723e */ /* 0x000fc600048070ff */
[----:B------:R-:W-:Y:S04]  /*b1160*/  STL [R1+0x2c34], R22 ;  /* 0x002c341601007387 */ /* 0x000fe80000100800 */
[----:B------:R0:W-:Y:S01]  /*b1170*/  STL [R1+0x19c], R0 ;  /* 0x00019c0001007387 */ /* 0x0001e20000100800 */
[----:B------:R-:W-:-:S03]  /*b1180*/  F2FP.SATFINITE.E4M3.F32.PACK_AB_MERGE_C R18, R18, R19, RZ ;  /* 0x000000131212723e */ /* 0x000fc600048070ff */
[----:B------:R-:W-:Y:S01]  /*b1190*/  STL [R1+0x2c1c], R20 ;  /* 0x002c1c1401007387 */ /* 0x000fe20000100800 */
[----:B0-----:R-:W-:Y:S01]  /*b11a0*/  VIADD R0, R0, UR4 ;  /* 0x0000000400007c36 */ /* 0x001fe20008000000 */
[----:B------:R-:W-:Y:S01]  /*b11b0*/  ULDC UR4, c[0x0][0x248] ;  /* 0x0000920000047ab9 */ /* 0x000fe20000000800 */
[----:B------:R-:W-:Y:S01]  /*b11c0*/  F2FP.SATFINITE.E4M3.F32.PACK_AB_MERGE_C R16, R16, R17, RZ ;  /* 0x000000111010723e */ /* 0x000fe200048070ff */
[----:B------:R-:W-:Y:S01]  /*b11d0*/  STL [R1+0x2c18], R18 ;  /* 0x002c181201007387 */ /* 0x000fe20000100800 */
[----:B------:R-:W-:-:S03]  /*b11e0*/  F2FP.SATFINITE.E4M3.F32.PACK_AB_MERGE_C R14, R14, R15, RZ ;  /* 0x0000000f0e0e723e */ /* 0x000fc600048070ff */
[----:B------:R0:W-:Y:S04]  /*b11f0*/  STL [R1+0x198], R0 ;  /* 0x0001980001007387 */ /* 0x0001e80000100800 */
[----:B------:R-:W-:Y:S01]  /*b1200*/  STL [R1+0x2c08], R16 ;  /* 0x002c081001007387 */ /* 0x000fe20000100800 */
[----:B------:R-:W-:Y:S01]  /*b1210*/  F2FP.SATFINITE.E4M3.F32.PACK_AB_MERGE_C R10, R10, R11, RZ ;  /* 0x0000000b0a0a723e */ /* 0x000fe200048070ff */
[----:B0-----:R-:W-:Y:S01]  /*b1220*/  VIADD R0, R0, UR4 ;  /* 0x0000000400007c36 */ /* 0x001fe20008000000 */
[----:B------:R-:W-:Y:S01]  /*b1230*/  ULDC UR4, c[0x0][0x248] ;  /* 0x0000920000047ab9 */ /* 0x000fe20000000800 */
[----:B------:R-:W-:Y:S01]  /*b1240*/  STL [R1+0x2c04], R14 ;  /* 0x002c040e01007387 */ /* 0x000fe20000100800 */
[----:B------:R-:W-:-:S03]  /*b1250*/  F2FP.SATFINITE.E4M3.F32.PACK_AB_MERGE_C R8, R8, R9, RZ ;  /* 0x000000090808723e */ /* 0x000fc600048070ff */
[----:B------:R0:W-:Y:S04]  /*b1260*/  STL [R1+0x194], R0 ;  /* 0x0001940001007387 */ /* 0x0001e80000100800 */
[----:B------:R1:W-:Y:S04]  /*b1270*/  STL [R1+0x2bf8], R10 ;  /* 0x002bf80a01007387 */ /* 0x0003e80000100800 */
[----:B------:R-:W4:Y:S01]  /*b1280*/  LDL.LU R11, [R1+0x10b0] ;  /* 0x0010b000010b7983 */ /* 0x000f220000300800 */
[----:B0-----:R-:W-:Y:S01]  /*b1290*/  VIADD R0, R0, UR4 ;  /* 0x0000000400007c36 */ /* 0x001fe20008000000 */
[----:B------:R-:W-:-:S02]  /*b12a0*/  ULDC UR4, c[0x0][0x248] ;  /* 0x0000920000047ab9 */ /* 0x000fc40000000800 */
        /* <DEDUP_REMOVED lines=9> */
[----:B------:R-:W-:-:S05]  /*b1340*/  F2FP.SATFINITE.E4M3.F32.PACK_AB_MERGE_C R6, R6, R7, RZ ;  /* 0x000000070606723e */ /* 0x000fca00048070ff */
[----:B------:R-:W-:Y:S01]  /*b1350*/  STL [R1+0x2bec], R6 ;  /* 0x002bec0601007387 */ /* 0x000fe20000100800 */
[----:B------:R-:W-:-:S03]  /*b1360*/  F2FP.SATFINITE.E4M3.F32.PACK_AB_MERGE_C R4, R4, R5, RZ ;  /* 0x000000050404723e */ /* 0x000fc600048070ff */
[----:B------:R0:W-:Y:S04]  /*b1370*/  STL [R1+0x15c], R0 ;  /* 0x00015c0001007387 */ /* 0x0001e80000100800 */
[----:B------:R-:W2:Y:S04]  /*b1380*/  LDL.LU R7, [R1+0xc50] ;  /* 0x000c500001077983 */ /* 0x000ea80000300800 */
[----:B------:R1:W-:Y:S01]  /*b1390*/  STL [R1+0x2be4], R4 ;  /* 0x002be40401007387 */ /* 0x0003e20000100800 */
[----:B0-----:R-:W-:Y:S01]  /*b13a0*/  VIADD R0, R0, UR4 ;  /* 0x0000000400007c36 */ /* 0x001fe20008000000 */
[----:B------:R-:W-:-:S02]  /*b13b0*/  ULDC UR4, c[0x0][0x248] ;  /* 0x0000920000047ab9 */ /* 0x000fc40000000800 */
[----:B-1----:R-:W2:Y:S04]  /*b13c0*/  LDL.LU R4, [R1+0xc54] ;  /* 0x000c540001047983 */ /* 0x002ea80000300800 */
[----:B------:R-:W2:Y:S01]  /*b13d0*/  LDL.LU R27, [R1+0xc58] ;  /* 0x000c5800011b7983 */ /* 0x000ea20000300800 */
[----:B---3--:R-:W-:-:S03]  /*b13e0*/  F2FP.SATFINITE.E4M3.F32.PACK_AB_MERGE_C R2, R2, R3, RZ ;  /* 0x000000030202723e */ /* 0x008fc600048070ff */
[----:B------:R-:W3:Y:S04]  /*b13f0*/  LDL.LU R24, [R1+0xc5c] ;  /* 0x000c5c0001187983 */ /* 0x000ee80000300800 */
[----:B------:R-:W-:Y:S04]  /*b1400*/  STL [R1+0x2be0], R2 ;  /* 0x002be00201007387 */ /* 0x000fe80000100800 */
[----:B------:R0:W-:Y:S04]  /*b1410*/  STL [R1+0x158], R0 ;  /* 0x0001580001007387 */ /* 0x0001e80000100800 */
        /* <DEDUP_REMOVED lines=15> */
[----:B0-----:R-:W-:Y:S01]  /*b1510*/  VIADD R0, R0, UR4 ;  /* 0x0000000400007c36 */ /* 0x001fe20008000000 */
[----:B------:R-:W-:-:S02]  /*b1520*/  ULDC UR4, c[0x0][0x248] ;  /* 0x0000920000047ab9 */ /* 0x000fc40000000800 */
[----:B------:R-:W3:Y:S01]  /*b1530*/  LDL.LU R2, [R1+0xc1c] ;  /* 0x000c1c0001027983 */ /* 0x000ee20000300800 */
[----:B----4-:R-:W-:-:S05]  /*b1540*/  F2FP.SATFINITE.E4M3.F32.PACK_AB_MERGE_C R10, R10, R11, RZ ;  /* 0x0000000b0a0a723e */ /* 0x010fca00048070ff */
[----:B------:R-:W-:Y:S04]  /*b1550*/  STL [R1+0x2bdc], R10 ;  /* 0x002bdc0a01007387 */ /* 0x000fe80000100800 */
[----:B------:R-:W4:Y:S04]  /*b1560*/  LDL.LU R13, [R1+0xc00] ;  /* 0x000c0000010d7983 */ /* 0x000f280000300800 */
[----:B------:R-:W4:Y:S01]  /*b1570*/  LDL.LU R12, [R1+0xc04] ;  /* 0x000c0400010c7983 */ /* 0x000f220000300800 */
[----:B------:R-:W-:-:S05]  /*b1580*/  F2FP.SATFINITE.E4M3.F32.PACK_AB_MERGE_C R8, R8, R9, RZ ;  /* 0x000000090808723e */ /* 0x000fca00048070ff */
[----:B------:R0:W-:Y:S04]  /*b1590*/  STL [R1+0x2bd8], R8 ;  /* 0x002bd80801007387 */ /* 0x0001e80000100800 */
[----:B------:R1:W-:Y:S04]  /*b15a0*/  STL [R1+0x154], R0 ;  /* 0x0001540001007387 */ /* 0x0003e80000100800 */
[----:B------:R-:W4:Y:S04]  /*b15b0*/  LDL.LU R9, [R1+0xc08] ;  /* 0x000c080001097983 */ /* 0x000f280000300800 */
[----:B0-----:R-:W4:Y:S01]  /*b15c0*/  LDL.LU R8, [R1+0xc0c] ;  /* 0x000c0c0001087983 */ /* 0x001f220000300800 */
[----:B-1----:R-:W-:Y:S01]  /*b15d0*/  VIADD R0, R0, UR4 ;  /* 0x0000000400007c36 */ /* 0x002fe20008000000 */
[----:B------:R-:W-:-:S02]  /*b15e0*/  ULDC UR4, c[0x0][0x248] ;  /* 0x0000920000047ab9 */ /* 0x000fc40000000800 */
[----:B------:R-:W4:Y:S01]  /*b15f0*/  LDL.LU R11, [R1+0xbf0] ;  /* 0x000bf000010b7983 */ /* 0x000f220000300800 */
[----:B--2---:R-:W-:-:S05]  /*b1600*/  F2FP.SATFINITE.E4M3.F32.PACK_AB_MERGE_C R4, R4, R7, RZ ;  /* 0x000000070404723e */ /* 0x004fca00048070ff */
[----:B------:R0:W-:Y:S04]  /*b1610*/  STL [R1+0x2bd4], R4 ;  /* 0x002bd40401007387 */ /* 0x0001e80000100800 */
[----:B------:R-:W2:Y:S01]  /*b1620*/  LDL.LU R10, [R1+0xbf4] ;  /* 0x000bf400010a7983 */ /* 0x000ea20000300800 */
[----:B---3--:R-:W-:-:S03]  /*b1630*/  F2FP.SATFINITE.E4M3.F32.PACK_AB_MERGE_C R27, R24, R27, RZ ;  /* 0x0000001b181b723e */ /* 0x008fc600048070ff */
[----:B------:R-:W3:Y:S04]  /*b1640*/  LDL.LU R7, [R1+0xbf8] ;  /* 0x000bf80001077983 */ /* 0x000ee80000300800 */
[----:B------:R1:W-:Y:S04]  /*b1650*/  STL [R1+0x150], R0 ;  /* 0x0001500001007387 */ /* 0x0003e80000100800 */
[----:B0-----:R-:W3:Y:S01]  /*b1660*/  LDL.LU R4, [R1+0xbfc] ;  /* 0x000bfc0001047983 */ /* 0x001ee20000300800 */
[----:B------:R-:W-:-:S03]  /*b1670*/  F2FP.SATFINITE.E4M3.F32.PACK_AB_MERGE_C R24, R26, R25, RZ ;  /* 0x000000191a18723e */ /* 0x000fc600048070ff */
[----:B------:R-:W-:Y:S01]  /*b1680*/  STL [R1+0x2bd0], R27 ;  /* 0x002bd01b01007387 */ /* 0x000fe20000100800 */
[----:B-1----:R-:W-:Y:S01]  /*b1690*/  VIADD R0, R0, UR4 ;  /* 0x0000000400007c36 */ /* 0x002fe20008000000 */
[----:B------:R-:W-:Y:S01]  /*b16a0*/  ULDC UR4, c[0x0][0x248] ;  /* 0x0000920000047ab9 */ /* 0x000fe20000000800 */
[----:B------:R-:W-:Y:S01]  /*b16b0*/  F2FP.SATFINITE.E4M3.F32.PACK_AB_MERGE_C R22, R22, R23, RZ ;  /* 0x000000171616723e */ /* 0x000fe200048070ff */
[----:B------:R-:W-:Y:S04]  /*b16c0*/  STL [R1+0x2ef8], R24 ;  /* 0x002ef81801007387 */ /* 0x000fe80000100800 */
        /* <DEDUP_REMOVED lines=13> */
[----:B------:R-:W-:Y:S02]  /*b17a0*/  F2FP.SATFINITE.E4M3.F32.PACK_AB_MERGE_C R5, R5, R6, RZ ;  /* 0x000000060505723e */ /* 0x000fe400048070ff */
[----:B------:R-:W-:Y:S01]  /*b17b0*/  STL [R1+0x2f10], R14 ;  /* 0x002f100e01007387 */ /* 0x000fe20000100800 */
[----:B------:R-:W-:-:S03]  /*b17c0*/  ULDC UR4, c[0x0][0x248] ;  /* 0x0000920000047ab9 */ /* 0x000fc60000000800 */
[----:B------:R0:W-:Y:S01]  /*b17d0*/  STL [R1+0xf0], R0 ;  /* 0x0000f00001007387 */ /* 0x0001e20000100800 */
[----:B------:R-:W-:-:S03]  /*b17e0*/  F2FP.SATFINITE.E4M3.F32.PACK_AB_MERGE_C R2, R2, R3, RZ ;  /* 0x000000030202723e */ /* 0x000fc600048070ff */
[----:B------:R1:W-:Y:S04]  /*b17f0*/  STL [R1+0x2ea4], R5 ;  /* 0x002ea40501007387 */ /* 0x0003e80000100800 */
[----:B------:R-:W3:Y:S01]  /*b1800*/  LDL.LU R6, [R1+0xbe0] ;  /* 0x000be00001067983 */ /* 0x000ee20000300800 */
[----:B0-----:R-:W-:Y:S01]  /*b1810*/  VIADD R0, R0, UR4 ;  /* 0x0000000400007c36 */ /* 0x001fe20008000000 */
[----:B------:R-:W-:Y:S02]  /*b1820*/  ULDC UR4, c[0x0][0x248] ;  /* 0x0000920000047ab9 */ /* 0x000fe40000000800 */
[----:B-1----:R-:W3:Y:S04]  /*b1830*/  LDL.LU R5, [R1+0xbe4] ;  /* 0x000be40001057983 */ /* 0x002ee80000300800 */
[----:B------:R0:W-:Y:S01]  /*b1840*/  STL [R1+0x2ea0], R2 ;  /* 0x002ea00201007387 */ /* 0x0001e20000100800 */
[----:B----4-:R-:W-:-:S03]  /*b1850*/  F2FP.SATFINITE.E4M3.F32.PACK_AB_MERGE_C R13, R12, R13, RZ ;  /* 0x0000000d0c0d723e */ /* 0x010fc600048070ff */
[----:B------:R1:W-:Y:S04]  /*b1860*/  STL [R1+0xdc], R0 ;  /* 0x0000dc0001007387 */ /* 0x0003e80000100800 */
[----:B------:R-:W4:Y:S04]  /*b1870*/  LDL.LU R3, [R1+0xbe8] ;  /* 0x000be80001037983 */ /* 0x000f280000300800 */
[----:B0-----:R-:W4:Y:S04]  /*b1880*/  LDL.LU R2, [R1+0xbec] ;  /* 0x000bec0001027983 */ /* 0x001f280000300800 */
[----:B------:R-:W-:Y:S01]  /*b1890*/  STL [R1+0x2e84], R13 ;  /* 0x002e840d01007387 */ /* 0x000fe20000100800 */
[----:B------:R-:W-:-:S03]  /*b18a0*/  F2FP.SATFINITE.E4M3.F32.PACK_AB_MERGE_C R12, R8, R9, RZ ;  /* 0x00000009080c723e */ /* 0x000fc600048070ff */
[----:B------:R-:W4:Y:S04]  /*b18b0*/  LDL.LU R9, [R1+0xbd0] ;  /* 0x000bd00001097983 */ /* 0x000f280000300800 */
[----:B------:R-:W4:Y:S01]  /*b18c0*/  LDL.LU R8, [R1+0xbd4] ;  /* 0x000bd40001087983 */ /* 0x000f220000300800 */
[----:B-1----:R-:W-:Y:S01]  /*b18d0*/  VIADD R0, R0, UR4 ;  /* 0x0000000400007c36 */ /* 0x002fe20008000000 */
[----:B------:R-:W-:Y:S02]  /*b18e0*/  ULDC UR4, c[0x0][0x248] ;  /* 0x0000920000047ab9 */ /* 0x000fe40000000800 */
[----:B------:R-:W-:Y:S04]  /*b18f0*/  STL [R1+0x2f0c], R12 ;  /* 0x002f0c0c01007387 */ /* 0x000fe80000100800 */
[----:B------:R0:W-:Y:S02]  /*b1900*/  STL [R1+0xd8], R0 ;  /* 0x0000d80001007387 */ /* 0x0001e40000100800 */
[----:B0-----:R-:W-:Y:S01]  /*b1910*/  VIADD R0, R0, UR4 ;  /* 0x0000000400007c36 */ /* 0x001fe20008000000 */
[----:B------:R-:W-:Y:S01]  /*b1920*/  ULDC UR4, c[0x0][0x248] ;  /* 0x0000920000047ab9 */ /* 0x000fe20000000800 */
[----:B--2---:R-:W-:-:S05]  /*b1930*/  F2FP.SATFINITE.E4M3.F32.PACK_AB_MERGE_C R11, R10, R11, RZ ;  /* 0x0000000b0a0b723e */ /* 0x004fca00048070ff */
[----:B------:R-:W-:Y:S01]  /*b1940*/  STL [R1+0x2e6c], R11 ;  /* 0x002e6c0b01007387 */ /* 0x000fe20000100800 */
[----:B---3--:R-:W-:-:S03]  /*b1950*/  F2FP.SATFINITE.E4M3.F32.PACK_AB_MERGE_C R10, R4, R7, RZ ;  /* 0x00000007040a723e */ /* 0x008fc600048070ff */
[----:B------:R-:W2:Y:S04]  /*b1960*/  LDL.LU R7, [R1+0xbd8] ;  /* 0x000bd80001077983 */ /* 0x000ea80000300800 */
[----:B------:R-:W2:Y:S04]  /*b1970*/  LDL.LU R4, [R1+0xbdc] ;  /* 0x000bdc0001047983 */ /* 0x000ea80000300800 */
[----:B------:R0:W-:Y:S04]  /*b1980*/  STL [R1+0x2e68], R10 ;  /* 0x002e680a01007387 */ /* 0x0001e80000100800 */
        /* <DEDUP_REMOVED lines=14> */
[----:B0-----:R-:W-:-:S03]  /*b1a70*/  F2FP.SATFINITE.E4M3.F32.PACK_AB_MERGE_C R10, R5, R6, RZ ;  /* 0x00000006050a723e */ /* 0x001fc600048070ff */
[----:B------:R-:W3:Y:S04]  /*b1a80*/  LDL.LU R12, [R1+0xb94] ;  /* 0x000b9400010c7983 */ /* 0x000ee80000300800 */
[----:B------:R-:W3:Y:S01]  /*b1a90*/  LDL.LU R6, [R1+0xb98] ;  /* 0x000b980001067983 */ /* 0x000ee20000300800 */
[----:B-1----:R-:W-:Y:S01]  /*b1aa0*/  VIADD R0, R0, UR4 ;  /* 0x0000000400007c36 */ /* 0x002fe20008000000 */
[----:B------:R-:W-:Y:S02]  /*b1ab0*/  ULDC UR4, c[0x0][0x248] ;  /* 0x0000920000047ab9 */ /* 0x000fe40000000800 */
[----:B------:R-:W3:Y:S04]  /*b1ac0*/  LDL.LU R5, [R1+0xb9c] ;  /* 0x000b9c0001057983 */ /* 0x000ee80000300800 */
[----:B------:R4:W-:Y:S02]  /*b1ad0*/  STL [R1+0x2e3c], R10 ;  /* 0x002e3c0a01007387 */ /* 0x0009e40000100800 */
[----:B----4-:R-:W-:-:S02]  /*b1ae0*/  F2FP.SATFINITE.E4M3.F32.PACK_AB_MERGE_C R10, R2, R3, RZ ;  /* 0x00000003020a723e */ /* 0x010fc400048070ff */
[----:B------:R-:W4:Y:S04]  /*b1af0*/  LDL.LU R3, [R1+0xb80] ;  /* 0x000b800001037983 */ /* 0x000f280000300800 */
[----:B------:R-:W4:Y:S01]  /*b1b00*/  LDL.LU R2, [R1+0xb84] ;  /* 0x000b840001027983 */ /* 0x000f220000300800 */
[----:B------:R-:W-:-:S03]  /*b1b10*/  F2FP.SATFINITE.E4M3.F32.PACK_AB_MERGE_C R8, R8, R9, RZ ;  /* 0x000000090808723e */ /* 0x000fc600048070ff */
[----:B------:R-:W-:Y:S04]  /*b1b20*/  STL [R1+0x2f20], R10 ;  /* 0x002f200a01007387 */ /* 0x000fe80000100800 */
[----:B------:R0:W-:Y:S04]  /*b1b30*/  STL [R1+0xcc], R0 ;  /* 0x0000cc0001007387 */ /* 0x0001e80000100800 */
[----:B------:R-:W4:Y:S04]  /*b1b40*/  LDL.LU R11, [R1+0xb88] ;  /* 0x000b8800010b7983 */ /* 0x000f280000300800 */
[----:B------:R1:W-:Y:S01]  /*b1b50*/  STL [R1+0x2e34], R8 ;  /* 0x002e340801007387 */ /* 0x0003e20000100800 */
[----:B0-----:R-:W-:Y:S01]  /*b1b60*/  VIADD R0, R0, UR4 ;  /* 0x0000000400007c36 */ /* 0x001fe20008000000 */
[----:B------:R-:W-:-:S02]  /*b1b70*/  ULDC UR4, c[0x0][0x248] ;  /* 0x0000920000047ab9 */ /* 0x000fc40000000800 */
[----:B------:R-:W4:Y:S04]  /*b1b80*/  LDL.LU R10, [R1+0xb8c] ;  /* 0x000b8c00010a7983 */ /* 0x000f280000300800 */
[----:B------:R-:W4:Y:S04]  /*b1b90*/  LDL.LU R9, [R1+0xb70] ;  /* 0x000b700001097983 */ /* 0x000f280000300800 */
[----:B------:R0:W-:Y:S04]  /*b1ba0*/  STL [R1+0xc8], R0 ;  /* 0x0000c80001007387 */ /* 0x0001e80000100800 */
[----:B-1----:R-:W4:Y:S01]  /*b1bb0*/  LDL.LU R8, [R1+0xb74] ;  /* 0x000b740001087983 */ /* 0x002f220000300800 */
[----:B0-----:R-:W-:Y:S01]  /*b1bc0*/  VIADD R0, R0, UR4 ;  /* 0x0000000400007c36 */ /* 0x001fe20008000000 */
[----:B------:R-:W-:Y:S01]  /*b1bd0*/  ULDC UR4, c[0x0][0x248] ;  /* 0x0000920000047ab9 */ /* 0x000fe20000000800 */
[----:B--2---:R-:W-:-:S02]  /*b1be0*/  F2FP.SATFINITE.E4M3.F32.PACK_AB_MERGE_C R24, R4, R7, RZ ;  /* 0x000000070418723e */ /* 0x004fc400048070ff */
[----:B------:R-:W2:Y:S04]  /*b1bf0*/  LDL.LU R7, [R1+0xb78] ;  /* 0x000b780001077983 */ /* 0x000ea80000300800 */
[----:B------:R-:W2:Y:S04]  /*b1c00*/  LDL.LU R4, [R1+0xb7c] ;  /* 0x000b7c0001047983 */ /* 0x000ea80000300800 */
[----:B------:R3:W-:Y:S02]  /*b1c10*/  STL [R1+0x2e30], R24 ;  /* 0x002e301801007387 */ /* 0x0007e40000100800 */
[----:B---3--:R-:W-:-:S02]  /*b1c20*/  F2FP.SATFINITE.E4M3.F32.PACK_AB_MERGE_C R24, R26, R25, RZ ;  /* 0x000000191a18723e */ /* 0x008fc400048070ff */
[----:B------:R-:W-:-:S03]  /*b1c30*/  F2FP.SATFINITE.E4M3.F32.PACK_AB_MERGE_C R22, R22, R23, RZ ;  /* 0x000000171616723e */ /* 0x000fc600048070ff */
        /* <DEDUP_REMOVED lines=9> */
[----:B------:R-:W-:Y:S01]  /*b1cd0*/  STL [R1+0x2de8], R18 ;  /* 0x002de81201007387 */ /* 0x000fe20000100800 */
[----:B------:R-:W-:Y:S01]  /*b1ce0*/  VIADD R23, R0, UR4 ;  /* 0x0000000400177c36 */ /* 0x000fe20008000000 */
[----:B------:R-:W-:-:S02]  /*b1cf0*/  ULDC UR4, c[0x0][0x248] ;  /* 0x0000920000047ab9 */ /* 0x000fc40000000800 */
[----:B------:R0:W-:Y:S01]  /*b1d00*/  STL [R1+0xc0], R0 ;  /* 0x0000c00001007387 */ /* 0x0001e20000100800 */
[----:B------:R-:W-:-:S03]  /*b1d10*/  F2FP.SATFINITE.E4M3.F32.PACK_AB_MERGE_C R14, R14, R15, RZ ;  /* 0x0000000f0e0e723e */ /* 0x000fc600048070ff */
[----:B------:R-:W-:Y:S04]  /*b1d20*/  STL [R1+0x2dc8], R16 ;  /* 0x002dc81001007387 */ /* 0x000fe80000100800 */
[----:B------:R-:W-:Y:S01]  /*b1d30*/  STL [R1+0x2f28], R14 ;  /* 0x002f280e01007387 */ /* 0x000fe20000100800 */
[----:B0-----:R-:W-:-:S03]  /*b1d40*/  F2FP.SATFINITE.E4M3.F32.PACK_AB_MERGE_C R0, R12, R13, RZ ;  /* 0x0000000d0c00723e */ /* 0x001fc600048070ff */
[----:B------:R-:W-:Y:S04]  /*b1d50*/  STL [R1+0x3608], R23 ;  /* 0x0036081701007387 */ /* 0x000fe80000100800 */
[----:B------:R0:W-:Y:S01]  /*b1d60*/  STL [R1+0x2dbc], R0 ;  /* 0x002dbc0001007387 */ /* 0x0001e20000100800 */
[----:B------:R-:W-:Y:S01]  /*b1d70*/  VIADD R22, R23, UR4 ;  /* 0x0000000417167c36 */ /* 0x000fe20008000000 */
[----:B------:R-:W-:Y:S01]  /*b1d80*/  ULDC UR4, c[0x0][0x248] ;  /* 0x0000920000047ab9 */ /* 0x000fe20000000800 */
[----:B0-----:R-:W-:Y:S02]  /*b1d90*/  F2FP.SATFINITE.E4M3.F32.PACK_AB_MERGE_C R0, R5, R6, RZ ;  /* 0x000000060500723e */ /* 0x001fe400048070ff */
[----:B------:R-:W3:Y:S04]  /*b1da0*/  LDL.LU R6, [R1+0xb60] ;  /* 0x000b600001067983 */ /* 0x000ee80000300800 */
[----:B------:R-:W3:Y:S04]  /*b1db0*/  LDL.LU R5, [R1+0xb64] ;  /* 0x000b640001057983 */ /* 0x000ee80000300800 */
[----:B------:R4:W-:Y:S01]  /*b1dc0*/  STL [R1+0x2db8], R0 ;  /* 0x002db80001007387 */ /* 0x0009e20000100800 */
[----:B------:R-:W-:Y:S01]  /*b1dd0*/  VIADD R21, R22, UR4 ;  /* 0x0000000416157c36 */ /* 0x000fe20008000000 */
[----:B------:R-:W-:Y:S01]  /*b1de0*/  ULDC UR4, c[0x0][0x248] ;  /* 0x0000920000047ab9 */ /* 0x000fe20000000800 */
[----:B----4-:R-:W-:-:S02]  /*b1df0*/  F2FP.SATFINITE.E4M3.F32.PACK_AB_MERGE_C R0, R2, R3, RZ ;  /* 0x000000030200723e */ /* 0x010fc400048070ff */
[----:B------:R-:W4:Y:S04]  /*b1e00*/  LDL.LU R3, [R1+0xb68] ;  /* 0x000b680001037983 */ /* 0x000f280000300800 */
[----:B------:R-:W4:Y:S04]  /*b1e10*/  LDL.LU R2, [R1+0xb6c] ;  /* 0x000b6c0001027983 */ /* 0x000f280000300800 */
[----:B------:R0:W-:Y:S01]  /*b1e20*/  STL [R1+0x2d9c], R0 ;  /* 0x002d9c0001007387 */ /* 0x0001e20000100800 */
[----:B------:R-:W-:-:S03]  /*b1e30*/  F2FP.SATFINITE.E4M3.F32.PACK_AB_MERGE_C R10, R10, R11, RZ ;  /* 0x0000000b0a0a723e */ /* 0x000fc600048070ff */
[----:B------:R-:W-:Y:S01]  /*b1e40*/  STL [R1+0x360c], R22 ;  /* 0x00360c1601007387 */ /* 0x000fe20000100800 */
[----:B------:R-:W-:Y:S01]  /*b1e50*/  VIADD R20, R21, UR4 ;  /* 0x0000000415147c36 */ /* 0x000fe20008000000 */
[----:B------:R-:W-:Y:S02]  /*b1e60*/  ULDC UR4, c[0x0][0x248] ;  /* 0x0000920000047ab9 */ /* 0x000fe40000000800 */
[----:B------:R-:W-:Y:S01]  /*b1e70*/  STL [R1+0x2f24], R10 ;  /* 0x002f240a01007387 */ /* 0x000fe20000100800 */
[----:B0-----:R-:W-:-:S03]  /*b1e80*/  F2FP.SATFINITE.E4M3.F32.PACK_AB_MERGE_C R0, R8, R9, RZ ;  /* 0x000000090800723e */ /* 0x001fc600048070ff */
[----:B------:R0:W-:Y:S04]  /*b1e90*/  STL [R1+0x3610], R21 ;  /* 0x0036101501007387 */ /* 0x0001e80000100800 */
[----:B------:R2:W-:Y:S04]  /*b1ea0*/  STL [R1+0x2d34], R0 ;  /* 0x002d340001007387 */ /* 0x0005e80000100800 */
[----:B------:R-:W4:Y:S04]  /*b1eb0*/  LDL.LU R18, [R1+0xb54] ;  /* 0x000b540001127983 */ /* 0x000f280000300800 */
[----:B0-----:R-:W3:Y:S01]  /*b1ec0*/  LDL.LU R21, [R1+0xb58] ;  /* 0x000b580001157983 */ /* 0x001ee20000300800 */
[----:B--2---:R-:W-:-:S05]  /*b1ed0*/  F2FP.SATFINITE.E4M3.F32.PACK_AB_MERGE_C R0, R4, R7, RZ ;  /* 0x000000070400723e */ /* 0x004fca00048070ff */
[----:B------:R-:W-:Y:S04]  /*b1ee0*/  STL [R1+0x2d2c], R0 ;  /* 0x002d2c0001007387 */ /* 0x000fe80000100800 */
[----:B---3--:R0:W-:Y:S04]  /*b1ef0*/  STL [R1+0x3614], R21 ;  /* 0x0036141501007387 */ /* 0x0081e80000100800 */
[----:B0-----:R-:W2:Y:S04]  /*b1f00*/  LDL.LU R21, [R1+0xb50] ;  /* 0x000b500001157983 */ /* 0x001ea80000300800 */
[----:B------:R-:W3:Y:S04]  /*b1f10*/  LDL.LU R22, [R1+0xb5c] ;  /* 0x000b5c0001167983 */ /* 0x000ee80000300800 */
[----:B------:R-:W3:Y:S04]  /*b1f20*/  LDL.LU R23, [R1+0xb40] ;  /* 0x000b400001177983 */ /* 0x000ee80000300800 */
[----:B------:R-:W3:Y:S04]  /*b1f30*/  LDL.LU R17, [R1+0xb44] ;  /* 0x000b440001117983 */ /* 0x000ee80000300800 */
[----:B------:R-:W3:Y:S04]  /*b1f40*/  LDL.LU R29, [R1+0xb48] ;  /* 0x000b4800011d7983 */ /* 0x000ee80000300800 */
[----:B------:R-:W3:Y:S04]  /*b1f50*/  LDL.LU R28, [R1+0xb4c] ;  /* 0x000b4c00011c7983 */ /* 0x000ee80000300800 */
[----:B------:R-:W3:Y:S04]  /*b1f60*/  LDL.LU R27, [R1+0xb30] ;  /* 0x000b3000011b7983 */ /* 0x000ee80000300800 */
[----:B------:R-:W3:Y:S01]  /*b1f70*/  LDL.LU R16, [R1+0xb34] ;  /* 0x000b340001107983 */ /* 0x000ee20000300800 */
[----:B------:R-:W-:-:S03]  /*b1f80*/  F2FP.SATFINITE.E4M3.F32.PACK_AB_MERGE_C R5, R5, R6, RZ ;  /* 0x000000060505723e */ /* 0x000fc600048070ff */
[----:B------:R-:W3:Y:S04]  /*b1f90*/  LDL.LU R24, [R1+0xb38] ;  /* 0x000b380001187983 */ /* 0x000ee80000300800 */
[----:B------:R-:W3:Y:S04]  /*b1fa0*/  LDL.LU R25, [R1+0xb3c] ;  /* 0x000b3c0001197983 */ /* 0x000ee80000300800 */
[----:B------:R-:W3:Y:S01]  /*b1fb0*/  LDL.LU R26, [R1+0xb20] ;  /* 0x000b2000011a7983 */ /* 0x000ee20000300800 */
[----:B----4-:R-:W-:-:S03]  /*b1fc0*/  F2FP.SATFINITE.E4M3.F32.PACK_AB_MERGE_C R2, R2, R3, RZ ;  /* 0x000000030202723e */ /* 0x010fc600048070ff */
[----:B------:R-:W4:Y:S04]  /*b1fd0*/  LDL.LU R15, [R1+0xb24] ;  /* 0x000b2400010f7983 */ /* 0x000f280000300800 */
[----:B------:R-:W4:Y:S04]  /*b1fe0*/  LDL.LU R14, [R1+0xb28] ;  /* 0x000b2800010e7983 */ /* 0x000f280000300800 */
[----:B------:R-:W4:Y:S04]  /*b1ff0*/  LDL.LU R4, [R1+0xb2c] ;  /* 0x000b2c0001047983 */ /* 0x000f280000300800 */
[----:B------:R-:W4:Y:S04]  /*b2000*/  LDL.LU R0, [R1+0xb10] ;  /* 0x000b100001007983 */ /* 0x000f280000300800 */
[----:B------:R-:W4:Y:S04]  /*b2010*/  LDL.LU R13, [R1+0xb14] ;  /* 0x000b1400010d7983 */ /* 0x000f280000300800 */
[----:B------:R0:W-:Y:S04]  /*b2020*/  STL [R1+0x2d04], R5 ;  /* 0x002d040501007387 */ /* 0x0001e80000100800 */
[----:B------:R-:W4:Y:S04]  /*b2030*/  LDL.LU R12, [R1+0xb18] ;  /* 0x000b1800010c7983 */ /* 0x000f280000300800 */
[----:B------:R-:W4:Y:S04]  /*b2040*/  LDL.LU R11, [R1+0xb1c] ;  /* 0x000b1c00010b7983 */ /* 0x000f280000300800 */
[----:B------:R1:W-:Y:S04]  /*b2050*/  STL [R1+0x2f34], R2 ;  /* 0x002f340201007387 */ /* 0x0003e80000100800 */
[----:B------:R-:W4:Y:S04]  /*b2060*/  LDL.LU R10, [R1+0xb00] ;  /* 0x000b0000010a7983 */ /* 0x000f280000300800 */
[----:B------:R-:W4:Y:S04]  /*b2070*/  LDL.LU R9, [R1+0xb04] ;  /* 0x000b040001097983 */ /* 0x000f280000300800 */
[----:B------:R-:W4:Y:S04]  /*b2080*/  LDL.LU R8, [R1+0xb08] ;  /* 0x000b080001087983 */ /* 0x000f280000300800 */
[----:B------:R-:W4:Y:S04]  /*b2090*/  LDL.LU R7, [R1+0xb0c] ;  /* 0x000b0c0001077983 */ /* 0x000f280000300800 */
[----:B------:R-:W4:Y:S04]  /*b20a0*/  LDL.LU R6, [R1+0xaf0] ;  /* 0x000af00001067983 */ /* 0x000f280000300800 */
[----:B0-----:R-:W4:Y:S04]  /*b20b0*/  LDL.LU R5, [R1+0xaf4] ;  /* 0x000af40001057983 */ /* 0x001f280000300800 */
[----:B------:R-:W4:Y:S04]  /*b20c0*/  LDL.LU R3, [R1+0xaf8] ;  /* 0x000af80001037983 */ /* 0x000f280000300800 */
[----:B-1----:R-:W4:Y:S01]  /*b20d0*/  LDL.LU R2, [R1+0xafc] ;  /* 0x000afc0001027983 */ /* 0x002f220000300800 */
[----:B--2---:R-:W-:-:S03]  /*b20e0*/  F2FP.SATFINITE.E4M3.F32.PACK_AB_MERGE_C R18, R18, R21, RZ ;  /* 0x000000151212723e */ /* 0x004fc600048070ff */
[----:B------:R-:W2:Y:S04]  /*b20f0*/  LDL.LU R21, [R1+0x3614] ;  /* 0x0036140001157983 */ /* 0x000ea80000300800 */
[----:B------:R-:W-:Y:S01]  /*b2100*/  STL [R1+0x2cf0], R18 ;  /* 0x002cf01201007387 */ /* 0x000fe20000100800 */
[----:B---3--:R-:W-:Y:S02]  /*b2110*/  F2FP.SATFINITE.E4M3.F32.PACK_AB_MERGE_C R17, R17, R23, RZ ;  /* 0x000000171111723e */ /* 0x008fe400048070ff */
[----:B------:R-:W-:Y:S02]  /*b2120*/  F2FP.SATFINITE.E4M3.F32.PACK_AB_MERGE_C R28, R28, R29, RZ ;  /* 0x0000001d1c1c723e */ /* 0x000fe400048070ff */
[----:B------:R-:W-:Y:S02]  /*b2130*/  F2FP.SATFINITE.E4M3.F32.PACK_AB_MERGE_C R16, R16, R27, RZ ;  /* 0x0000001b1010723e */ /* 0x000fe400048070ff */
[----:B------:R-:W-:-:S02]  /*b2140*/  F2FP.SATFINITE.E4M3.F32.PACK_AB_MERGE_C R25, R25, R24, RZ ;  /* 0x000000181919723e */ /* 0x000fc400048070ff */
[----:B----4-:R-:W-:Y:S01]  /*b2150*/  F2FP.SATFINITE.E4M3.F32.PACK_AB_MERGE_C R14, R4, R14, RZ ;  /* 0x0000000e040e723e */ /* 0x010fe200048070ff */
[----:B------:R-:W-:Y:S01]  /*b2160*/  VIADD R19, R20, UR4 ;  /* 0x0000000414137c36 */ /* 0x000fe20008000000 */
[----:B------:R-:W-:Y:S01]  /*b2170*/  ULDC UR4, c[0x0][0x248] ;  /* 0x0000920000047ab9 */ /* 0x000fe20000000800 */
[----:B------:R-:W0:Y:S01]  /*b2180*/  LDC R4, c[0x0][0x244] ;  /* 0x00009100ff047b82 */ /* 0x000e220000000800 */
[----:B------:R-:W-:Y:S02]  /*b2190*/  F2FP.SATFINITE.E4M3.F32.PACK_AB_MERGE_C R13, R13, R0, RZ ;  /* 0x000000000d0d723e */ /* 0x000fe400048070ff */
[----:B------:R-:W-:Y:S02]  /*b21a0*/  F2FP.SATFINITE.E4M3.F32.PACK_AB_MERGE_C R11, R11, R12, RZ ;  /* 0x0000000c0b0b723e */ /* 0x000fe400048070ff */
[----:B--2---:R-:W-:Y:S02]  /*b21b0*/  F2FP.SATFINITE.E4M3.F32.PACK_AB_MERGE_C R22, R22, R21, RZ ;  /* 0x000000151616723e */ /* 0x004fe400048070ff */
[----:B------:R-:W2:Y:S04]  /*b21c0*/  LDL.LU R21, [R1+0x3610] ;  /* 0x0036100001157983 */ /* 0x000ea80000300800 */
[----:B------:R1:W-:Y:S04]  /*b21d0*/  STL [R1+0x2cec], R22 ;  /* 0x002cec1601007387 */ /* 0x0003e80000100800 */
[----:B-1----:R-:W3:Y:S04]  /*b21e0*/  LDL.LU R22, [R1+0x360c] ;  /* 0x00360c0001167983 */ /* 0x002ee80000300800 */
[----:B------:R-:W3:Y:S04]  /*b21f0*/  LDL.LU R23, [R1+0x3608] ;  /* 0x0036080001177983 */ /* 0x000ee80000300800 */
[----:B------:R-:W-:Y:S04]  /*b2200*/  STL [R1+0x2cd4], R17 ;  /* 0x002cd41101007387 */ /* 0x000fe80000100800 */
[----:B------:R-:W4:Y:S04]  /*b2210*/  LDL.LU R29, [R1+0x3604] ;  /* 0x00360400011d7983 */ /* 0x000f280000300800 */
[----:B------:R1:W-:Y:S04]  /*b2220*/  STL [R1+0x2f2c], R28 ;  /* 0x002f2c1c01007387 */ /* 0x0003e80000100800 */
[----:B-1----:R-:W4:Y:S04]  /*b2230*/  LDL.LU R28, [R1+0x3600] ;  /* 0x00360000011c7983 */ /* 0x002f280000300800 */
[----:B------:R-:W2:Y:S04]  /*b2240*/  LDL.LU R27, [R1+0x35fc] ;  /* 0x0035fc00011b7983 */ /* 0x000ea80000300800 */
[----:B------:R-:W-:Y:S04]  /*b2250*/  STL [R1+0x2cac], R16 ;  /* 0x002cac1001007387 */ /* 0x000fe80000100800 */
[----:B------:R-:W3:Y:S04]  /*b2260*/  LDL.LU R24, [R1+0x35f8] ;  /* 0x0035f80001187983 */ /* 0x000ee80000300800 */
[----:B------:R1:W-:Y:S02]  /*b2270*/  STL [R1+0x2ca8], R25 ;  /* 0x002ca81901007387 */ /* 0x0003e40000100800 */
[----:B-1----:R-:W-:-:S05]  /*b2280*/  F2FP.SATFINITE.E4M3.F32.PACK_AB_MERGE_C R25, R15, R26, RZ ;  /* 0x0000001a0f19723e */ /* 0x002fca00048070ff */
[----:B------:R-:W-:Y:S04]  /*b2290*/  STL [R1+0x2c8c], R25 ;  /* 0x002c8c1901007387 */ /* 0x000fe80000100800 */
[----:B------:R1:W-:Y:S04]  /*b22a0*/  STL [R1+0x2f48], R14 ;  /* 0x002f480e01007387 */ /* 0x0003e80000100800 */
[----:B------:R-:W4:Y:S04]  /*b22b0*/  LDL R0, [R1+0xbc] ;  /* 0x0000bc0001007983 */ /* 0x000f280000100800 */
[----:B------:R0:W-:Y:S04]  /*b22c0*/  STL [R1+0x2c78], R13 ;  /* 0x002c780d01007387 */ /* 0x0001e80000100800 */
[----:B------:R0:W-:Y:S04]  /*b22d0*/  STL [R1+0x2c74], R11 ;  /* 0x002c740b01007387 */ /* 0x0001e80000100800 */
[----:B------:R-:W2:Y:S01]  /*b22e0*/  LDL R26, [R1+0xb8] ;  /* 0x0000b800011a7983 */ /* 0x000ea20000100800 */
[----:B------:R-:W-:Y:S01]  /*b22f0*/  VIADD R18, R19, UR4 ;  /* 0x0000000413127c36 */ /* 0x000fe20008000000 */
[----:B------:R-:W-:-:S03]  /*b2300*/  ULDC UR4, c[0x0][0x248] ;  /* 0x0000920000047ab9 */ /* 0x000fc60000000800 */
[----:B------:R-:W-:Y:S01]  /*b2310*/  VIADD R17, R18, UR4 ;  /* 0x0000000412117c36 */ /* 0x000fe20008000000 */
[----:B------:R-:W-:-:S03]  /*b2320*/  ULDC UR4, c[0x0][0x248] ;  /* 0x0000920000047ab9 */ /* 0x000fc60000000800 */
[----:B------:R-:W-:Y:S01]  /*b2330*/  VIADD R16, R17, UR4 ;  /* 0x0000000411107c36 */ /* 0x000fe20008000000 */
[----:B------:R-:W-:-:S03]  /*b2340*/  ULDC UR4, c[0x0][0x248] ;  /* 0x0000920000047ab9 */ /* 0x000fc60000000800 */
[----:B------:R-:W-:Y:S01]  /*b2350*/  VIADD R15, R16, UR4 ;  /* 0x00000004100f7c36 */ /* 0x000fe20008000000 */
[----:B------:R-:W-:-:S03]  /*b2360*/  ULDC UR4, c[0x0][0x248] ;  /* 0x0000920000047ab9 */ /* 0x000fc60000000800 */
[----:B-1----:R-:W-:Y:S01]  /*b2370*/  VIADD R14, R15, UR4 ;  /* 0x000000040f0e7c36 */ /* 0x002fe20008000000 */
[----:B------:R-:W-:-:S03]  /*b2380*/  ULDC UR4, c[0x0][0x248] ;  /* 0x0000920000047ab9 */ /* 0x000fc60000000800 */
[----:B0-----:R-:W-:Y:S01]  /*b2390*/  VIADD R13, R14, UR4 ;  /* 0x000000040e0d7c36 */ /* 0x001fe20008000000 */
[----:B------:R-:W-:-:S03]  /*b23a0*/  ULDC UR4, c[0x0][0x248] ;  /* 0x0000920000047ab9 */ /* 0x000fc60000000800 */
[----:B------:R-:W-:Y:S01]  /*b23b0*/  VIADD R12, R13, UR4 ;  /* 0x000000040d0c7c36 */ /* 0x000fe20008000000 */
[----:B------:R-:W-:Y:S01]  /*b23c0*/  ULDC UR4, c[0x0][0x248] ;  /* 0x0000920000047ab9 */ /* 0x000fe20000000800 */
[----:B------:R-:W-:Y:S02]  /*b23d0*/  F2FP.SATFINITE.E4M3.F32.PACK_AB_MERGE_C R9, R9, R10, RZ ;  /* 0x0000000a0909723e */ /* 0x000fe400048070ff */
[----:B------:R-:W-:Y:S01]  /*b23e0*/  VIADD R11, R12, UR4 ;  /* 0x000000040c0b7c36 */ /* 0x000fe20008000000 */
[----:B------:R-:W-:-:S03]  /*b23f0*/  ULDC UR4, c[0x0][0x244] ;  /* 0x0000910000047ab9 */ /* 0x000fc60000000800 */
[----:B------:R-:W-:Y:S01]  /*b2400*/  VIADD R10, R11, UR6 ;  /* 0x000000060b0a7c36 */ /* 0x000fe20008000000 */
[----:B------:R-:W-:Y:S01]  /*b2410*/  ULDC UR6, c[0x0][0x248] ;  /* 0x0000920000067ab9 */ /* 0x000fe20000000800 */
[----:B------:R0:W-:Y:S01]  /*b2420*/  STL [R1+0x2c5c], R9 ;  /* 0x002c5c0901007387 */ /* 0x0001e20000100800 */
[----:B------:R-:W-:Y:S02]  /*b2430*/  F2FP.SATFINITE.E4M3.F32.PACK_AB_MERGE_C R2, R2, R3, RZ ;  /* 0x000000030202723e */ /* 0x000fe400048070ff */
[----:B------:R-:W-:Y:S01]  /*b2440*/  F2FP.SATFINITE.E4M3.F32.PACK_AB_MERGE_C R7, R7, R8, RZ ;  /* 0x000000080707723e */ /* 0x000fe200048070ff */
[----:B0-----:R-:W-:-:S04]  /*b2450*/  VIADD R9, R10, UR6 ;  /* 0x000000060a097c36 */ /* 0x001fc80008000000 */
[----:B------:R0:W-:Y:S01]  /*b2460*/  STL [R1+0x2f40], R7 ;  /* 0x002f400701007387 */ /* 0x0001e20000100800 */
[----:B------:R-:W-:Y:S01]  /*b2470*/  F2FP.SATFINITE.E4M3.F32.PACK_AB_MERGE_C R5, R5, R6, RZ ;  /* 0x000000060505723e */ /* 0x000fe200048070ff */
[----:B------:R-:W-:-:S04]  /*b2480*/  ULDC.64 UR6, c[0x0][0x220] ;  /* 0x0000880000067ab9 */ /* 0x000fc80000000a00 */
[----:B------:R1:W-:Y:S04]  /*b2490*/  STL [R1+0x2c3c], R5 ;  /* 0x002c3c0501007387 */ /* 0x0003e80000100800 */
[----:B------:R-:W-:Y:S01]  /*b24a0*/  STL [R1+0x2c38], R2 ;  /* 0x002c380201007387 */ /* 0x000fe20000100800 */
[----:B----4-:R-:W-:Y:S01]  /*b24b0*/  IMAD R3, R0, UR4, RZ ;  /* 0x0000000400037c24 */ /* 0x010fe2000f8e02ff */
[----:B------:R-:W-:Y:S02]  /*b24c0*/  ULDC UR4, c[0x0][0x248] ;  /* 0x0000920000047ab9 */ /* 0x000fe40000000800 */
[----:B------:R-:W-:Y:S01]  /*b24d0*/  VIADD R8, R9, UR4 ;  /* 0x0000000409087c36 */ /* 0x000fe20008000000 */
[----:B------:R-:W-:-:S03]  /*b24e0*/  ULDC UR4, c[0x0][0x248] ;  /* 0x0000920000047ab9 */ /* 0x000fc60000000800 */
[----:B0-----:R-:W-:Y:S01]  /*b24f0*/  VIADD R7, R8, UR4 ;  /* 0x0000000408077c36 */ /* 0x001fe20008000000 */
[----:B------:R-:W-:Y:S01]  /*b2500*/  ULDC UR4, c[0x0][0x248] ;  /* 0x0000920000047ab9 */ /* 0x000fe20000000800 */
[----:B------:R-:W-:Y:S01]  /*b2510*/  IADD3 R0, P0, R3, UR6, RZ ;  /* 0x0000000603007c10 */ /* 0x000fe2000ff1e0ff */
[----:B------:R-:W-:Y:S01]  /*b2520*/  ULDC UR6, c[0x0][0x248] ;  /* 0x0000920000067ab9 */ /* 0x000fe20000000800 */
[----:B------:R-:W-:Y:S02]  /*b2530*/  VIADD R6, R7, UR4 ;  /* 0x0000000407067c36 */ /* 0x000fe40008000000 */
[C---:B--2---:R-:W-:Y:S02]  /*b2540*/  VIADD R25, R26.reuse, 0x156 ;  /* 0x000001561a197836 */ /* 0x044fe40000000000 */
[----:B------:R-:W-:Y:S02]  /*b2550*/  VIADD R26, R26, 0x158 ;  /* 0x000001581a1a7836 */ /* 0x000fe40000000000 */
[----:B------:R-:W-:Y:S01]  /*b2560*/  IMAD R4, R4, 0x40, R3 ;  /* 0x0000004004047824 */ /* 0x000fe200078e0203 */
[----:B------:R-:W-:Y:S01]  /*b2570*/  LEA.HI.X.SX32 R3, R3, UR7, 0x1, P0 ;  /* 0x0000000703037c11 */ /* 0x000fe200080f0eff */
[----:B-1----:R-:W-:Y:S01]  /*b2580*/  VIADD R5, R6, UR6 ;  /* 0x0000000606057c36 */ /* 0x002fe20008000000 */
[----:B------:R0:W-:Y:S01]  /*b2590*/  STL [R1+0xfc], R25 ;  /* 0x0000fc1901007387 */ /* 0x0001e20000100800 */
[----:B------:R-:W-:Y:S01]  /*b25a0*/  UMOV UR4, 0x400 ;  /* 0x0000040000047882 */ /* 0x000fe20000000000 */
[----:B------:R-:W-:Y:S01]  /*b25b0*/  ULDC UR7, c[0x0][0x248] ;  /* 0x0000920000077ab9 */ /* 0x000fe20000000800 */
[----:B------:R-:W-:Y:S01]  /*b25c0*/  ULEA UR4, UR5, UR4, 0x18 ;  /* 0x0000000405047291 */ /* 0x000fe2000f8ec03f */
[----:B0-----:R-:W2:Y:S04]  /*b25d0*/  LDL.LU R25, [R1+0x35f4] ;  /* 0x0035f40001197983 */ /* 0x001ea80000300800 */
[----:B------:R0:W-:Y:S02]  /*b25e0*/  STL [R1+0xd0], R26 ;  /* 0x0000d01a01007387 */ /* 0x0001e40000100800 */
[----:B0-----:R-:W-:-:S05]  /*b25f0*/  VIADD R26, R5, UR7 ;  /* 0x00000007051a7c36 */ /* 0x001fca0008000000 */
[----:B------:R0:W-:Y:S02]  /*b2600*/  STL [R1+0x2604], R26 ;  /* 0x0026041a01007387 */ /* 0x0001e40000100800 */
[----:B0-----:R-:W-:-:S05]  /*b2610*/  IMAD.U32 R26, RZ, RZ, UR4 ;  /* 0x00000004ff1a7e24 */ /* 0x001fca000f8e00ff */
[----:B------:R0:W-:Y:S04]  /*b2620*/  STL [R1+0x2fd4], R26 ;  /* 0x002fd41a01007387 */ /* 0x0001e80000100800 */
[----:B0-----:R-:W4:Y:S01]  /*b2630*/  LDL.LU R26, [R1+0x35f0] ;  /* 0x0035f000011a7983 */ /* 0x001f220000300800 */
[----:B------:R-:W-:-:S04]  /*b2640*/  IADD3 R2, P1, R4, UR8, RZ ;  /* 0x0000000804027c10 */ /* 0x000fc8000ff3e0ff */
[----:B------:R-:W-:Y:S01]  /*b2650*/  LEA.HI.X.SX32 R4, R4, UR9, 0x1, P1 ;  /* 0x0000000904047c11 */ /* 0x000fe200088f0eff */
[----:B------:R0:W-:Y:S01]  /*b2660*/  STL [R1+0x6ae0], R3 ;  /* 0x006ae00301007387 */ /* 0x0001e20000100800 */
[----:B------:R-:W-:Y:S01]  /*b2670*/  ULDC.64 UR6, c[0x0][0x228] ;  /* 0x00008a0000067ab9 */ /* 0x000fe20000000a00 */
        /* <DEDUP_REMOVED lines=8> */
[----:B0-----:R-:W4:Y:S01]  /*b2700*/  LDL.LU R3, [R1+0xd0] ;  /* 0x0000d00001037983 */ /* 0x001f220000300800 */
[----:B------:R-:W-:Y:S01]  /*b2710*/  ULDC.64 UR12, c[0x0][0x228] ;  /* 0x00008a00000c7ab9 */ /* 0x000fe20000000a00 */
[----:B------:R-:W-:Y:S01]  /*b2720*/  ULDC.64 UR24, c[0x0][0x228] ;  /* 0x00008a0000187ab9 */ /* 0x000fe20000000a00 */
[----:B------:R-:W-:Y:S01]  /*b2730*/  ULDC.64 UR30, c[0x0][0x228] ;  /* 0x00008a00001e7ab9 */ /* 0x000fe20000000a00 */
[----:B------:R0:W-:Y:S01]  /*b2740*/  STL [R1+0x6ad0], R2 ;  /* 0x006ad00201007387 */ /* 0x0001e20000100800 */
[----:B------:R-:W-:Y:S01]  /*b2750*/  ULDC.64 UR18, c[0x0][0x228] ;  /* 0x00008a0000127ab9 */ /* 0x000fe20000000a00 */
[----:B------:R-:W-:Y:S01]  /*b2760*/  ULDC.64 UR14, c[0x0][0x228] ;  /* 0x00008a00000e7ab9 */ /* 0x000fe20000000a00 */
[----:B------:R-:W-:Y:S01]  /*b2770*/  ULDC.64 UR22, c[0x0][0x228] ;  /* 0x00008a0000167ab9 */ /* 0x000fe20000000a00 */
[----:B------:R-:W-:Y:S01]  /*b2780*/  ULDC.64 UR28, c[0x0][0x228] ;  /* 0x00008a00001c7ab9 */ /* 0x000fe20000000a00 */
[----:B0-----:R-:W4:Y:S04]  /*b2790*/  LDL R2, [R1+0xb8] ;  /* 0x0000b80001027983 */ /* 0x001f280000100800 */
[----:B------:R0:W-:Y:S04]  /*b27a0*/  STL [R1+0x6ab0], R4 ;  /* 0x006ab00401007387 */ /* 0x0001e80000100800 */
[----:B0-----:R-:W4:Y:S04]  /*b27b0*/  LDL.LU R4, [R1+0x14b8] ;  /* 0x0014b80001047983 */ /* 0x001f280000300800 */
[----:B---3--:R0:W-:Y:S04]  /*b27c0*/  STL [R1+0x6aa0], R24 ;  /* 0x006aa01801007387 */ /* 0x0081e80000100800 */
[----:B0-----:R-:W2:Y:S04]  /*b27d0*/  LDL.LU R24, [R1+0xf4] ;  /* 0x0000f40001187983 */ /* 0x001ea80000300800 */
[----:B--2---:R-:W-:Y:S04]  /*b27e0*/  STL.64 [R1+0x6ad8], R24 ;  /* 0x006ad81801007387 */ /* 0x004fe80000100a00 */
[----:B------:R0:W-:Y:S04]  /*b27f0*/  STL [R1+0x6a98], R27 ;  /* 0x006a981b01007387 */ /* 0x0001e80000100800 */
[----:B0-----:R-:W2:Y:S04]  /*b2800*/  LDL.LU R27, [R1+0xcc] ;  /* 0x0000cc00011b7983 */ /* 0x001ea80000300800 */
[----:B------:R-:W3:Y:S04]  /*b2810*/  LDL R24, [R1+0x15ec] ;  /* 0x0015ec0001187983 */ /* 0x000ee80000100800 */
[----:B------:R-:W-:Y:S04]  /*b2820*/  STL.64 [R1+0x6a68], R28 ;  /* 0x006a681c01007387 */ /* 0x000fe80000100a00 */
[----:B------:R-:W-:Y:S04]  /*b2830*/  STL [R1+0x3eb0], R5 ;  /* 0x003eb00501007387 */ /* 0x000fe80000100800 */
[----:B------:R0:W-:Y:S04]  /*b2840*/  STL.64 [R1+0x3d60], R22 ;  /* 0x003d601601007387 */ /* 0x0001e80000100a00 */
[----:B0-----:R-:W2:Y:S04]  /*b2850*/  LDL.LU R22, [R1+0xc4] ;  /* 0x0000c40001167983 */ /* 0x001ea80000300800 */
[----:B------:R-:W2:Y:S04]  /*b2860*/  LDL.LU R5, [R1+0x150] ;  /* 0x0001500001057983 */ /* 0x000ea80000300800 */
[----:B------:R-:W2:Y:S04]  /*b2870*/  LDL.LU R23, [R1+0x154] ;  /* 0x0001540001177983 */ /* 0x000ea80000300800 */
[----:B------:R-:W2:Y:S04]  /*b2880*/  LDL.LU R29, [R1+0x194] ;  /* 0x00019400011d7983 */ /* 0x000ea80000300800 */
[----:B------:R-:W2:Y:S04]  /*b2890*/  LDL.LU R28, [R1+0x19c] ;  /* 0x00019c00011c7983 */ /* 0x000ea80000300800 */
[----:B------:R0:W-:Y:S04]  /*b28a0*/  STL.64 [R1+0x3d58], R20 ;  /* 0x003d581401007387 */ /* 0x0001e80000100a00 */
[----:B0-----:R-:W2:Y:S04]  /*b28b0*/  LDL.LU R21, [R1+0xf8] ;  /* 0x0000f80001157983 */ /* 0x001ea80000300800 */
[----:B------:R-:W2:Y:S04]  /*b28c0*/  LDL R20, [R1+0xbc] ;  /* 0x0000bc0001147983 */ /* 0x000ea80000100800 */
[----:B------:R0:W-:Y:S04]  /*b28d0*/  STL.64 [R1+0x3d50], R18 ;  /* 0x003d501201007387 */ /* 0x0001e80000100a00 */
[----:B0-----:R-:W2:Y:S04]  /*b28e0*/  LDL.LU R19, [R1+0xdc] ;  /* 0x0000dc0001137983 */ /* 0x001ea80000300800 */
[----:B------:R-:W2:Y:S04]  /*b28f0*/  LDL.LU R18, [R1+0x2600] ;  /* 0x0026000001127983 */ /* 0x000ea80000300800 */
        /* <DEDUP_REMOVED lines=14> */
[----:B------:R-:W3:Y:S04]  /*b29e0*/  LDL.LU R9, [R1+0x15c] ;  /* 0x00015c0001097983 */ /* 0x000ee80000300800 */
[----:B------:R0:W-:Y:S04]  /*b29f0*/  STL.64 [R1+0x3d20], R6 ;  /* 0x003d200601007387 */ /* 0x0001e80000100a00 */
[----:B0-----:R-:W2:Y:S01]  /*b2a00*/  LDL.LU R7, [R1+0xfc] ;  /* 0x0000fc0001077983 */ /* 0x001ea20000300800 */
[----:B----4-:R-:W-:Y:S01]  /*b2a10*/  IMAD.MOV.U32 R6, RZ, RZ, R3 ;  /* 0x000000ffff067224 */ /* 0x010fe200078e0003 */
[----:B------:R-:W-:-:S05]  /*b2a20*/  MOV R3, UR47 ;  /* 0x0000002f00037c02 */ /* 0x000fca0008000f00 */
[----:B------:R0:W-:Y:S02]  /*b2a30*/  STL [R1+0x2fc4], R3 ;  /* 0x002fc40301007387 */ /* 0x0001e40000100800 */
[----:B0-----:R-:W-:-:S05]  /*b2a40*/  MOV R3, UR46 ;  /* 0x0000002e00037c02 */ /* 0x001fca0008000f00 */
[----:B------:R0:W-:Y:S04]  /*b2a50*/  STL [R1+0x2fc8], R3 ;  /* 0x002fc80301007387 */ /* 0x0001e80000100800 */
[----:B0-----:R-:W4:Y:S01]  /*b2a60*/  LDL.LU R3, [R1+0x6ae0] ;  /* 0x006ae00001037983 */ /* 0x001f220000300800 */
[----:B--2---:R-:W-:Y:S01]  /*b2a70*/  ISETP.GE.AND P1, PT, R7, UR7, PT ;  /* 0x0000000707007c0c */ /* 0x004fe2000bf26270 */
[----:B---3--:R-:W-:Y:S01]  /*b2a80*/  IMAD.MOV.U32 R7, RZ, RZ, R9 ;  /* 0x000000ffff077224 */ /* 0x008fe200078e0009 */
[----:B------:R-:W-:Y:S02]  /*b2a90*/  SHF.R.S32.HI R9, RZ, 0x1f, R24 ;  /* 0x0000001fff097819 */ /* 0x000fe40000011418 */
[----:B------:R-:W-:-:S05]  /*b2aa0*/  IADD3 R24, P0, R24, R0, RZ ;  /* 0x0000000018187210 */ /* 0x000fca0007f1e0ff */
[----:B------:R0:W-:Y:S04]  /*b2ab0*/  STL [R1+0x2bc8], R24 ;  /* 0x002bc81801007387 */ /* 0x0001e80000100800 */
[----:B0-----:R-:W2:Y:S01]  /*b2ac0*/  LDL.LU.64 R24, [R1+0x6ad8] ;  /* 0x006ad80001187983 */ /* 0x001ea20000300a00 */
[----:B------:R-:W-:Y:S01]  /*b2ad0*/  ISETP.GE.AND P3, PT, R6, UR5, PT ;  /* 0x0000000506007c0c */ /* 0x000fe2000bf66270 */
[----:B------:R-:W-:Y:S02]  /*b2ae0*/  IMAD.MOV.U32 R6, RZ, RZ, R8 ;  /* 0x000000ffff067224 */ /* 0x000fe400078e0008 */
[----:B------:R-:W-:Y:S02]  /*b2af0*/  IMAD.MOV.U32 R8, RZ, RZ, R13 ;  /* 0x000000ffff087224 */ /* 0x000fe400078e000d */
[----:B------:R-:W-:-:S02]  /*b2b00*/  IMAD.MOV.U32 R13, RZ, RZ, R18 ;  /* 0x000000ffff0d7224 */ /* 0x000fc400078e0012 */
[----:B------:R-:W-:Y:S02]  /*b2b10*/  IMAD.MOV.U32 R18, RZ, RZ, R27 ;  /* 0x000000ffff127224 */ /* 0x000fe400078e001b */
[----:B--2---:R-:W-:Y:S01]  /*b2b20*/  IMAD.MOV.U32 R27, RZ, RZ, R24 ;  /* 0x000000ffff1b7224 */ /* 0x004fe200078e0018 */
[----:B------:R-:W-:-:S04]  /*b2b30*/  SHF.R.S32.HI R24, RZ, 0x1f, R4 ;  /* 0x0000001fff187819 */ /* 0x000fc80000011404 */
[----:B------:R-:W-:Y:S04]  /*b2b40*/  STL.64 [R1+0x6ac0], R26 ;  /* 0x006ac01a01007387 */ /* 0x000fe80000100a00 */
[----:B------:R-:W-:Y:S04]  /*b2b50*/  STL [R1+0x1f0], R9 ;  /* 0x0001f00901007387 */ /* 0x000fe80000100800 */
[----:B------:R0:W-:Y:S04]  /*b2b60*/  STL.64 [R1+0x6ac8], R24 ;  /* 0x006ac81801007387 */ /* 0x0001e80000100a00 */
[----:B0-----:R0:W2:Y:S01]  /*b2b70*/  LDL.64 R24, [R1+0x2bc8] ;  /* 0x002bc80001187983 */ /* 0x0010a20000100a00 */
[----:B------:R-:W-:Y:S01]  /*b2b80*/  UMOV UR5, UR9 ;  /* 0x0000000900057c82 */ /* 0x000fe20008000000 */
[----:B------:R-:W-:-:S02]  /*b2b90*/  VIADD R27, R2, 0x155 ;  /* 0x00000155021b7836 */ /* 0x000fc40000000000 */
[----:B--2---:R-:W-:Y:S01]  /*b2ba0*/  IMAD.U32 R25, RZ, RZ, UR8 ;  /* 0x00000008ff197e24 */ /* 0x004fe2000f8e00ff */
[----:B------:R-:W-:Y:S01]  /*b2bb0*/  IADD3 R26, P4, R4, R0, RZ ;  /* 0x00000000041a7210 */ /* 0x000fe20007f9e0ff */
[----:B------:R-:W-:-:S03]  /*b2bc0*/  ULDC.64 UR8, c[0x0][0x228] ;  /* 0x00008a0000087ab9 */ /* 0x000fc60000000a00 */
[----:B------:R1:W-:Y:S02]  /*b2bd0*/  STL [R1+0x2fd0], R25 ;  /* 0x002fd01901007387 */ /* 0x0003e40000100800 */
[----:B-1----:R-:W-:Y:S02]  /*b2be0*/  VIADD R25, R2, 0x157 ;  /* 0x0000015702197836 */ /* 0x002fe40000000000 */
[----:B------:R1:W-:Y:S03]  /*b2bf0*/  STL.64 [R1+0x6ab8], R10 ;  /* 0x006ab80a01007387 */ /* 0x0003e60000100a00 */
[----:B------:R-:W-:Y:S01]  /*b2c00*/  ISETP.GE.AND P2, PT, R25, UR5, PT ;  /* 0x0000000519007c0c */ /* 0x000fe2000bf46270 */
[--C-:B----4-:R-:W-:Y:S01]  /*b2c10*/  IMAD.X R25, R9, 0x1, R3.reuse, P0 ;  /* 0x0000000109197824 */ /* 0x110fe200000e0603 */
[----:B-1----:R-:W2:Y:S04]  /*b2c20*/  LDL.LU R10, [R1+0x15ec] ;  /* 0x0015ec00010a7983 */ /* 0x002ea80000300800 */
[----:B------:R-:W2:Y:S04]  /*b2c30*/  LDL.LU R2, [R1+0x6ad0] ;  /* 0x006ad00001027983 */ /* 0x000ea80000300800 */
[----:B------:R1:W-:Y:S04]  /*b2c40*/  STL [R1+0x2bcc], R25 ;  /* 0x002bcc1901007387 */ /* 0x0003e80000100800 */
[----:B------:R3:W-:Y:S04]  /*b2c50*/  STL [R1+0x430], R27 ;  /* 0x0004301b01007387 */ /* 0x0007e80000100800 */
[----:B-1----:R-:W3:Y:S01]  /*b2c60*/  LDL.LU.64 R24, [R1+0x6ac8] ;  /* 0x006ac80001187983 */ /* 0x002ee20000300a00 */
[----:B--2---:R-:W-:Y:S01]  /*b2c70*/  IADD3 R10, P5, R10, R2, RZ ;  /* 0x000000020a0a7210 */ /* 0x004fe20007fbe0ff */
[----:B---3--:R-:W-:-:S05]  /*b2c80*/  IMAD.X R27, R24, 0x1, R3, P4 ;  /* 0x00000001181b7824 */ /* 0x008fca00020e0603 */
[----:B------:R1:W-:Y:S04]  /*b2c90*/  STL.64 [R1+0x2bc0], R26 ;  /* 0x002bc01a01007387 */ /* 0x0003e80000100a00 */
[----:B-1----:R-:W2:Y:S04]  /*b2ca0*/  LDL.LU.64 R26, [R1+0x6ac0] ;  /* 0x006ac000011a7983 */ /* 0x002ea80000300a00 */
[----:B------:R-:W-:Y:S04]  /*b2cb0*/  STL.64 [R1+0x6aa8], R24 ;  /* 0x006aa81801007387 */ /* 0x000fe80000100a00 */
[----:B------:R1:W-:Y:S04]  /*b2cc0*/  STL [R1+0x2bb0], R10 ;  /* 0x002bb00a01007387 */ /* 0x0003e80000100800 */
[----:B-1----:R-:W3:Y:S04]  /*b2cd0*/  LDL.LU.64 R10, [R1+0x6ab8] ;  /* 0x006ab800010a7983 */ /* 0x002ee80000300a00 */
[----:B------:R1:W-:Y:S02]  /*b2ce0*/  STL.64 [R1+0x6a90], R14 ;  /* 0x006a900e01007387 */ /* 0x0003e40000100a00 */
[----:B-1----:R-:W-:-:S02]  /*b2cf0*/  IADD3 R14, P4, R4, R2, RZ ;  /* 0x00000002040e7210 */ /* 0x002fc40007f9e0ff */
[----:B------:R-:W4:Y:S04]  /*b2d00*/  LDL.LU R4, [R1+0x6ab0] ;  /* 0x006ab00001047983 */ /* 0x000f280000300800 */
[----:B------:R1:W-:Y:S04]  /*b2d10*/  STL.64 [R1+0x6a80], R18 ;  /* 0x006a801201007387 */ /* 0x0003e80000100a00 */
[----:B------:R0:W-:Y:S04]  /*b2d20*/  STL [R1+0x2ba8], R14 ;  /* 0x002ba80e01007387 */ /* 0x0001e80000100800 */
[----:B-1----:R1:W3:Y:S01]  /*b2d30*/  LDL.64 R18, [R1+0x2bb0] ;  /* 0x002bb00001127983 */ /* 0x0022e20000100a00 */
[----:B--2---:R-:W-:Y:S01]  /*b2d40*/  IMAD.MOV.U32 R9, RZ, RZ, R27 ;  /* 0x000000ffff097224 */ /* 0x004fe200078e001b */
[----:B------:R-:W-:-:S02]  /*b2d50*/  SHF.R.S32.HI R27, RZ, 0x1f, R26 ;  /* 0x0000001fff1b7819 */ /* 0x000fc4000001141a */
[C---:B------:R-:W-:Y:S02]  /*b2d60*/  IADD3 R24, P6, R26.reuse, R0, RZ ;  /* 0x000000001a187210 */ /* 0x040fe40007fde0ff */
[----:B0-----:R-:W-:-:S03]  /*b2d70*/  IADD3 R14, P0, R26, R2, RZ ;  /* 0x000000021a0e7210 */ /* 0x001fc60007f1e0ff */
[----:B------:R-:W-:Y:S01]  /*b2d80*/  IMAD.X R25, R27, 0x1, R3, P6 ;  /* 0x000000011b197824 */ /* 0x000fe200030e0603 */
[----:B---3--:R-:W4:Y:S04]  /*b2d90*/  LDL.LU R19, [R1+0x1f0] ;  /* 0x0001f00001137983 */ /* 0x008f280000300800 */
[----:B------:R0:W-:Y:S04]  /*b2da0*/  STL [R1+0x6a9c], R14 ;  /* 0x006a9c0e01007387 */ /* 0x0001e80000100800 */
[----:B0-----:R1:W2:Y:S04]  /*b2db0*/  LDL.64 R14, [R1+0x2ba8] ;  /* 0x002ba800010e7983 */ /* 0x0012a80000100a00 */
[----:B------:R0:W-:Y:S04]  /*b2dc0*/  STL.64 [R1+0x2bb8], R24 ;  /* 0x002bb81801007387 */ /* 0x0001e80000100a00 */
[----:B0-----:R-:W2:Y:S04]  /*b2dd0*/  LDL.LU.64 R24, [R1+0x6aa8] ;  /* 0x006aa80001187983 */ /* 0x001ea80000300a00 */
[----:B------:R-:W-:Y:S01]  /*b2de0*/  STL.64 [R1+0x6a88], R8 ;  /* 0x006a880801007387 */ /* 0x000fe20000100a00 */
[----:B----4-:R-:W-:-:S05]  /*b2df0*/  IMAD.X R19, R19, 0x1, R4, P5 ;  /* 0x0000000113137824 */ /* 0x010fca00028e0604 */
[----:B------:R-:W-:Y:S01]  /*b2e00*/  STL [R1+0x2bb4], R19 ;  /* 0x002bb41301007387 */ /* 0x000fe20000100800 */
[----:B--2---:R-:W-:-:S03]  /*b2e10*/  IMAD.X R15, R24, 0x1, R4, P4 ;  /* 0x00000001180f7824 */ /* 0x004fc600020e0604 */
[----:B------:R-:W2:Y:S04]  /*b2e20*/  LDL.LU R24, [R1+0x6aa0] ;  /* 0x006aa00001187983 */ /* 0x000ea80000300800 */
[----:B------:R0:W-:Y:S04]  /*b2e30*/  STL [R1+0x2bac], R15 ;  /* 0x002bac0f01007387 */ /* 0x0001e80000100800 */
[----:B------:R-:W3:Y:S01]  /*b2e40*/  LDL.LU R14, [R1+0x6a9c] ;  /* 0x006a9c00010e7983 */ /* 0x000ee20000300800 */
[----:B------:R-:W-:Y:S02]  /*b2e50*/  SHF.R.S32.HI R26, RZ, 0x1f, R25 ;  /* 0x0000001fff1a7819 */ /* 0x000fe40000011419 */
[----:B------:R-:W-:Y:S01]  /*b2e60*/  IADD3 R18, P5, R25, R0, RZ ;  /* 0x0000000019127210 */ /* 0x000fe20007fbe0ff */
[----:B0-----:R-:W-:Y:S01]  /*b2e70*/  IMAD.X R15, R27, 0x1, R4, P0 ;  /* 0x000000011b0f7824 */ /* 0x001fe200000e0604 */
[----:B------:R-:W-:Y:S01]  /*b2e80*/  IADD3 R8, P0, R25, R2, RZ ;  /* 0x0000000219087210 */ /* 0x000fe20007f1e0ff */
[----:B------:R-:W4:Y:S02]  /*b2e90*/  LDL.LU R27, [R1+0x6a98] ;  /* 0x006a9800011b7983 */ /* 0x000f240000300800 */
[----:B------:R-:W-:-:S02]  /*b2ea0*/  IMAD.X R19, R26, 0x1, R3, P5 ;  /* 0x000000011a137824 */ /* 0x000fc400028e0603 */
[----:B---3--:R0:W-:Y:S04]  /*b2eb0*/  STL.64 [R1+0x2ba0], R14 ;  /* 0x002ba00e01007387 */ /* 0x0081e80000100a00 */
[----:B0-----:R-:W3:Y:S04]  /*b2ec0*/  LDL.LU.64 R14, [R1+0x6a90] ;  /* 0x006a9000010e7983 */ /* 0x001ee80000300a00 */
[----:B------:R0:W-:Y:S04]  /*b2ed0*/  STL [R1+0x2b90], R8 ;  /* 0x002b900801007387 */ /* 0x0001e80000100800 */
[----:B0-----:R-:W4:Y:S04]  /*b2ee0*/  LDL.LU.64 R8, [R1+0x6a88] ;  /* 0x006a880001087983 */ /* 0x001f280000300a00 */
[----:B------:R0:W-:Y:S04]  /*b2ef0*/  STL.64 [R1+0x2b98], R18 ;  /* 0x002b981201007387 */ /* 0x0001e80000100a00 */
[----:B0-----:R-:W2:Y:S04]  /*b2f00*/  LDL.LU.64 R18, [R1+0x6a80] ;  /* 0x006a800001127983 */ /* 0x001ea80000300a00 */
[----:B---3--:R-:W-:Y:S04]  /*b2f10*/  STL.64 [R1+0x6a78], R14 ;  /* 0x006a780e01007387 */ /* 0x008fe80000100a00 */
[----:B--2---:R0:W-:Y:S04]  /*b2f20*/  STL.64 [R1+0x6a70], R18 ;  /* 0x006a701201007387 */ /* 0x0041e80000100a00 */
[----:B0-----:R1:W2:Y:S01]  /*b2f30*/  LDL.64 R18, [R1+0x2b90] ;  /* 0x002b900001127983 */ /* 0x0012a20000100a00 */
[----:B------:R-:W-:Y:S01]  /*b2f40*/  SHF.R.S32.HI R25, RZ, 0x1f, R24 ;  /* 0x0000001fff197819 */ /* 0x000fe20000011418 */
[----:B------:R-:W-:Y:S01]  /*b2f50*/  IMAD.MOV.U32 R15, RZ, RZ, R28 ;  /* 0x000000ffff0f7224 */ /* 0x000fe200078e001c */
[----:B------:R-:W-:Y:S01]  /*b2f60*/  IADD3 R14, P4, R24, R0, RZ ;  /* 0x00000000180e7210 */ /* 0x000fe20007f9e0ff */
[----:B--2---:R-:W-:Y:S01]  /*b2f70*/  IMAD.X R19, R26, 0x1, R4, P0 ;  /* 0x000000011a137824 */ /* 0x004fe200000e0604 */
[----:B------:R-:W-:-:S04]  /*b2f80*/  IADD3 R18, P0, R24, R2, RZ ;  /* 0x0000000218127210 */ /* 0x000fc80007f1e0ff */
[----:B------:R-:W-:Y:S04]  /*b2f90*/  STL [R1+0x2b94], R19 ;  /* 0x002b941301007387 */ /* 0x000fe80000100800 */
[----:B------:R0:W-:Y:S02]  /*b2fa0*/  STL [R1+0x3754], R24 ;  /* 0x0037541801007387 */ /* 0x0001e40000100800 */
[----:B0-----:R-:W-:Y:S02]  /*b2fb0*/  IMAD.MOV.U32 R24, RZ, RZ, R29 ;  /* 0x000000ffff187224 */ /* 0x001fe400078e001d */
[----:B------:R-:W-:Y:S02]  /*b2fc0*/  IMAD.MOV.U32 R29, RZ, RZ, R15 ;  /* 0x000000ffff1d7224 */ /* 0x000fe400078e000f */
[----:B------:R-:W-:-:S05]  /*b2fd0*/  IMAD.X R15, R25, 0x1, R3, P4 ;  /* 0x00000001190f7824 */ /* 0x000fca00020e0603 */
[----:B------:R0:W-:Y:S04]  /*b2fe0*/  STL.64 [R1+0x2b88], R14 ;  /* 0x002b880e01007387 */ /* 0x0001e80000100a00 */
[----:B0-----:R-:W2:Y:S01]  /*b2ff0*/  LDL.LU.64 R14, [R1+0x6a78] ;  /* 0x006a7800010e7983 */ /* 0x001ea20000300a00 */
[----:B------:R-:W-:Y:S01]  /*b3000*/  IMAD.X R19, R25, 0x1, R4, P0 ;  /* 0x0000000119137824 */ /* 0x000fe200000e0604 */
[----:B----4-:R-:W-:-:S04]  /*b3010*/  SHF.R.S32.HI R26, RZ, 0x1f, R27 ;  /* 0x0000001fff1a7819 */ /* 0x010fc8000001141b */
[----:B------:R0:W-:Y:S01]  /*b3020*/  STL.64 [R1+0x2b80], R18 ;  /* 0x002b801201007387 */ /* 0x0001e20000100a00 */
[----:B------:R-:W-:-:S03]  /*b3030*/  IADD3 R28, P5, R27, R0, RZ ;  /* 0x000000001b1c7210 */ /* 0x000fc60007fbe0ff */
[----:B0-----:R-:W3:Y:S04]  /*b3040*/  LDL.LU.64 R18, [R1+0x6a70] ;  /* 0x006a700001127983 */ /* 0x001ee80000300a00 */
[----:B------:R0:W-:Y:S04]  /*b3050*/  STL.64 [R1+0x6a60], R4 ;  /* 0x006a600401007387 */ /* 0x0001e80000100a00 */
[----:B0-----:R-:W4:Y:S04]  /*b3060*/  LDL.LU R4, [R1+0x1a50] ;  /* 0x001a500001047983 */ /* 0x001f280000300800 */
[----:B--2---:R0:W-:Y:S04]  /*b3070*/  STL.64 [R1+0x6a58], R14 ;  /* 0x006a580e01007387 */ /* 0x0041e80000100a00 */
[----:B------:R-:W-:Y:S04]  /*b3080*/  STL [R1+0x3718], R27 ;  /* 0x0037181b01007387 */ /* 0x000fe80000100800 */
[----:B------:R2:W-:Y:S01]  /*b3090*/  STL [R1+0x3ff8], R27 ;  /* 0x003ff81b01007387 */ /* 0x0005e20000100800 */
[----:B0-----:R-:W-:Y:S01]  /*b30a0*/  IADD3 R14, P0, R27, R2, RZ ;  /* 0x000000021b0e7210 */ /* 0x001fe20007f1e0ff */
[----:B--2---:R-:W-:-:S02]  /*b30b0*/  IMAD.MOV.U32 R27, RZ, RZ, R29 ;  /* 0x000000ffff1b7224 */ /* 0x004fc400078e001d */
[----:B------:R-:W-:-:S05]  /*b30c0*/  IMAD.X R29, R26, 0x1, R3, P5 ;  /* 0x000000011a1d7824 */ /* 0x000fca00028e0603 */
[----:B------:R0:W-:Y:S04]  /*b30d0*/  STL.64 [R1+0x2b78], R28 ;  /* 0x002b781c01007387 */ /* 0x0001e80000100a00 */
[----:B0-----:R-:W2:Y:S02]  /*b30e0*/  LDL.LU.64 R28, [R1+0x6a68] ;  /* 0x006a6800011c7983 */ /* 0x001ea40000300a00 */
[----:B--2---:R-:W-:-:S05]  /*b30f0*/  SHF.R.S32.HI R25, RZ, 0x1f, R28 ;  /* 0x0000001fff197819 */ /* 0x004fca000001141c */
[----:B------:R4:W-:Y:S02]  /*b3100*/  STL.64 [R1+0x6a50], R24 ;  /* 0x006a501801007387 */ /* 0x0009e40000100a00 */
[----:B----4-:R-:W-:Y:S01]  /*b3110*/  IMAD.MOV.U32 R24, RZ, RZ, R4 ;  /* 0x000000ffff187224 */ /* 0x010fe200078e0004 */
[----:B------:R-:W-:-:S05]  /*b3120*/  IADD3 R4, P4, R28, R0, RZ ;  /* 0x000000001c047210 */ /* 0x000fca0007f9e0ff */
[----:B------:R0:W-:Y:S04]  /*b3130*/  STL [R1+0x2b68], R4 ;  /* 0x002b680401007387 */ /* 0x0001e80000100800 */
[----:B0-----:R-:W2:Y:S02]  /*b3140*/  LDL.LU.64 R4, [R1+0x6a60] ;  /* 0x006a600001047983 */ /* 0x001ea40000300a00 */
[----:B--2---:R-:W-:-:S05]  /*b3150*/  IMAD.X R15, R26, 0x1, R4, P0 ;  /* 0x000000011a0f7824 */ /* 0x004fca00000e0604 */
[----:B------:R0:W-:Y:S04]  /*b3160*/  STL.64 [R1+0x2b70], R14 ;  /* 0x002b700e01007387 */ /* 0x0001e80000100a00 */
[----:B0-----:R-:W2:Y:S04]  /*b3170*/  LDL.LU.64 R14, [R1+0x6a58] ;  /* 0x006a5800010e7983 */ /* 0x001ea80000300a00 */
[----:B------:R0:W-:Y:S04]  /*b3180*/  STL.64 [R1+0x6a48], R4 ;  /* 0x006a480401007387 */ /* 0x0001e80000100a00 */
[----:B0-----:R1:W4:Y:S04]  /*b3190*/  LDL.64 R4, [R1+0x2b68] ;  /* 0x002b680001047983 */ /* 0x0013280000100a00 */
[----:B--2---:R0:W-:Y:S02]  /*b31a0*/  STL.64 [R1+0x6a40], R14 ;  /* 0x006a400e01007387 */ /* 0x0041e40000100a00 */
[----:B0-----:R-:W-:Y:S01]  /*b31b0*/  IADD3 R14, P0, R28, R2, RZ ;  /* 0x000000021c0e7210 */ /* 0x001fe20007f1e0ff */
[----:B------:R-:W-:Y:S01]  /*b31c0*/  IMAD.MOV.U32 R28, RZ, RZ, R24 ;  /* 0x000000ffff1c7224 */ /* 0x000fe200078e0018 */
[----:B------:R-:W-:-:S05]  /*b31d0*/  IADD3 R24, P5, R29, R0, RZ ;  /* 0x000000001d187210 */ /* 0x000fca0007fbe0ff */
[----:B------:R0:W-:Y:S04]  /*b31e0*/  STL [R1+0x2b58], R24 ;  /* 0x002b581801007387 */ /* 0x0001e80000100800 */
[----:B0-----:R-:W4:Y:S02]  /*b31f0*/  LDL.LU.64 R24, [R1+0x6a50] ;  /* 0x006a500001187983 */ /* 0x001f240000300a00 */
[----:B----4-:R-:W-:-:S05]  /*b3200*/  IMAD.X R5, R25, 0x1, R3, P4 ;  /* 0x0000000119057824 */ /* 0x010fca00020e0603 */
[----:B------:R0:W-:Y:S04]  /*b3210*/  STL [R1+0x2b6c], R5 ;  /* 0x002b6c0501007387 */ /* 0x0001e80000100800 */
[----:B0-----:R-:W2:Y:S02]  /*b3220*/  LDL.LU.64 R4, [R1+0x6a48] ;  /* 0x006a480001047983 */ /* 0x001ea40000300a00 */
[----:B--2---:R-:W-:-:S05]  /*b3230*/  IMAD.X R15, R25, 0x1, R4, P0 ;  /* 0x00000001190f7824 */ /* 0x004fca00000e0604 */
[----:B------:R0:W-:Y:S04]  /*b3240*/  STL.64 [R1+0x2b60], R14 ;  /* 0x002b600e01007387 */ /* 0x0001e80000100a00 */
[----:B0-----:R-:W2:Y:S04]  /*b3250*/  LDL.LU.64 R14, [R1+0x6a40] ;  /* 0x006a4000010e7983 */ /* 0x001ea80000300a00 */
[----:B------:R0:W-:Y:S04]  /*b3260*/  STL [R1+0x6a34], R24 ;  /* 0x006a341801007387 */ /* 0x0001e80000100800 */
[----:B0-----:R-:W4:Y:S04]  /*b3270*/  LDL.64 R24, [R1+0x2b58] ;  /* 0x002b580001187983 */ /* 0x001f280000100a00 */
[----:B----4-:R-:W4:Y:S04]  /*b3280*/  LDL.LU R25, [R1+0x14d0] ;  /* 0x0014d00001197983 */ /* 0x010f280000300800 */
[----:B----4-:R0:W-:Y:S04]  /*b3290*/  STL.64 [R1+0x6a38], R24 ;  /* 0x006a381801007387 */ /* 0x0101e80000100a00 */
[----:B------:R4:W-:Y:S01]  /*b32a0*/  STL.64 [R1+0x6a20], R8 ;  /* 0x006a200801007387 */ /* 0x0009e20000100a00 */
[----:B0-----:R-:W-:-:S03]  /*b32b0*/  IADD3 R24, P0, R29, R2, RZ ;  /* 0x000000021d187210 */ /* 0x001fc60007f1e0ff */
[----:B----4-:R-:W4:Y:S04]  /*b32c0*/  LDL.LU R8, [R1] ;  /* 0x0000000001087983 */ /* 0x010f280000300800 */
[----:B------:R0:W-:Y:S04]  /*b32d0*/  STL [R1+0x2b50], R24 ;  /* 0x002b501801007387 */ /* 0x0001e80000100800 */
[----:B0-----:R-:W3:Y:S01]  /*b32e0*/  LDL.LU.64 R24, [R1+0x6a38] ;  /* 0x006a380001187983 */ /* 0x001ee20000300a00 */
[----:B------:R-:W-:-:S03]  /*b32f0*/  SHF.R.S32.HI R26, RZ, 0x1f, R29 ;  /* 0x0000001fff1a7819 */ /* 0x000fc6000001141d */
[----:B------:R-:W-:Y:S04]  /*b3300*/  STL [R1+0x3660], R29 ;  /* 0x0036601d01007387 */ /* 0x000fe80000100800 */
[----:B------:R-:W-:Y:S04]  /*b3310*/  STL [R1+0x45a0], R29 ;  /* 0x0045a01d01007387 */ /* 0x000fe80000100800 */
[----:B------:R-:W-:Y:S04]  /*b3320*/  STL [R1+0x46e8], R29 ;  /* 0x0046e81d01007387 */ /* 0x000fe80000100800 */
[----:B------:R-:W-:Y:S04]  /*b3330*/  STL [R1+0x4b00], R29 ;  /* 0x004b001d01007387 */ /* 0x000fe80000100800 */
[----:B------:R3:W-:Y:S02]  /*b3340*/  STL [R1+0x4be8], R29 ;  /* 0x004be81d01007387 */ /* 0x0007e40000100800 */
[----:B---3--:R-:W-:-:S02]  /*b3350*/  IMAD.MOV.U32 R29, RZ, RZ, R25 ;  /* 0x000000ffff1d7224 */ /* 0x008fc400078e0019 */
[----:B------:R-:W-:-:S05]  /*b3360*/  IMAD.X R25, R26, 0x1, R3, P5 ;  /* 0x000000011a197824 */ /* 0x000fca00028e0603 */
[----:B------:R-:W-:Y:S04]  /*b3370*/  STL [R1+0x2b5c], R25 ;  /* 0x002b5c1901007387 */ /* 0x000fe80000100800 */
[----:B------:R-:W3:Y:S04]  /*b3380*/  LDL.LU R24, [R1+0x6a34] ;  /* 0x006a340001187983 */ /* 0x000ee80000300800 */
[----:B------:R0:W-:Y:S04]  /*b3390*/  STL.64 [R1+0x6a28], R2 ;  /* 0x006a280201007387 */ /* 0x0001e80000100a00 */
[----:B0-----:R-:W2:Y:S04]  /*b33a0*/  LDL.64 R2, [R1+0x2b50] ;  /* 0x002b500001027983 */ /* 0x001ea80000100a00 */
[----:B--2---:R4:W-:Y:S02]  /*b33b0*/  STL [R1+0x6a30], R2 ;  /* 0x006a300201007387 */ /* 0x0049e40000100800 */
[----:B----4-:R-:W-:-:S05]  /*b33c0*/  IADD3 R2, P4, R8, R0, RZ ;  /* 0x0000000008027210 */ /* 0x010fca0007f9e0ff */
[----:B------:R0:W-:Y:S04]  /*b33d0*/  STL [R1+0x2b48], R2 ;  /* 0x002b480201007387 */ /* 0x0001e80000100800 */
[----:B0-----:R1:W2:Y:S01]  /*b33e0*/  LDL.LU R2, [R1+0x6a30] ;  /* 0x006a300001027983 */ /* 0x0012a20000300800 */
[----:B------:R-:W-:-:S05]  /*b33f0*/  IMAD.X R3, R26, 0x1, R4, P0 ;  /* 0x000000011a037824 */ /* 0x000fca00000e0604 */
[----:B------:R2:W-:Y:S04]  /*b3400*/  STL [R1+0x2b54], R3 ;  /* 0x002b540301007387 */ /* 0x0005e80000100800 */
[----:B--2---:R-:W2:Y:S01]  /*b3410*/  LDL.LU.64 R2, [R1+0x6a28] ;  /* 0x006a280001027983 */ /* 0x004ea20000300a00 */
[----:B------:R-:W-:Y:S02]  /*b3420*/  SHF.R.S32.HI R25, RZ, 0x1f, R8 ;  /* 0x0000001fff197819 */ /* 0x000fe40000011408 */
[----:B--2---:R-:W-:-:S05]  /*b3430*/  IADD3 R8, P0, R8, R2, RZ ;  /* 0x0000000208087210 */ /* 0x004fca0007f1e0ff */
[----:B------:R0:W-:Y:S04]  /*b3440*/  STL [R1+0x2b40], R8 ;  /* 0x002b400801007387 */ /* 0x0001e80000100800 */
[----:B0-----:R-:W2:Y:S04]  /*b3450*/  LDL.LU.64 R8, [R1+0x6a20] ;  /* 0x006a200001087983 */ /* 0x001ea80000300a00 */
[----:B--2---:R0:W-:Y:S04]  /*b3460*/  STL.64 [R1+0x6a10], R8 ;  /* 0x006a100801007387 */ /* 0x0041e80000100a00 */
[----:B0-----:R-:W2:Y:S04]  /*b3470*/  LDL.64 R8, [R1+0x2b40] ;  /* 0x002b400001087983 */ /* 0x001ea80000100a00 */
[----:B--2---:R0:W-:Y:S04]  /*b3480*/  STL [R1+0x6a18], R8 ;  /* 0x006a180801007387 */ /* 0x0041e80000100800 */
[----:B0-----:R1:W2:Y:S04]  /*b3490*/  LDL.64 R8, [R1+0x2b48] ;  /* 0x002b480001087983 */ /* 0x0012a80000100a00 */
[----:B------:R-:W-:Y:S04]  /*b34a0*/  STL.64 [R1+0x6a00], R22 ;  /* 0x006a001601007387 */ /* 0x000fe80000100a00 */
[----:B------:R-:W-:Y:S04]  /*b34b0*/  STL [R1+0x6a08], R23 ;  /* 0x006a081701007387 */ /* 0x000fe80000100800 */
[----:B------:R0:W-:Y:S04]  /*b34c0*/  STL.64 [R1+0x69f8], R18 ;  /* 0x0069f81201007387 */ /* 0x0001e80000100a00 */
[----:B0-----:R-:W4:Y:S01]  /*b34d0*/  LDL.LU R19, [R1+0x4] ;  /* 0x0000040001137983 */ /* 0x001f220000300800 */
[----:B--2---:R-:W-:-:S05]  /*b34e0*/  IMAD.X R9, R25, 0x1, R3, P4 ;  /* 0x0000000119097824 */ /* 0x004fca00020e0603 */
[----:B------:R0:W-:Y:S04]  /*b34f0*/  STL [R1+0x2b4c], R9 ;  /* 0x002b4c0901007387 */ /* 0x0001e80000100800 */
[----:B------:R1:W2:Y:S01]  /*b3500*/  LDL.LU R8, [R1+0x6a18] ;  /* 0x006a180001087983 */ /* 0x0002a20000300800 */
[----:B0-----:R-:W-:-:S05]  /*b3510*/  IMAD.X R9, R25, 0x1, R4, P0 ;  /* 0x0000000119097824 */ /* 0x001fca00000e0604 */
[----:B------:R2:W-:Y:S04]  /*b3520*/  STL [R1+0x2b44], R9 ;  /* 0x002b440901007387 */ /* 0x0005e80000100800 */
[----:B--2---:R-:W2:Y:S01]  /*b3530*/  LDL.LU.64 R8, [R1+0x6a10] ;  /* 0x006a100001087983 */ /* 0x004ea20000300a00 */
[----:B----4-:R-:W-:Y:S02]  /*b3540*/  SHF.R.S32.HI R26, RZ, 0x1f, R19 ;  /* 0x0000001fff1a7819 */ /* 0x010fe40000011413 */
[----:B------:R-:W-:-:S05]  /*b3550*/  IADD3 R22, P5, R19, R0, RZ ;  /* 0x0000000013167210 */ /* 0x000fca0007fbe0ff */
[----:B------:R-:W-:Y:S01]  /*b3560*/  IMAD.X R23, R26, 0x1, R3, P5 ;  /* 0x000000011a177824 */ /* 0x000fe200028e0603 */
[----:B--2---:R0:W-:Y:S04]  /*b3570*/  STL.64 [R1+0x69f0], R8 ;  /* 0x0069f00801007387 */ /* 0x0041e80000100a00 */
[----:B0-----:R-:W2:Y:S04]  /*b3580*/  LDL.LU R8, [R1+0x8] ;  /* 0x0000080001087983 */ /* 0x001ea80000300800 */
[----:B------:R0:W-:Y:S04]  /*b3590*/  STL.64 [R1+0x2b38], R22 ;  /* 0x002b381601007387 */ /* 0x0001e80000100a00 */
[----:B0-----:R1:W4:Y:S01]  /*b35a0*/  LDL.LU R23, [R1+0x6a08] ;  /* 0x006a080001177983 */ /* 0x0013220000300800 */
[----:B------:R-:W-:-:S05]  /*b35b0*/  IADD3 R18, P0, R19, R2, RZ ;  /* 0x0000000213127210 */ /* 0x000fca0007f1e0ff */
[----:B------:R-:W-:Y:S01]  /*b35c0*/  IMAD.X R19, R26, 0x1, R4, P0 ;  /* 0x000000011a137824 */ /* 0x000fe200000e0604 */
[C---:B--2---:R-:W-:Y:S02]  /*b35d0*/  IADD3 R22, P4, R8.reuse, R0, RZ ;  /* 0x0000000008167210 */ /* 0x044fe40007f9e0ff */
[----:B------:R-:W-:Y:S02]  /*b35e0*/  SHF.R.S32.HI R25, RZ, 0x1f, R8 ;  /* 0x0000001fff197819 */ /* 0x000fe40000011408 */
[----:B------:R-:W-:Y:S01]  /*b35f0*/  IADD3 R8, P0, R8, R2, RZ ;  /* 0x0000000208087210 */ /* 0x000fe20007f1e0ff */
[----:B------:R4:W-:Y:S04]  /*b3600*/  STL [R1+0x2b28], R22 ;  /* 0x002b281601007387 */ /* 0x0009e80000100800 */
[----:B----4-:R-:W2:Y:S04]  /*b3610*/  LDL.LU.64 R22, [R1+0x6a00] ;  /* 0x006a000001167983 */ /* 0x010ea80000300a00 */
[----:B------:R0:W-:Y:S04]  /*b3620*/  STL.64 [R1+0x2b30], R18 ;  /* 0x002b301201007387 */ /* 0x0001e80000100a00 */
[----:B0-----:R-:W4:Y:S04]  /*b3630*/  LDL.LU.64 R18, [R1+0x69f8] ;  /* 0x0069f80001127983 */ /* 0x001f280000300a00 */
[----:B------:R0:W-:Y:S04]  /*b3640*/  STL [R1+0x2b20], R8 ;  /* 0x002b200801007387 */ /* 0x0001e80000100800 */
[----:B0-----:R-:W3:Y:S04]  /*b3650*/  LDL.LU.64 R8, [R1+0x69f0] ;  /* 0x0069f00001087983 */ /* 0x001ee80000300a00 */
[----:B------:R0:W-:Y:S04]  /*b3660*/  STL.64 [R1+0x69e8], R4 ;  /* 0x0069e80401007387 */ /* 0x0001e80000100a00 */
[----:B0-----:R1:W2:Y:S04]  /*b3670*/  LDL.64 R4, [R1+0x2b28] ;  /* 0x002b280001047983 */ /* 0x0012a80000100a00 */
[----:B---3--:R0:W-:Y:S04]  /*b3680*/  STL.64 [R1+0x69e0], R8 ;  /* 0x0069e00801007387 */ /* 0x0081e80000100a00 */
[----:B0-----:R1:W3:Y:S01]  /*b3690*/  LDL.64 R8, [R1+0x2b20] ;  /* 0x002b200001087983 */ /* 0x0012e20000100a00 */
[----:B--2---:R-:W-:-:S03]  /*b36a0*/  IMAD.X R5, R25, 0x1, R3, P4 ;  /* 0x0000000119057824 */ /* 0x004fc600020e0603 */
[----:B------:R0:W-:Y:S04]  /*b36b0*/  STL [R1+0x69d8], R28 ;  /* 0x0069d81c01007387 */ /* 0x0001e80000100800 */
[----:B0-----:R-:W2:Y:S04]  /*b36c0*/  LDL.LU R28, [R1+0xc] ;  /* 0x00000c00011c7983 */ /* 0x001ea80000300800 */
[----:B------:R-:W-:Y:S04]  /*b36d0*/  STL.64 [R1+0x69d0], R22 ;  /* 0x0069d01601007387 */ /* 0x000fe80000100a00 */
[----:B------:R0:W-:Y:S04]  /*b36e0*/  STL [R1+0x2b2c], R5 ;  /* 0x002b2c0501007387 */ /* 0x0001e80000100800 */
[----:B0-----:R-:W3:Y:S02]  /*b36f0*/  LDL.LU.64 R4, [R1+0x69e8] ;  /* 0x0069e80001047983 */ /* 0x001ee40000300a00 */
[----:B---3--:R-:W-:-:S05]  /*b3700*/  IMAD.X R9, R25, 0x1, R4, P0 ;  /* 0x0000000119097824 */ /* 0x008fca00000e0604 */
[----:B------:R0:W-:Y:S04]  /*b3710*/  STL [R1+0x2b24], R9 ;  /* 0x002b240901007387 */ /* 0x0001e80000100800 */
[----:B0-----:R-:W3:Y:S04]  /*b3720*/  LDL.LU.64 R8, [R1+0x69e0] ;  /* 0x0069e00001087983 */ /* 0x001ee80000300a00 */
[----:B------:R-:W-:Y:S04]  /*b3730*/  STL.64 [R1+0x69c8], R4 ;  /* 0x0069c80401007387 */ /* 0x000fe80000100a00 */
[----:B----4-:R-:W-:Y:S04]  /*b3740*/  STL.64 [R1+0x69c0], R18 ;  /* 0x0069c01201007387 */ /* 0x010fe80000100a00 */
[----:B---3--:R0:W-:Y:S04]  /*b3750*/  STL.64 [R1+0x69b8], R8 ;  /* 0x0069b80801007387 */ /* 0x0081e80000100a00 */
[----:B0-----:R-:W3:Y:S01]  /*b3760*/  LDL.LU R8, [R1+0x10] ;  /* 0x0000100001087983 */ /* 0x001ee20000300800 */
[----:B--2---:R-:W-:-:S02]  /*b3770*/  SHF.R.S32.HI R26, RZ, 0x1f, R28 ;  /* 0x0000001fff1a7819 */ /* 0x004fc4000001141c */
[C---:B------:R-:W-:Y:S02]  /*b3780*/  IADD3 R22, P5, R28.reuse, R0, RZ ;  /* 0x000000001c167210 */ /* 0x040fe40007fbe0ff */
[----:B------:R-:W-:Y:S02]  /*b3790*/  IADD3 R18, P0, R28, R2, RZ ;  /* 0x000000021c127210 */ /* 0x000fe40007f1e0ff */
[----:B------:R-:W2:Y:S01]  /*b37a0*/  LDL.LU R28, [R1+0x69d8] ;  /* 0x0069d800011c7983 */ /* 0x000ea20000300800 */
[----:B------:R-:W-:-:S05]  /*b37b0*/  IMAD.X R23, R26, 0x1, R3, P5 ;  /* 0x000000011a177824 */ /* 0x000fca00028e0603 */
[----:B------:R0:W-:Y:S04]  /*b37c0*/  STL.64 [R1+0x2b18], R22 ;  /* 0x002b181601007387 */ /* 0x0001e80000100a00 */
[----:B0-----:R-:W4:Y:S01]  /*b37d0*/  LDL.LU.64 R22, [R1+0x69d0] ;  /* 0x0069d00001167983 */ /* 0x001f220000300a00 */
[----:B---3--:R-:W-:-:S05]  /*b37e0*/  IADD3 R4, P4, R8, R0, RZ ;  /* 0x0000000008047210 */ /* 0x008fca0007f9e0ff */
[----:B------:R0:W-:Y:S04]  /*b37f0*/  STL [R1+0x2b08], R4 ;  /* 0x002b080401007387 */ /* 0x0001e80000100800 */
[----:B0-----:R-:W3:Y:S01]  /*b3800*/  LDL.LU.64 R4, [R1+0x69c8] ;  /* 0x0069c80001047983 */ /* 0x001ee20000300a00 */
[----:B------:R-:W-:Y:S01]  /*b3810*/  SHF.R.S32.HI R25, RZ, 0x1f, R8 ;  /* 0x0000001fff197819 */ /* 0x000fe20000011408 */
[----:B---3--:R-:W-:Y:S01]  /*b3820*/  IMAD.X R19, R26, 0x1, R4, P0 ;  /* 0x000000011a137824 */ /* 0x008fe200000e0604 */
[----:B------:R-:W-:-:S04]  /*b3830*/  IADD3 R8, P0, R8, R2, RZ ;  /* 0x0000000208087210 */ /* 0x000fc80007f1e0ff */
[----:B------:R0:W-:Y:S04]  /*b3840*/  STL.64 [R1+0x2b10], R18 ;  /* 0x002b101201007387 */ /* 0x0001e80000100a00 */
[----:B0-----:R-:W3:Y:S04]  /*b3850*/  LDL.LU.64 R18, [R1+0x69c0] ;  /* 0x0069c00001127983 */ /* 0x001ee80000300a00 */
[----:B------:R0:W-:Y:S04]  /*b3860*/  STL [R1+0x2b00], R8 ;  /* 0x002b000801007387 */ /* 0x0001e80000100800 */
[----:B0-----:R-:W2:Y:S04]  /*b3870*/  LDL.LU.64 R8, [R1+0x69b8] ;  /* 0x0069b80001087983 */ /* 0x001ea80000300a00 */
[----:B------:R0:W-:Y:S04]  /*b3880*/  STL.64 [R1+0x69b0], R4 ;  /* 0x0069b00401007387 */ /* 0x0001e80000100a00 */
[----:B0-----:R1:W4:Y:S04]  /*b3890*/  LDL.64 R4, [R1+0x2b08] ;  /* 0x002b080001047983 */ /* 0x0013280000100a00 */
[----:B--2---:R0:W-:Y:S04]  /*b38a0*/  STL.64 [R1+0x69a8], R8 ;  /* 0x0069a80801007387 */ /* 0x0041e80000100a00 */
[----:B0-----:R1:W2:Y:S01]  /*b38b0*/  LDL.64 R8, [R1+0x2b00] ;  /* 0x002b000001087983 */ /* 0x0012a20000100a00 */
[----:B----4-:R-:W-:-:S03]  /*b38c0*/  IMAD.X R5, R25, 0x1, R3, P4 ;  /* 0x0000000119057824 */ /* 0x010fc600020e0603 */
[----:B------:R-:W-:Y:S04]  /*b38d0*/  STL.64 [R1+0x69a0], R6 ;  /* 0x0069a00601007387 */ /* 0x000fe80000100a00 */
[----:B------:R0:W-:Y:S04]  /*b38e0*/  STL.64 [R1+0x6998], R10 ;  /* 0x0069980a01007387 */ /* 0x0001e80000100a00 */
[----:B0-----:R-:W4:Y:S04]  /*b38f0*/  LDL.LU R10, [R1+0x14] ;  /* 0x00001400010a7983 */ /* 0x001f280000300800 */
[----:B------:R0:W-:Y:S04]  /*b3900*/  STL [R1+0x2b0c], R5 ;  /* 0x002b0c0501007387 */ /* 0x0001e80000100800 */
[----:B0-----:R-:W2:Y:S02]  /*b3910*/  LDL.LU.64 R4, [R1+0x69b0] ;  /* 0x0069b00001047983 */ /* 0x001ea40000300a00 */
[----:B--2---:R-:W-:-:S05]  /*b3920*/  IMAD.X R9, R25, 0x1, R4, P0 ;  /* 0x0000000119097824 */ /* 0x004fca00000e0604 */
[----:B------:R0:W-:Y:S04]  /*b3930*/  STL [R1+0x2b04], R9 ;  /* 0x002b040901007387 */ /* 0x0001e80000100800 */
[----:B0-----:R-:W2:Y:S04]  /*b3940*/  LDL.LU.64 R8, [R1+0x69a8] ;  /* 0x0069a80001087983 */ /* 0x001ea80000300a00 */
[----:B------:R0:W-:Y:S04]  /*b3950*/  STL.64 [R1+0x6988], R28 ;  /* 0x0069881c01007387 */ /* 0x0001e80000100a00 */
[----:B0-----:R-:W2:Y:S01]  /*b3960*/  LDL.LU R28, [R1+0x18] ;  /* 0x00001800011c7983 */ /* 0x001ea20000300800 */
[----:B----4-:R-:W-:-:S02]  /*b3970*/  SHF.R.S32.HI R26, RZ, 0x1f, R10 ;  /* 0x0000001fff1a7819 */ /* 0x010fc4000001140a */
[----:B------:R-:W-:Y:S01]  /*b3980*/  IADD3 R6, P5, R10, R0, RZ ;  /* 0x000000000a067210 */ /* 0x000fe20007fbe0ff */
[----:B---3--:R0:W-:Y:S04]  /*b3990*/  STL.64 [R1+0x6990], R18 ;  /* 0x0069901201007387 */ /* 0x0081e80000100a00 */
[----:B------:R-:W-:Y:S01]  /*b39a0*/  IMAD.X R7, R26, 0x1, R3, P5 ;  /* 0x000000011a077824 */ /* 0x000fe200028e0603 */
[----:B0-----:R-:W-:-:S04]  /*b39b0*/  IADD3 R18, P0, R10, R2, RZ ;  /* 0x000000020a127210 */ /* 0x001fc80007f1e0ff */
[----:B------:R0:W-:Y:S01]  /*b39c0*/  STL.64 [R1+0x2af8], R6 ;  /* 0x002af80601007387 */ /* 0x0001e20000100a00 */
[----:B------:R-:W-:-:S03]  /*b39d0*/  IMAD.X R19, R26, 0x1, R4, P0 ;  /* 0x000000011a137824 */ /* 0x000fc600000e0604 */
[----:B0-----:R-:W3:Y:S01]  /*b39e0*/  LDL.LU.64 R6, [R1+0x69a0] ;  /* 0x0069a00001067983 */ /* 0x001ee20000300a00 */
[C---:B--2---:R-:W-:Y:S02]  /*b39f0*/  IADD3 R10, P4, R28.reuse, R0, RZ ;  /* 0x000000001c0a7210 */ /* 0x044fe40007f9e0ff */
[----:B------:R-:W-:Y:S02]  /*b3a00*/  SHF.R.S32.HI R25, RZ, 0x1f, R28 ;  /* 0x0000001fff197819 */ /* 0x000fe4000001141c */
[----:B------:R-:W-:Y:S01]  /*b3a10*/  IADD3 R28, P0, R28, R2, RZ ;  /* 0x000000021c1c7210 */ /* 0x000fe20007f1e0ff */
[----:B------:R0:W-:Y:S04]  /*b3a20*/  STL [R1+0x2ae8], R10 ;  /* 0x002ae80a01007387 */ /* 0x0001e80000100800 */
[----:B0-----:R-:W2:Y:S04]  /*b3a30*/  LDL.LU.64 R10, [R1+0x6998] ;  /* 0x00699800010a7983 */ /* 0x001ea80000300a00 */
[----:B------:R0:W-:Y:S04]  /*b3a40*/  STL.64 [R1+0x2af0], R18 ;  /* 0x002af01201007387 */ /* 0x0001e80000100a00 */
[----:B0-----:R-:W4:Y:S04]  /*b3a50*/  LDL.LU.64 R18, [R1+0x6990] ;  /* 0x0069900001127983 */ /* 0x001f280000300a00 */
[----:B------:R0:W-:Y:S04]  /*b3a60*/  STL [R1+0x2ae0], R28 ;  /* 0x002ae01c01007387 */ /* 0x0001e80000100800 */
[----:B0-----:R-:W3:Y:S04]  /*b3a70*/  LDL.LU.64 R28, [R1+0x6988] ;  /* 0x00698800011c7983 */ /* 0x001ee80000300a00 */
[----:B------:R0:W-:Y:S04]  /*b3a80*/  STL.64 [R1+0x6980], R4 ;  /* 0x0069800401007387 */ /* 0x0001e80000100a00 */
[----:B0-----:R1:W2:Y:S04]  /*b3a90*/  LDL.64 R4, [R1+0x2ae8] ;  /* 0x002ae80001047983 */ /* 0x0012a80000100a00 */
[----:B------:R0:W-:Y:S04]  /*b3aa0*/  STL.64 [R1+0x6978], R8 ;  /* 0x0069780801007387 */ /* 0x0001e80000100a00 */
[----:B0-----:R1:W4:Y:S04]  /*b3ab0*/  LDL.64 R8, [R1+0x2ae0] ;  /* 0x002ae00001087983 */ /* 0x0013280000100a00 */
[----:B------:R0:W-:Y:S04]  /*b3ac0*/  STL [R1+0x6970], R23 ;  /* 0x0069701701007387 */ /* 0x0001e80000100800 */
[----:B0-----:R-:W4:Y:S04]  /*b3ad0*/  LDL.LU R23, [R1+0x1c] ;  /* 0x00001c0001177983 */ /* 0x001f280000300800 */
[----:B------:R-:W-:Y:S04]  /*b3ae0*/  STL.64 [R1+0x6968], R16 ;  /* 0x0069681001007387 */ /* 0x000fe80000100a00 */
[----:B---3--:R0:W-:Y:S04]  /*b3af0*/  STL.64 [R1+0x6950], R28 ;  /* 0x0069501c01007387 */ /* 0x0081e80000100a00 */
[----:B0-----:R-:W3:Y:S01]  /*b3b00*/  LDL.LU R28, [R1+0x20] ;  /* 0x00002000011c7983 */ /* 0x001ee20000300800 */
[----:B--2---:R-:W-:-:S05]  /*b3b10*/  IMAD.X R5, R25, 0x1, R3, P4 ;  /* 0x0000000119057824 */ /* 0x004fca00020e0603 */
[----:B------:R0:W-:Y:S04]  /*b3b20*/  STL [R1+0x2aec], R5 ;  /* 0x002aec0501007387 */ /* 0x0001e80000100800 */
[----:B0-----:R-:W2:Y:S01]  /*b3b30*/  LDL.LU.64 R4, [R1+0x6980] ;  /* 0x0069800001047983 */ /* 0x001ea20000300a00 */
[----:B----4-:R-:W-:Y:S02]  /*b3b40*/  SHF.R.S32.HI R26, RZ, 0x1f, R23 ;  /* 0x0000001fff1a7819 */ /* 0x010fe40000011417 */
[----:B------:R-:W-:-:S05]  /*b3b50*/  IADD3 R16, P5, R23, R0, RZ ;  /* 0x0000000017107210 */ /* 0x000fca0007fbe0ff */
[----:B------:R-:W-:Y:S02]  /*b3b60*/  IMAD.X R17, R26, 0x1, R3, P5 ;  /* 0x000000011a117824 */ /* 0x000fe400028e0603 */
[----:B--2---:R-:W-:-:S05]  /*b3b70*/  IMAD.X R9, R25, 0x1, R4, P0 ;  /* 0x0000000119097824 */ /* 0x004fca00000e0604 */
[----:B------:R0:W-:Y:S04]  /*b3b80*/  STL [R1+0x2ae4], R9 ;  /* 0x002ae40901007387 */ /* 0x0001e80000100800 */
[----:B0-----:R-:W2:Y:S04]  /*b3b90*/  LDL.LU.64 R8, [R1+0x6978] ;  /* 0x0069780001087983 */ /* 0x001ea80000300a00 */
[----:B------:R3:W-:Y:S04]  /*b3ba0*/  STL.64 [R1+0x6960], R4 ;  /* 0x0069600401007387 */ /* 0x0007e80000100a00 */
[----:B------:R0:W-:Y:S01]  /*b3bb0*/  STL.64 [R1+0x6958], R18 ;  /* 0x0069581201007387 */ /* 0x0001e20000100a00 */
[----:B---3--:R-:W-:-:S02]  /*b3bc0*/  IADD3 R4, P4, R28, R0, RZ ;  /* 0x000000001c047210 */ /* 0x008fc40007f9e0ff */
[-C--:B0-----:R-:W-:Y:S02]  /*b3bd0*/  IADD3 R18, P0, R23, R2.reuse, RZ ;  /* 0x0000000217127210 */ /* 0x081fe40007f1e0ff */
[----:B------:R-:W3:Y:S04]  /*b3be0*/  LDL.LU R23, [R1+0x6970] ;  /* 0x0069700001177983 */ /* 0x000ee80000300800 */
[----:B------:R0:W-:Y:S04]  /*b3bf0*/  STL.64 [R1+0x2ad8], R16 ;  /* 0x002ad81001007387 */ /* 0x0001e80000100a00 */
[----:B0-----:R-:W4:Y:S04]  /*b3c00*/  LDL.LU.64 R16, [R1+0x6968] ;  /* 0x0069680001107983 */ /* 0x001f280000300a00 */
[----:B------:R0:W-:Y:S04]  /*b3c10*/  STL [R1+0x2ac8], R4 ;  /* 0x002ac80401007387 */ /* 0x0001e80000100800 */
[----:B0-----:R-:W2:Y:S01]  /*b3c20*/  LDL.LU.64 R4, [R1+0x6960] ;  /* 0x0069600001047983 */ /* 0x001ea20000300a00 */
[----:B------:R-:W-:Y:S01]  /*b3c30*/  SHF.R.S32.HI R25, RZ, 0x1f, R28 ;  /* 0x0000001fff197819 */ /* 0x000fe2000001141c */
[----:B--2---:R-:W-:Y:S01]  /*b3c40*/  IMAD.X R19, R26, 0x1, R4, P0 ;  /* 0x000000011a137824 */ /* 0x004fe200000e0604 */
[----:B------:R-:W-:-:S04]  /*b3c50*/  IADD3 R28, P0, R28, R2, RZ ;  /* 0x000000021c1c7210 */ /* 0x000fc80007f1e0ff */
[----:B------:R0:W-:Y:S04]  /*b3c60*/  STL.64 [R1+0x2ad0], R18 ;  /* 0x002ad01201007387 */ /* 0x0001e80000100a00 */
[----:B0-----:R-:W2:Y:S04]  /*b3c70*/  LDL.LU.64 R18, [R1+0x6958] ;  /* 0x0069580001127983 */ /* 0x001ea80000300a00 */
[----:B------:R0:W-:Y:S04]  /*b3c80*/  STL [R1+0x2ac0], R28 ;  /* 0x002ac01c01007387 */ /* 0x0001e80000100800 */
[----:B0-----:R-:W3:Y:S04]  /*b3c90*/  LDL.LU.64 R28, [R1+0x6950] ;  /* 0x00695000011c7983 */ /* 0x001ee80000300a00 */
[----:B---3--:R0:W-:Y:S04]  /*b3ca0*/  STL.64 [R1+0x6948], R28 ;  /* 0x0069481c01007387 */ /* 0x0081e80000100a00 */
[----:B0-----:R1:W3:Y:S04]  /*b3cb0*/  LDL.64 R28, [R1+0x2ac8] ;  /* 0x002ac800011c7983 */ /* 0x0012e80000100a00 */
[----:B------:R-:W-:Y:S04]  /*b3cc0*/  STL.64 [R1+0x6938], R8 ;  /* 0x0069380801007387 */ /* 0x000fe80000100a00 */
[----:B------:R0:W-:Y:S04]  /*b3cd0*/  STL.64 [R1+0x6940], R14 ;  /* 0x0069400e01007387 */ /* 0x0001e80000100a00 */
[----:B0-----:R1:W2:Y:S04]  /*b3ce0*/  LDL.64 R14, [R1+0x2ac0] ;  /* 0x002ac000010e7983 */ /* 0x0012a80000100a00 */
[----:B----4-:R0:W-:Y:S04]  /*b3cf0*/  STL.64 [R1+0x6928], R16 ;  /* 0x0069281001007387 */ /* 0x0101e80000100a00 */
[----:B0-----:R-:W4:Y:S04]  /*b3d00*/  LDL.LU R17, [R1+0x24] ;  /* 0x0000240001117983 */ /* 0x001f280000300800 */
[----:B------:R-:W-:Y:S01]  /*b3d10*/  STL.64 [R1+0x6930], R10 ;  /* 0x0069300a01007387 */ /* 0x000fe20000100a00 */
[----:B---3--:R-:W-:-:S05]  /*b3d20*/  IMAD.X R29, R25, 0x1, R3, P4 ;  /* 0x00000001191d7824 */ /* 0x008fca00020e0603 */
[----:B------:R0:W-:Y:S04]  /*b3d30*/  STL [R1+0x2acc], R29 ;  /* 0x002acc1d01007387 */ /* 0x0001e80000100800 */
[----:B0-----:R-:W3:Y:S01]  /*b3d40*/  LDL.LU.64 R28, [R1+0x6948] ;  /* 0x00694800011c7983 */ /* 0x001ee20000300a00 */
[----:B--2---:R-:W-:-:S05]  /*b3d50*/  IMAD.X R15, R25, 0x1, R4, P0 ;  /* 0x00000001190f7824 */ /* 0x004fca00000e0604 */
[----:B------:R0:W-:Y:S04]  /*b3d60*/  STL [R1+0x2ac4], R15 ;  /* 0x002ac40f01007387 */ /* 0x0001e80000100800 */
[----:B0-----:R-:W2:Y:S04]  /*b3d70*/  LDL.LU.64 R14, [R1+0x6940] ;  /* 0x00694000010e7983 */ /* 0x001ea80000300a00 */
[----:B---3--:R0:W-:Y:S04]  /*b3d80*/  STL.64 [R1+0x6920], R28 ;  /* 0x0069201c01007387 */ /* 0x0081e80000100a00 */
[----:B0-----:R-:W3:Y:S01]  /*b3d90*/  LDL.LU R28, [R1+0x28] ;  /* 0x00002800011c7983 */ /* 0x001ee20000300800 */
[----:B----4-:R-:W-:-:S02]  /*b3da0*/  SHF.R.S32.HI R26, RZ, 0x1f, R17 ;  /* 0x0000001fff1a7819 */ /* 0x010fc40000011411 */
[C---:B------:R-:W-:Y:S02]  /*b3db0*/  IADD3 R8, P5, R17.reuse, R0, RZ ;  /* 0x0000000011087210 */ /* 0x040fe40007fbe0ff */
[----:B------:R-:W-:-:S03]  /*b3dc0*/  IADD3 R16, P0, R17, R2, RZ ;  /* 0x0000000211107210 */ /* 0x000fc60007f1e0ff */
[C---:B------:R-:W-:Y:S02]  /*b3dd0*/  IMAD.X R9, R26.reuse, 0x1, R3, P5 ;  /* 0x000000011a097824 */ /* 0x040fe400028e0603 */
[----:B------:R-:W-:-:S03]  /*b3de0*/  IMAD.X R17, R26, 0x1, R4, P0 ;  /* 0x000000011a117824 */ /* 0x000fc600000e0604 */
[----:B------:R0:W-:Y:S04]  /*b3df0*/  STL.64 [R1+0x2ab8], R8 ;  /* 0x002ab80801007387 */ /* 0x0001e80000100a00 */
[----:B0-----:R-:W4:Y:S01]  /*b3e00*/  LDL.LU.64 R8, [R1+0x6938] ;  /* 0x0069380001087983 */ /* 0x001f220000300a00 */
[C---:B---3--:R-:W-:Y:S02]  /*b3e10*/  IADD3 R10, P4, R28.reuse, R0, RZ ;  /* 0x000000001c0a7210 */ /* 0x048fe40007f9e0ff */
[----:B------:R-:W-:Y:S02]  /*b3e20*/  SHF.R.S32.HI R25, RZ, 0x1f, R28 ;  /* 0x0000001fff197819 */ /* 0x000fe4000001141c */
[----:B------:R-:W-:Y:S01]  /*b3e30*/  IADD3 R28, P0, R28, R2, RZ ;  /* 0x000000021c1c7210 */ /* 0x000fe20007f1e0ff */
[----:B------:R0:W-:Y:S04]  /*b3e40*/  STL [R1+0x2aa8], R10 ;  /* 0x002aa80a01007387 */ /* 0x0001e80000100800 */
[----:B0-----:R-:W3:Y:S04]  /*b3e50*/  LDL.LU.64 R10, [R1+0x6930] ;  /* 0x00693000010a7983 */ /* 0x001ee80000300a00 */
[----:B------:R0:W-:Y:S04]  /*b3e60*/  STL.64 [R1+0x2ab0], R16 ;  /* 0x002ab01001007387 */ /* 0x0001e80000100a00 */
[----:B0-----:R-:W2:Y:S04]  /*b3e70*/  LDL.LU.64 R16, [R1+0x6928] ;  /* 0x0069280001107983 */ /* 0x001ea80000300a00 */
[----:B------:R0:W-:Y:S04]  /*b3e80*/  STL [R1+0x2aa0], R28 ;  /* 0x002aa01c01007387 */ /* 0x0001e80000100800 */
[----:B0-----:R-:W4:Y:S04]  /*b3e90*/  LDL.LU.64 R28, [R1+0x6920] ;  /* 0x00692000011c7983 */ /* 0x001f280000300a00 */
[----:B------:R0:W-:Y:S04]  /*b3ea0*/  STL.64 [R1+0x6918], R4 ;  /* 0x0069180401007387 */ /* 0x0001e80000100a00 */
[----:B0-----:R1:W3:Y:S04]  /*b3eb0*/  LDL.64 R4, [R1+0x2aa8] ;  /* 0x002aa80001047983 */ /* 0x0012e80000100a00 */
[----:B----4-:R0:W-:Y:S04]  /*b3ec0*/  STL.64 [R1+0x6910], R28 ;  /* 0x0069101c01007387 */ /* 0x0101e80000100a00 */
[----:B0-----:R1:W4:Y:S04]  /*b3ed0*/  LDL.64 R28, [R1+0x2aa0] ;  /* 0x002aa000011c7983 */ /* 0x0013280000100a00 */
[----:B------:R-:W-:Y:S01]  /*b3ee0*/  STL.64 [R1+0x6900], R8 ;  /* 0x0069000801007387 */ /* 0x000fe20000100a00 */
[----:B---3--:R-:W-:-:S03]  /*b3ef0*/  IMAD.X R5, R25, 0x1, R3, P4 ;  /* 0x0000000119057824 */ /* 0x008fc600020e0603 */
[----:B------:R0:W-:Y:S04]  /*b3f00*/  STL [R1+0x6908], R12 ;  /* 0x0069080c01007387 */ /* 0x0001e80000100800 */
[----:B0-----:R-:W3:Y:S04]  /*b3f10*/  LDL.LU R12, [R1+0x2c] ;  /* 0x00002c00010c7983 */ /* 0x001ee80000300800 */
[----:B------:R0:W-:Y:S04]  /*b3f20*/  STL.64 [R1+0x68e8], R18 ;  /* 0x0068e81201007387 */ /* 0x0001e80000100a00 */
[----:B0-----:R-:W2:Y:S04]  /*b3f30*/  LDL.LU R18, [R1+0x30] ;  /* 0x0000300001127983 */ /* 0x001ea80000300800 */
[----:B------:R0:W-:Y:S04]  /*b3f40*/  STL [R1+0x2aac], R5 ;  /* 0x002aac0501007387 */ /* 0x0001e80000100800 */
[----:B0-----:R-:W4:Y:S02]  /*b3f50*/  LDL.LU.64 R4, [R1+0x6918] ;  /* 0x0069180001047983 */ /* 0x001f240000300a00 */
[----:B----4-:R-:W-:-:S05]  /*b3f60*/  IMAD.X R29, R25, 0x1, R4, P0 ;  /* 0x00000001191d7824 */ /* 0x010fca00000e0604 */
[----:B------:R0:W-:Y:S04]  /*b3f70*/  STL [R1+0x2aa4], R29 ;  /* 0x002aa41d01007387 */ /* 0x0001e80000100800 */
[----:B0-----:R-:W4:Y:S01]  /*b3f80*/  LDL.LU.64 R28, [R1+0x6910] ;  /* 0x00691000011c7983 */ /* 0x001f220000300a00 */
[----:B---3--:R-:W-:Y:S02]  /*b3f90*/  SHF.R.S32.HI R26, RZ, 0x1f, R12 ;  /* 0x0000001fff1a7819 */ /* 0x008fe4000001140c */
[-C--:B------:R-:W-:Y:S01]  /*b3fa0*/  IADD3 R8, P5, R12, R0.reuse, RZ ;  /* 0x000000000c087210 */ /* 0x080fe20007fbe0ff */
[----:B------:R2:W-:Y:S04]  /*b3fb0*/  STL.64 [R1+0x68f8], R4 ;  /* 0x0068f80401007387 */ /* 0x0005e80000100a00 */
[----:B------:R-:W-:Y:S01]  /*b3fc0*/  IMAD.X R9, R26, 0x1, R3, P5 ;  /* 0x000000011a097824 */ /* 0x000fe200028e0603 */
[----:B--2---:R-:W-:Y:S01]  /*b3fd0*/  IADD3 R4, P4, R18, R0, RZ ;  /* 0x0000000012047210 */ /* 0x004fe20007f9e0ff */
[----:B----4-:R0:W-:Y:S02]  /*b3fe0*/  STL.64 [R1+0x68f0], R28 ;  /* 0x0068f01c01007387 */ /* 0x0101e40000100a00 */
[----:B0-----:R-:W-:-:S02]  /*b3ff0*/  IADD3 R28, P0, R12, R2, RZ ;  /* 0x000000020c1c7210 */ /* 0x001fc40007f1e0ff */
[----:B------:R-:W2:Y:S04]  /*b4000*/  LDL.LU R12, [R1+0x6908] ;  /* 0x00690800010c7983 */ /* 0x000ea80000300800 */
[----:B------:R0:W-:Y:S04]  /*b4010*/  STL.64 [R1+0x2a98], R8 ;  /* 0x002a980801007387 */ /* 0x0001e80000100a00 */
[----:B0-----:R-:W3:Y:S04]  /*b4020*/  LDL.LU.64 R8, [R1+0x6900] ;  /* 0x0069000001087983 */ /* 0x001ee80000300a00 */
[----:B------:R0:W-:Y:S04]  /*b4030*/  STL [R1+0x2a88], R4 ;  /* 0x002a880401007387 */ /* 0x0001e80000100800 */
[----:B0-----:R-:W4:Y:S01]  /*b4040*/  LDL.LU.64 R4, [R1+0x68f8] ;  /* 0x0068f80001047983 */ /* 0x001f220000300a00 */
[----:B------:R-:W-:Y:S01]  /*b4050*/  SHF.R.S32.HI R25, RZ, 0x1f, R18 ;  /* 0x0000001fff197819 */ /* 0x000fe20000011412 */
[----:B----4-:R-:W-:Y:S01]  /*b4060*/  IMAD.X R29, R26, 0x1, R4, P0 ;  /* 0x000000011a1d7824 */ /* 0x010fe200000e0604 */
[----:B------:R-:W-:-:S04]  /*b4070*/  IADD3 R18, P0, R18, R2, RZ ;  /* 0x0000000212127210 */ /* 0x000fc80007f1e0ff */
[----:B------:R0:W-:Y:S04]  /*b4080*/  STL.64 [R1+0x2a90], R28 ;  /* 0x002a901c01007387 */ /* 0x0001e80000100a00 */
[----:B0-----:R-:W4:Y:S04]  /*b4090*/  LDL.LU.64 R28, [R1+0x68f0] ;  /* 0x0068f000011c7983 */ /* 0x001f280000300a00 */
[----:B------:R0:W-:Y:S04]  /*b40a0*/  STL [R1+0x2a80], R18 ;  /* 0x002a801201007387 */ /* 0x0001e80000100800 */
[----:B0-----:R-:W2:Y:S04]  /*b40b0*/  LDL.LU.64 R18, [R1+0x68e8] ;  /* 0x0068e80001127983 */ /* 0x001ea80000300a00 */
[----:B------:R0:W-:Y:S04]  /*b40c0*/  STL.64 [R1+0x68e0], R4 ;  /* 0x0068e00401007387 */ /* 0x0001e80000100a00 */
[----:B0-----:R1:W2:Y:S04]  /*b40d0*/  LDL.64 R4, [R1+0x2a88] ;  /* 0x002a880001047983 */ /* 0x0012a80000100a00 */
[----:B----4-:R0:W-:Y:S04]  /*b40e0*/  STL.64 [R1+0x68d8], R28 ;  /* 0x0068d81c01007387 */ /* 0x0101e80000100a00 */
[----:B0-----:R1:W4:Y:S04]  /*b40f0*/  LDL.64 R28, [R1+0x2a80] ;  /* 0x002a8000011c7983 */ /* 0x0013280000100a00 */
[----:B---3--:R-:W-:Y:S04]  /*b4100*/  STL.64 [R1+0x68d0], R8 ;  /* 0x0068d00801007387 */ /* 0x008fe80000100a00 */
[----:B------:R0:W-:Y:S01]  /*b4110*/  STL.64 [R1+0x68c0], R22 ;  /* 0x0068c01601007387 */ /* 0x0001e20000100a00 */
[----:B--2---:R-:W-:-:S03]  /*b4120*/  IMAD.X R5, R25, 0x1, R3, P4 ;  /* 0x0000000119057824 */ /* 0x004fc600020e0603 */
[----:B0-----:R-:W2:Y:S04]  /*b4130*/  LDL.LU R23, [R1+0x34] ;  /* 0x0000340001177983 */ /* 0x001ea80000300800 */
[----:B------:R-:W-:Y:S04]  /*b4140*/  STL.64 [R1+0x68c8], R16 ;  /* 0x0068c81001007387 */ /* 0x000fe80000100a00 */
[----:B------:R0:W-:Y:S04]  /*b4150*/  STL [R1+0x2a8c], R5 ;  /* 0x002a8c0501007387 */ /* 0x0001e80000100800 */
[----:B0-----:R-:W4:Y:S02]  /*b4160*/  LDL.LU.64 R4, [R1+0x68e0] ;  /* 0x0068e00001047983 */ /* 0x001f240000300a00 */
[----:B----4-:R-:W-:-:S05]  /*b4170*/  IMAD.X R29, R25, 0x1, R4, P0 ;  /* 0x00000001191d7824 */ /* 0x010fca00000e0604 */
[----:B------:R0:W-:Y:S04]  /*b4180*/  STL [R1+0x2a84], R29 ;  /* 0x002a841d01007387 */ /* 0x0001e80000100800 */
[----:B0-----:R-:W3:Y:S01]  /*b4190*/  LDL.LU.64 R28, [R1+0x68d8] ;  /* 0x0068d800011c7983 */ /* 0x001ee20000300a00 */
[----:B--2---:R-:W-:Y:S02]  /*b41a0*/  SHF.R.S32.HI R26, RZ, 0x1f, R23 ;  /* 0x0000001fff1a7819 */ /* 0x004fe40000011417 */
[C---:B------:R-:W-:Y:S01]  /*b41b0*/  IADD3 R8, P5, R23.reuse, R0, RZ ;  /* 0x0000000017087210 */ /* 0x040fe20007fbe0ff */
[----:B---3--:R0:W-:Y:S04]  /*b41c0*/  STL.64 [R1+0x68b8], R28 ;  /* 0x0068b81c01007387 */ /* 0x0081e80000100a00 */
[----:B0-----:R-:W2:Y:S01]  /*b41d0*/  LDL.LU R28, [R1+0x38] ;  /* 0x00003800011c7983 */ /* 0x001ea20000300800 */
[----:B------:R-:W-:Y:S01]  /*b41e0*/  IADD3 R22, P0, R23, R2, RZ ;  /* 0x0000000217167210 */ /* 0x000fe20007f1e0ff */
[----:B------:R-:W-:-:S04]  /*b41f0*/  IMAD.X R9, R26, 0x1, R3, P5 ;  /* 0x000000011a097824 */ /* 0x000fc800028e0603 */
[----:B------:R-:W-:Y:S01]  /*b4200*/  IMAD.X R23, R26, 0x1, R4, P0 ;  /* 0x000000011a177824 */ /* 0x000fe200000e0604 */
[----:B------:R0:W-:Y:S04]  /*b4210*/  STL.64 [R1+0x2a78], R8 ;  /* 0x002a780801007387 */ /* 0x0001e80000100a00 */
        /* <DEDUP_REMOVED lines=15> */
[----:B------:R-:W-:Y:S04]  /*b4310*/  STL.64 [R1+0x6898], R8 ;  /* 0x0068980801007387 */ /* 0x000fe80000100a00 */
[----:B------:R0:W-:Y:S04]  /*b4320*/  STL.64 [R1+0x68a0], R14 ;  /* 0x0068a00e01007387 */ /* 0x0001e80000100a00 */
[----:B0-----:R-:W2:Y:S04]  /*b4330*/  LDL.LU R14, [R1+0x3c] ;  /* 0x00003c00010e7983 */ /* 0x001ea80000300800 */
[----:B------:R0:W-:Y:S04]  /*b4340*/  STL [R1+0x2a6c], R5 ;  /* 0x002a6c0501007387 */ /* 0x0001e80000100800 */
[----:B0-----:R-:W3:Y:S02]  /*b4350*/  LDL.LU.64 R4, [R1+0x68b0] ;  /* 0x0068b00001047983 */ /* 0x001ee40000300a00 */
[----:B---3--:R-:W-:-:S05]  /*b4360*/  IMAD.X R29, R25, 0x1, R4, P0 ;  /* 0x00000001191d7824 */ /* 0x008fca00000e0604 */
[----:B------:R0:W-:Y:S04]  /*b4370*/  STL [R1+0x2a64], R29 ;  /* 0x002a641d01007387 */ /* 0x0001e80000100800 */
[----:B0-----:R-:W3:Y:S04]  /*b4380*/  LDL.LU.64 R28, [R1+0x68a8] ;  /* 0x0068a800011c7983 */ /* 0x001ee80000300a00 */
[----:B------:R-:W-:Y:S01]  /*b4390*/  STL.64 [R1+0x6890], R4 ;  /* 0x0068900401007387 */ /* 0x000fe20000100a00 */
[----:B--2---:R-:W-:Y:S02]  /*b43a0*/  SHF.R.S32.HI R26, RZ, 0x1f, R14 ;  /* 0x0000001fff1a7819 */ /* 0x004fe4000001140e */
[C---:B------:R-:W-:Y:S01]  /*b43b0*/  IADD3 R8, P5, R14.reuse, R0, RZ ;  /* 0x000000000e087210 */ /* 0x040fe20007fbe0ff */
[----:B---3--:R0:W-:Y:S04]  /*b43c0*/  STL.64 [R1+0x6880], R28 ;  /* 0x0068801c01007387 */ /* 0x0081e80000100a00 */
[----:B0-----:R-:W2:Y:S01]  /*b43d0*/  LDL.LU R28, [R1+0x40] ;  /* 0x00004000011c7983 */ /* 0x001ea20000300800 */
[----:B------:R-:W-:Y:S01]  /*b43e0*/  IADD3 R14, P0, R14, R2, RZ ;  /* 0x000000020e0e7210 */ /* 0x000fe20007f1e0ff */
[----:B------:R-:W-:-:S04]  /*b43f0*/  IMAD.X R9, R26, 0x1, R3, P5 ;  /* 0x000000011a097824 */ /* 0x000fc800028e0603 */
[----:B------:R0:W-:Y:S04]  /*b4400*/  STL [R1+0x2a50], R14 ;  /* 0x002a500e01007387 */ /* 0x0001e80000100800 */
[----:B0-----:R-:W3:Y:S04]  /*b4410*/  LDL.LU.64 R14, [R1+0x68a0] ;  /* 0x0068a000010e7983 */ /* 0x001ee80000300a00 */
[----:B------:R0:W-:Y:S04]  /*b4420*/  STL.64 [R1+0x2a58], R8 ;  /* 0x002a580801007387 */ /* 0x0001e80000100a00 */
[----:B0-----:R-:W4:Y:S04]  /*b4430*/  LDL.LU.64 R8, [R1+0x6898] ;  /* 0x0068980001087983 */ /* 0x001f280000300a00 */
[----:B------:R0:W-:Y:S04]  /*b4440*/  STL.64 [R1+0x6888], R2 ;  /* 0x0068880201007387 */ /* 0x0001e80000100a00 */
[----:B0-----:R1:W3:Y:S01]  /*b4450*/  LDL.64 R2, [R1+0x2a50] ;  /* 0x002a500001027983 */ /* 0x0012e20000100a00 */
[----:B--2---:R-:W-:-:S05]  /*b4460*/  IADD3 R4, P4, R28, R0, RZ ;  /* 0x000000001c047210 */ /* 0x004fca0007f9e0ff */
[----:B------:R0:W-:Y:S04]  /*b4470*/  STL [R1+0x2a48], R4 ;  /* 0x002a480401007387 */ /* 0x0001e80000100800 */
[----:B0-----:R-:W3:Y:S02]  /*b4480*/  LDL.LU.64 R4, [R1+0x6890] ;  /* 0x0068900001047983 */ /* 0x001ee40000300a00 */
[----:B---3--:R-:W-:-:S05]  /*b4490*/  IMAD.X R3, R26, 0x1, R4, P0 ;  /* 0x000000011a037824 */ /* 0x008fca00000e0604 */
[----:B------:R0:W-:Y:S04]  /*b44a0*/  STL [R1+0x2a54], R3 ;  /* 0x002a540301007387 */ /* 0x0001e80000100800 */
[----:B0-----:R-:W2:Y:S01]  /*b44b0*/  LDL.LU.64 R2, [R1+0x6888] ;  /* 0x0068880001027983 */ /* 0x001ea20000300a00 */
[----:B------:R-:W-:Y:S02]  /*b44c0*/  SHF.R.S32.HI R25, RZ, 0x1f, R28 ;  /* 0x0000001fff197819 */ /* 0x000fe4000001141c */
[----:B--2---:R-:W-:-:S05]  /*b44d0*/  IADD3 R28, P0, R28, R2, RZ ;  /* 0x000000021c1c7210 */ /* 0x004fca0007f1e0ff */
[----:B------:R0:W-:Y:S04]  /*b44e0*/  STL [R1+0x2a40], R28 ;  /* 0x002a401c01007387 */ /* 0x0001e80000100800 */
[----:B0-----:R-:W2:Y:S04]  /*b44f0*/  LDL.LU.64 R28, [R1+0x6880] ;  /* 0x00688000011c7983 */ /* 0x001ea80000300a00 */
[----:B------:R0:W-:Y:S04]  /*b4500*/  STL.64 [R1+0x6878], R4 ;  /* 0x0068780401007387 */ /* 0x0001e80000100a00 */
[----:B0-----:R1:W3:Y:S04]  /*b4510*/  LDL.64 R4, [R1+0x2a48] ;  /* 0x002a480001047983 */ /* 0x0012e80000100a00 */
[----:B--2---:R0:W-:Y:S04]  /*b4520*/  STL.64 [R1+0x6870], R28 ;  /* 0x0068701c01007387 */ /* 0x0041e80000100a00 */
[----:B0-----:R1:W2:Y:S01]  /*b4530*/  LDL.64 R28, [R1+0x2a40] ;  /* 0x002a4000011c7983 */ /* 0x0012a20000100a00 */
[----:B---3--:R-:W-:-:S03]  /*b4540*/  IMAD.X R5, R25, 0x1, R3, P4 ;  /* 0x0000000119057824 */ /* 0x008fc600020e0603 */
[----:B------:R-:W-:Y:S04]  /*b4550*/  STL.64 [R1+0x6868], R14 ;  /* 0x0068680e01007387 */ /* 0x000fe80000100a00 */
[----:B------:R0:W-:Y:S04]  /*b4560*/  STL.64 [R1+0x6858], R10 ;  /* 0x0068580a01007387 */ /* 0x0001e80000100a00 */
[----:B0-----:R-:W3:Y:S04]  /*b4570*/  LDL.LU R11, [R1+0x44] ;  /* 0x00004400010b7983 */ /* 0x001ee80000300800 */
[----:B------:R-:W-:Y:S04]  /*b4580*/  STL.64 [R1+0x6860], R18 ;  /* 0x0068601201007387 */ /* 0x000fe80000100a00 */
[----:B------:R0:W-:Y:S04]  /*b4590*/  STL [R1+0x2a4c], R5 ;  /* 0x002a4c0501007387 */ /* 0x0001e80000100800 */
[----:B0-----:R-:W2:Y:S02]  /*b45a0*/  LDL.LU.64 R4, [R1+0x6878] ;  /* 0x0068780001047983 */ /* 0x001ea40000300a00 */
[----:B--2---:R-:W-:-:S05]  /*b45b0*/  IMAD.X R29, R25, 0x1, R4, P0 ;  /* 0x00000001191d7824 */ /* 0x004fca00000e0604 */
[----:B------:R0:W-:Y:S04]  /*b45c0*/  STL [R1+0x2a44], R29 ;  /* 0x002a441d01007387 */ /* 0x0001e80000100800 */
[----:B0-----:R-:W2:Y:S01]  /*b45d0*/  LDL.LU.64 R28, [R1+0x6870] ;  /* 0x00687000011c7983 */ /* 0x001ea20000300a00 */
[----:B---3--:R-:W-:Y:S02]  /*b45e0*/  SHF.R.S32.HI R26, RZ, 0x1f, R11 ;  /* 0x0000001fff1a7819 */ /* 0x008fe4000001140b */
[C---:B------:R-:W-:Y:S01]  /*b45f0*/  IADD3 R14, P5, R11.reuse, R0, RZ ;  /* 0x000000000b0e7210 */ /* 0x040fe20007fbe0ff */
[----:B--2---:R0:W-:Y:S04]  /*b4600*/  STL.64 [R1+0x6850], R28 ;  /* 0x0068501c01007387 */ /* 0x0041e80000100a00 */
        /* <DEDUP_REMOVED lines=57> */
[----:B----4-:R0:W-:Y:S04]  /*b49a0*/  STL.64 [R1+0x67f0], R10 ;  /* 0x0067f00a01007387 */ /* 0x0101e80000100a00 */
[----:B0-----:R-:W3:Y:S04]  /*b49b0*/  LDL.LU R11, [R1+0x54] ;  /* 0x00005400010b7983 */ /* 0x001ee80000300800 */
[----:B------:R0:W-:Y:S04]  /*b49c0*/  STL [R1+0x2a0c], R5 ;  /* 0x002a0c0501007387 */ /* 0x0001e80000100800 */
[----:B0-----:R-:W2:Y:S02]  /*b49d0*/  LDL.LU.64 R4, [R1+0x6810] ;  /* 0x0068100001047983 */ /* 0x001ea40000300a00 */
[----:B--2---:R-:W-:-:S05]  /*b49e0*/  IMAD.X R29, R25, 0x1, R4, P0 ;  /* 0x00000001191d7824 */ /* 0x004fca00000e0604 */
[----:B------:R0:W-:Y:S04]  /*b49f0*/  STL [R1+0x2a04], R29 ;  /* 0x002a041d01007387 */ /* 0x0001e80000100800 */
[----:B0-----:R-:W2:Y:S04]  /*b4a00*/  LDL.LU.64 R28, [R1+0x6808] ;  /* 0x00680800011c7983 */ /* 0x001ea80000300a00 */
[----:B------:R-:W-:Y:S01]  /*b4a10*/  STL.64 [R1+0x67f8], R4 ;  /* 0x0067f80401007387 */ /* 0x000fe20000100a00 */
[----:B---3--:R-:W-:-:S03]  /*b4a20*/  SHF.R.S32.HI R26, RZ, 0x1f, R11 ;  /* 0x0000001fff1a7819 */ /* 0x008fc6000001140b */
[----:B--2---:R0:W-:Y:S04]  /*b4a30*/  STL.64 [R1+0x67e8], R28 ;  /* 0x0067e81c01007387 */ /* 0x0041e80000100a00 */
[----:B0-----:R-:W2:Y:S01]  /*b4a40*/  LDL.LU R28, [R1+0x58] ;  /* 0x00005800011c7983 */ /* 0x001ea20000300800 */
[----:B------:R-:W-:-:S05]  /*b4a50*/  IADD3 R16, P5, R11, R0, RZ ;  /* 0x000000000b107210 */ /* 0x000fca0007fbe0ff */
[----:B------:R-:W-:-:S05]  /*b4a60*/  IMAD.X R17, R26, 0x1, R3, P5 ;  /* 0x000000011a117824 */ /* 0x000fca00028e0603 */
[----:B------:R0:W-:Y:S04]  /*b4a70*/  STL.64 [R1+0x29f8], R16 ;  /* 0x0029f81001007387 */ /* 0x0001e80000100a00 */
[----:B0-----:R-:W3:Y:S01]  /*b4a80*/  LDL.LU.64 R16, [R1+0x6800] ;  /* 0x0068000001107983 */ /* 0x001ee20000300a00 */
[----:B--2---:R-:W-:-:S05]  /*b4a90*/  IADD3 R4, P4, R28, R0, RZ ;  /* 0x000000001c047210 */ /* 0x004fca0007f9e0ff */
[----:B------:R0:W-:Y:S04]  /*b4aa0*/  STL [R1+0x29e8], R4 ;  /* 0x0029e80401007387 */ /* 0x0001e80000100800 */
[----:B0-----:R-:W2:Y:S01]  /*b4ab0*/  LDL.LU.64 R4, [R1+0x67f8] ;  /* 0x0067f80001047983 */ /* 0x001ea20000300a00 */
[----:B------:R-:W-:Y:S02]  /*b4ac0*/  IADD3 R10, P0, R11, R2, RZ ;  /* 0x000000020b0a7210 */ /* 0x000fe40007f1e0ff */
[----:B------:R-:W-:-:S03]  /*b4ad0*/  SHF.R.S32.HI R25, RZ, 0x1f, R28 ;  /* 0x0000001fff197819 */ /* 0x000fc6000001141c */
[----:B--2---:R-:W-:Y:S01]  /*b4ae0*/  IMAD.X R11, R26, 0x1, R4, P0 ;  /* 0x000000011a0b7824 */ /* 0x004fe200000e0604 */
[----:B------:R-:W-:-:S04]  /*b4af0*/  IADD3 R28, P0, R28, R2, RZ ;  /* 0x000000021c1c7210 */ /* 0x000fc80007f1e0ff */
[----:B------:R0:W-:Y:S04]  /*b4b00*/  STL.64 [R1+0x29f0], R10 ;  /* 0x0029f00a01007387 */ /* 0x0001e80000100a00 */
[----:B0-----:R-:W2:Y:S04]  /*b4b10*/  LDL.LU.64 R10, [R1+0x67f0] ;  /* 0x0067f000010a7983 */ /* 0x001ea80000300a00 */
[----:B------:R0:W-:Y:S04]  /*b4b20*/  STL [R1+0x29e0], R28 ;  /* 0x0029e01c01007387 */ /* 0x0001e80000100800 */
[----:B0-----:R-:W4:Y:S04]  /*b4b30*/  LDL.LU.64 R28, [R1+0x67e8] ;  /* 0x0067e800011c7983 */ /* 0x001f280000300a00 */
[----:B------:R0:W-:Y:S04]  /*b4b40*/  STL.64 [R1+0x67e0], R4 ;  /* 0x0067e00401007387 */ /* 0x0001e80000100a00 */
[----:B0-----:R1:W3:Y:S04]  /*b4b50*/  LDL.64 R4, [R1+0x29e8] ;  /* 0x0029e80001047983 */ /* 0x0012e80000100a00 */
[----:B----4-:R0:W-:Y:S04]  /*b4b60*/  STL.64 [R1+0x67d8], R28 ;  /* 0x0067d81c01007387 */ /* 0x0101e80000100a00 */
[----:B0-----:R1:W4:Y:S01]  /*b4b70*/  LDL.64 R28, [R1+0x29e0] ;  /* 0x0029e000011c7983 */ /* 0x0013220000100a00 */
[----:B---3--:R-:W-:-:S03]  /*b4b80*/  IMAD.X R5, R25, 0x1, R3, P4 ;  /* 0x0000000119057824 */ /* 0x008fc600020e0603 */
[----:B------:R-:W-:Y:S04]  /*b4b90*/  STL.64 [R1+0x67c8], R16 ;  /* 0x0067c81001007387 */ /* 0x000fe80000100a00 */
[----:B------:R0:W-:Y:S04]  /*b4ba0*/  STL.64 [R1+0x67d0], R12 ;  /* 0x0067d00c01007387 */ /* 0x0001e80000100a00 */
[----:B0-----:R-:W3:Y:S04]  /*b4bb0*/  LDL.LU R12, [R1+0x5c] ;  /* 0x00005c00010c7983 */ /* 0x001ee80000300800 */
[----:B------:R0:W-:Y:S04]  /*b4bc0*/  STL [R1+0x29ec], R5 ;  /* 0x0029ec0501007387 */ /* 0x0001e80000100800 */
[----:B0-----:R-:W4:Y:S02]  /*b4bd0*/  LDL.LU.64 R4, [R1+0x67e0] ;  /* 0x0067e00001047983 */ /* 0x001f240000300a00 */
[----:B----4-:R-:W-:-:S05]  /*b4be0*/  IMAD.X R29, R25, 0x1, R4, P0 ;  /* 0x00000001191d7824 */ /* 0x010fca00000e0604 */
[----:B------:R0:W-:Y:S04]  /*b4bf0*/  STL [R1+0x29e4], R29 ;  /* 0x0029e41d01007387 */ /* 0x0001e80000100800 */
[----:B0-----:R-:W4:Y:S04]  /*b4c00*/  LDL.LU.64 R28, [R1+0x67d8] ;  /* 0x0067d800011c7983 */ /* 0x001f280000300a00 */
[----:B------:R-:W-:Y:S01]  /*b4c10*/  STL.64 [R1+0x67c0], R4 ;  /* 0x0067c00401007387 */ /* 0x000fe20000100a00 */
[----:B---3--:R-:W-:Y:S02]  /*b4c20*/  SHF.R.S32.HI R26, RZ, 0x1f, R12 ;  /* 0x0000001fff1a7819 */ /* 0x008fe4000001140c */
[C---:B------:R-:W-:Y:S01]  /*b4c30*/  IADD3 R16, P5, R12.reuse, R0, RZ ;  /* 0x000000000c107210 */ /* 0x040fe20007fbe0ff */
[----:B----4-:R0:W-:Y:S04]  /*b4c40*/  STL.64 [R1+0x67b0], R28 ;  /* 0x0067b01c01007387 */ /* 0x0101e80000100a00 */
[----:B0-----:R-:W3:Y:S01]  /*b4c50*/  LDL.LU R28, [R1+0x60] ;  /* 0x00006000011c7983 */ /* 0x001ee20000300800 */
[----:B------:R-:W-:Y:S01]  /*b4c60*/  IADD3 R12, P0, R12, R2, RZ ;  /* 0x000000020c0c7210 */ /* 0x000fe20007f1e0ff */
[----:B------:R-:W-:-:S04]  /*b4c70*/  IMAD.X R17, R26, 0x1, R3, P5 ;  /* 0x000000011a117824 */ /* 0x000fc800028e0603 */
[----:B------:R0:W-:Y:S04]  /*b4c80*/  STL [R1+0x29d0], R12 ;  /* 0x0029d00c01007387 */ /* 0x0001e80000100800 */
[----:B0-----:R-:W4:Y:S04]  /*b4c90*/  LDL.LU.64 R12, [R1+0x67d0] ;  /* 0x0067d000010c7983 */ /* 0x001f280000300a00 */
[----:B------:R0:W-:Y:S04]  /*b4ca0*/  STL.64 [R1+0x29d8], R16 ;  /* 0x0029d81001007387 */ /* 0x0001e80000100a00 */
[----:B0-----:R-:W2:Y:S04]  /*b4cb0*/  LDL.LU.64 R16, [R1+0x67c8] ;  /* 0x0067c80001107983 */ /* 0x001ea80000300a00 */
[----:B------:R0:W-:Y:S04]  /*b4cc0*/  STL.64 [R1+0x67b8], R2 ;  /* 0x0067b80201007387 */ /* 0x0001e80000100a00 */
[----:B0-----:R1:W4:Y:S01]  /*b4cd0*/  LDL.64 R2, [R1+0x29d0] ;  /* 0x0029d00001027983 */ /* 0x0013220000100a00 */
[----:B---3--:R-:W-:-:S05]  /*b4ce0*/  IADD3 R4, P4, R28, R0, RZ ;  /* 0x000000001c047210 */ /* 0x008fca0007f9e0ff */
[----:B------:R0:W-:Y:S04]  /*b4cf0*/  STL [R1+0x29c8], R4 ;  /* 0x0029c80401007387 */ /* 0x0001e80000100800 */
[----:B0-----:R-:W4:Y:S02]  /*b4d00*/  LDL.LU.64 R4, [R1+0x67c0] ;  /* 0x0067c00001047983 */ /* 0x001f240000300a00 */
[----:B----4-:R-:W-:-:S05]  /*b4d10*/  IMAD.X R3, R26, 0x1, R4, P0 ;  /* 0x000000011a037824 */ /* 0x010fca00000e0604 */
[----:B------:R0:W-:Y:S04]  /*b4d20*/  STL [R1+0x29d4], R3 ;  /* 0x0029d40301007387 */ /* 0x0001e80000100800 */
[----:B0-----:R-:W3:Y:S01]  /*b4d30*/  LDL.LU.64 R2, [R1+0x67b8] ;  /* 0x0067b80001027983 */ /* 0x001ee20000300a00 */
[----:B------:R-:W-:Y:S02]  /*b4d40*/  SHF.R.S32.HI R25, RZ, 0x1f, R28 ;  /* 0x0000001fff197819 */ /* 0x000fe4000001141c */
[----:B---3--:R-:W-:-:S05]  /*b4d50*/  IADD3 R28, P0, R28, R2, RZ ;  /* 0x000000021c1c7210 */ /* 0x008fca0007f1e0ff */
[----:B------:R0:W-:Y:S04]  /*b4d60*/  STL [R1+0x29c0], R28 ;  /* 0x0029c01c01007387 */ /* 0x0001e80000100800 */
[----:B0-----:R-:W3:Y:S04]  /*b4d70*/  LDL.LU.64 R28, [R1+0x67b0] ;  /* 0x0067b000011c7983 */ /* 0x001ee80000300a00 */
[----:B------:R0:W-:Y:S04]  /*b4d80*/  STL.64 [R1+0x67a8], R4 ;  /* 0x0067a80401007387 */ /* 0x0001e80000100a00 */
[----:B0-----:R1:W4:Y:S04]  /*b4d90*/  LDL.64 R4, [R1+0x29c8] ;  /* 0x0029c80001047983 */ /* 0x0013280000100a00 */
[----:B---3--:R0:W-:Y:S04]  /*b4da0*/  STL.64 [R1+0x67a0], R28 ;  /* 0x0067a01c01007387 */ /* 0x0081e80000100a00 */
[----:B0-----:R1:W3:Y:S01]  /*b4db0*/  LDL.64 R28, [R1+0x29c0] ;  /* 0x0029c000011c7983 */ /* 0x0012e20000100a00 */
[----:B----4-:R-:W-:-:S03]  /*b4dc0*/  IMAD.X R5, R25, 0x1, R3, P4 ;  /* 0x0000000119057824 */ /* 0x010fc600020e0603 */
[----:B--2---:R-:W-:Y:S04]  /*b4dd0*/  STL.64 [R1+0x6798], R16 ;  /* 0x0067981001007387 */ /* 0x004fe80000100a00 */
        /* <DEDUP_REMOVED lines=8> */
[----:B--2---:R-:W-:-:S03]  /*b4e60*/  SHF.R.S32.HI R26, RZ, 0x1f, R19 ;  /* 0x0000001fff1a7819 */ /* 0x004fc60000011413 */
[----:B---3--:R0:W-:Y:S04]  /*b4e70*/  STL.64 [R1+0x6780], R28 ;  /* 0x0067801c01007387 */ /* 0x0081e80000100a00 */
        /* <DEDUP_REMOVED lines=60> */
[----:B------:R-:W-:Y:S04]  /*b5240*/  STL.64 [R1+0x6728], R8 ;  /* 0x0067280801007387 */ /* 0x000fe80000100a00 */
[----:B------:R0:W-:Y:S04]  /*b5250*/  STL [R1+0x298c], R5 ;  /* 0x00298c0501007387 */ /* 0x0001e80000100800 */
[----:B0-----:R-:W3:Y:S02]  /*b5260*/  LDL.LU.64 R4, [R1+0x6740] ;  /* 0x0067400001047983 */ /* 0x001ee40000300a00 */
[----:B---3--:R-:W-:-:S05]  /*b5270*/  IMAD.X R29, R25, 0x1, R4, P0 ;  /* 0x00000001191d7824 */ /* 0x008fca00000e0604 */
        /* <DEDUP_REMOVED lines=61> */
[----:B----4-:R-:W-:Y:S04]  /*b5650*/  STL.64 [R1+0x66c8], R16 ;  /* 0x0066c81001007387 */ /* 0x010fe80000100a00 */
        /* <DEDUP_REMOVED lines=49> */
[----:B0-----:R-:W3:Y:S04]  /*b5970*/  LDL.LU.64 R16, [R1+0x6690] ;  /* 0x0066900001107983 */ /* 0x001ee80000300a00 */
[----:B------:R0:W-:Y:S04]  /*b5980*/  STL.64 [R1+0x6680], R2 ;  /* 0x0066800201007387 */ /* 0x0001e80000100a00 */
[----:B0-----:R1:W4:Y:S01]  /*b5990*/  LDL.64 R2, [R1+0x2910] ;  /* 0x0029100001027983 */ /* 0x0013220000100a00 */
[----:B--2---:R-:W-:-:S05]  /*b59a0*/  IADD3 R4, P4, R28, R0, RZ ;  /* 0x000000001c047210 */ /* 0x004fca0007f9e0ff */
[----:B------:R0:W-:Y:S04]  /*b59b0*/  STL [R1+0x2908], R4 ;  /* 0x0029080401007387 */ /* 0x0001e80000100800 */
[----:B0-----:R-:W4:Y:S02]  /*b59c0*/  LDL.LU.64 R4, [R1+0x6688] ;  /* 0x0066880001047983 */ /* 0x001f240000300a00 */
[----:B----4-:R-:W-:-:S05]  /*b59d0*/  IMAD.X R3, R26, 0x1, R4, P0 ;  /* 0x000000011a037824 */ /* 0x010fca00000e0604 */
[----:B------:R0:W-:Y:S04]  /*b59e0*/  STL [R1+0x2914], R3 ;  /* 0x0029140301007387 */ /* 0x0001e80000100800 */
[----:B0-----:R-:W2:Y:S01]  /*b59f0*/  LDL.LU.64 R2, [R1+0x6680] ;  /* 0x0066800001027983 */ /* 0x001ea20000300a00 */
[----:B------:R-:W-:Y:S02]  /*b5a00*/  SHF.R.S32.HI R25, RZ, 0x1f, R28 ;  /* 0x0000001fff197819 */ /* 0x000fe4000001141c */
[----:B--2---:R-:W-:-:S05]  /*b5a10*/  IADD3 R28, P0, R28, R2, RZ ;  /* 0x000000021c1c7210 */ /* 0x004fca0007f1e0ff */
[----:B------:R0:W-:Y:S04]  /*b5a20*/  STL [R1+0x2900], R28 ;  /* 0x0029001c01007387 */ /* 0x0001e80000100800 */
[----:B0-----:R-:W2:Y:S04]  /*b5a30*/  LDL.LU.64 R28, [R1+0x6678] ;  /* 0x00667800011c7983 */ /* 0x001ea80000300a00 */
[----:B------:R0:W-:Y:S04]  /*b5a40*/  STL.64 [R1+0x6670], R4 ;  /* 0x0066700401007387 */ /* 0x0001e80000100a00 */
[----:B0-----:R1:W4:Y:S04]  /*b5a50*/  LDL.64 R4, [R1+0x2908] ;  /* 0x0029080001047983 */ /* 0x0013280000100a00 */
[----:B--2---:R0:W-:Y:S04]  /*b5a60*/  STL.64 [R1+0x6668], R28 ;  /* 0x0066681c01007387 */ /* 0x0041e80000100a00 */
[----:B0-----:R1:W2:Y:S01]  /*b5a70*/  LDL.64 R28, [R1+0x2900] ;  /* 0x00290000011c7983 */ /* 0x0012a20000100a00 */
[----:B----4-:R-:W-:-:S03]  /*b5a80*/  IMAD.X R5, R25, 0x1, R3, P4 ;  /* 0x0000000119057824 */ /* 0x010fc600020e0603 */
[----:B------:R0:W-:Y:S04]  /*b5a90*/  STL.64 [R1+0x6650], R18 ;  /* 0x0066501201007387 */ /* 0x0001e80000100a00 */
[----:B0-----:R-:W4:Y:S04]  /*b5aa0*/  LDL.LU R19, [R1+0x94] ;  /* 0x0000940001137983 */ /* 0x001f280000300800 */
[----:B------:R-:W-:Y:S04]  /*b5ab0*/  STL.64 [R1+0x6660], R8 ;  /* 0x0066600801007387 */ /* 0x000fe80000100a00 */
[----:B------:R0:W-:Y:S04]  /*b5ac0*/  STL [R1+0x290c], R5 ;  /* 0x00290c0501007387 */ /* 0x0001e80000100800 */
[----:B0-----:R-:W2:Y:S02]  /*b5ad0*/  LDL.LU.64 R4, [R1+0x6670] ;  /* 0x0066700001047983 */ /* 0x001ea40000300a00 */
[----:B--2---:R-:W-:-:S05]  /*b5ae0*/  IMAD.X R29, R25, 0x1, R4, P0 ;  /* 0x00000001191d7824 */ /* 0x004fca00000e0604 */
[----:B------:R0:W-:Y:S04]  /*b5af0*/  STL [R1+0x2904], R29 ;  /* 0x0029041d01007387 */ /* 0x0001e80000100800 */
[----:B0-----:R-:W2:Y:S04]  /*b5b00*/  LDL.LU.64 R28, [R1+0x6668] ;  /* 0x00666800011c7983 */ /* 0x001ea80000300a00 */
[----:B------:R-:W-:Y:S01]  /*b5b10*/  STL.64 [R1+0x6658], R4 ;  /* 0x0066580401007387 */ /* 0x000fe20000100a00 */
[----:B----4-:R-:W-:-:S03]  /*b5b20*/  SHF.R.S32.HI R26, RZ, 0x1f, R19 ;  /* 0x0000001fff1a7819 */ /* 0x010fc60000011413 */
[----:B--2---:R0:W-:Y:S04]  /*b5b30*/  STL.64 [R1+0x6648], R28 ;  /* 0x0066481c01007387 */ /* 0x0041e80000100a00 */
[----:B0-----:R-:W2:Y:S01]  /*b5b40*/  LDL.LU R28, [R1+0x98] ;  /* 0x00009800011c7983 */ /* 0x001ea20000300800 */
[----:B------:R-:W-:-:S05]  /*b5b50*/  IADD3 R8, P5, R19, R0, RZ ;  /* 0x0000000013087210 */ /* 0x000fca0007fbe0ff */
[----:B------:R-:W-:-:S05]  /*b5b60*/  IMAD.X R9, R26, 0x1, R3, P5 ;  /* 0x000000011a097824 */ /* 0x000fca00028e0603 */
[----:B------:R0:W-:Y:S04]  /*b5b70*/  STL.64 [R1+0x28f8], R8 ;  /* 0x0028f80801007387 */ /* 0x0001e80000100a00 */
[----:B0-----:R-:W4:Y:S01]  /*b5b80*/  LDL.LU.64 R8, [R1+0x6660] ;  /* 0x0066600001087983 */ /* 0x001f220000300a00 */
        /* <DEDUP_REMOVED lines=12> */
[----:B0-----:R1:W2:Y:S04]  /*b5c50*/  LDL.64 R4, [R1+0x28e8] ;  /* 0x0028e80001047983 */ /* 0x0012a80000100a00 */
[----:B---3--:R0:W-:Y:S04]  /*b5c60*/  STL.64 [R1+0x6620], R16 ;  /* 0x0066201001007387 */ /* 0x0081e80000100a00 */
[----:B0-----:R-:W3:Y:S04]  /*b5c70*/  LDL.LU R17, [R1+0x9c] ;  /* 0x00009c0001117983 */ /* 0x001ee80000300800 */
[----:B------:R0:W-:Y:S04]  /*b5c80*/  STL.64 [R1+0x6618], R14 ;  /* 0x0066180e01007387 */ /* 0x0001e80000100a00 */
[----:B0-----:R-:W4:Y:S01]  /*b5c90*/  LDL.LU R14, [R1+0xa0] ;  /* 0x0000a000010e7983 */ /* 0x001f220000300800 */
[----:B--2---:R-:W-:-:S03]  /*b5ca0*/  IMAD.X R5, R25, 0x1, R3, P4 ;  /* 0x0000000119057824 */ /* 0x004fc600020e0603 */
[----:B----4-:R-:W-:Y:S04]  /*b5cb0*/  STL.64 [R1+0x6630], R14 ;  /* 0x0066300e01007387 */ /* 0x010fe80000100a00 */
[----:B------:R-:W-:Y:S04]  /*b5cc0*/  STL.64 [R1+0x6628], R18 ;  /* 0x0066281201007387 */ /* 0x000fe80000100a00 */
[----:B------:R0:W-:Y:S04]  /*b5cd0*/  STL [R1+0x6638], R19 ;  /* 0x0066381301007387 */ /* 0x0001e80000100800 */
[----:B0-----:R1:W2:Y:S04]  /*b5ce0*/  LDL.64 R18, [R1+0x28e0] ;  /* 0x0028e00001127983 */ /* 0x0012a80000100a00 */
[----:B------:R0:W-:Y:S04]  /*b5cf0*/  STL [R1+0x28ec], R5 ;  /* 0x0028ec0501007387 */ /* 0x0001e80000100800 */
[----:B0-----:R-:W2:Y:S01]  /*b5d00*/  LDL.LU.64 R4, [R1+0x6640] ;  /* 0x0066400001047983 */ /* 0x001ea20000300a00 */
[----:B---3--:R-:W-:-:S02]  /*b5d10*/  SHF.R.S32.HI R26, RZ, 0x1f, R17 ;  /* 0x0000001fff1a7819 */ /* 0x008fc40000011411 */
[----:B------:R-:W-:-:S05]  /*b5d20*/  IADD3 R14, P5, R17, R0, RZ ;  /* 0x00000000110e7210 */ /* 0x000fca0007fbe0ff */
[----:B------:R-:W-:Y:S02]  /*b5d30*/  IMAD.X R15, R26, 0x1, R3, P5 ;  /* 0x000000011a0f7824 */ /* 0x000fe400028e0603 */
[----:B--2---:R-:W-:-:S05]  /*b5d40*/  IMAD.X R19, R25, 0x1, R4, P0 ;  /* 0x0000000119137824 */ /* 0x004fca00000e0604 */
[----:B------:R0:W-:Y:S04]  /*b5d50*/  STL [R1+0x28e4], R19 ;  /* 0x0028e41301007387 */ /* 0x0001e80000100800 */
[----:B0-----:R1:W2:Y:S04]  /*b5d60*/  LDL.LU R19, [R1+0x6638] ;  /* 0x0066380001137983 */ /* 0x0012a80000300800 */
[----:B------:R0:W-:Y:S04]  /*b5d70*/  STL.64 [R1+0x28d8], R14 ;  /* 0x0028d80e01007387 */ /* 0x0001e80000100a00 */
[----:B0-----:R-:W3:Y:S01]  /*b5d80*/  LDL.LU.64 R14, [R1+0x6630] ;  /* 0x00663000010e7983 */ /* 0x001ee20000300a00 */
[----:B------:R-:W-:-:S02]  /*b5d90*/  IADD3 R16, P0, R17, R2, RZ ;  /* 0x0000000211107210 */ /* 0x000fc40007f1e0ff */
[----:B---3--:R-:W-:-:S05]  /*b5da0*/  IADD3 R18, P4, R14, R0, RZ ;  /* 0x000000000e127210 */ /* 0x008fca0007f9e0ff */
[----:B------:R2:W-:Y:S04]  /*b5db0*/  STL [R1+0x28c8], R18 ;  /* 0x0028c81201007387 */ /* 0x0005e80000100800 */
[----:B--2---:R-:W2:Y:S01]  /*b5dc0*/  LDL.LU.64 R18, [R1+0x6628] ;  /* 0x0066280001127983 */ /* 0x004ea20000300a00 */
[----:B------:R-:W-:Y:S01]  /*b5dd0*/  IMAD.X R17, R26, 0x1, R4, P0 ;  /* 0x000000011a117824 */ /* 0x000fe200000e0604 */
[----:B------:R-:W-:Y:S02]  /*b5de0*/  SHF.R.S32.HI R25, RZ, 0x1f, R14 ;  /* 0x0000001fff197819 */ /* 0x000fe4000001140e */
[----:B------:R-:W-:Y:S02]  /*b5df0*/  IADD3 R14, P0, R14, R2, RZ ;  /* 0x000000020e0e7210 */ /* 0x000fe40007f1e0ff */
[----:B------:R0:W-:Y:S04]  /*b5e00*/  STL.64 [R1+0x28d0], R16 ;  /* 0x0028d01001007387 */ /* 0x0001e80000100a00 */
[----:B0-----:R-:W3:Y:S04]  /*b5e10*/  LDL.LU.64 R16, [R1+0x6620] ;  /* 0x0066200001107983 */ /* 0x001ee80000300a00 */
[----:B------:R0:W-:Y:S04]  /*b5e20*/  STL [R1+0x28c0], R14 ;  /* 0x0028c00e01007387 */ /* 0x0001e80000100800 */
[----:B0-----:R-:W4:Y:S04]  /*b5e30*/  LDL.LU.64 R14, [R1+0x6618] ;  /* 0x00661800010e7983 */ /* 0x001f280000300a00 */
[----:B--2---:R-:W-:Y:S04]  /*b5e40*/  STL.64 [R1+0x65f8], R18 ;  /* 0x0065f81201007387 */ /* 0x004fe80000100a00 */
[----:B------:R0:W-:Y:S04]  /*b5e50*/  STL.64 [R1+0x6600], R28 ;  /* 0x0066001c01007387 */ /* 0x0001e80000100a00 */
[----:B0-----:R-:W2:Y:S04]  /*b5e60*/  LDL.LU R28, [R1+0xa4] ;  /* 0x0000a400011c7983 */ /* 0x001ea80000300800 */
[----:B------:R0:W-:Y:S04]  /*b5e70*/  STL.64 [R1+0x6610], R4 ;  /* 0x0066100401007387 */ /* 0x0001e80000100a00 */
[----:B0-----:R1:W3:Y:S04]  /*b5e80*/  LDL.64 R4, [R1+0x28c8] ;  /* 0x0028c80001047983 */ /* 0x0012e80000100a00 */
[----:B------:R0:W-:Y:S04]  /*b5e90*/  STL.64 [R1+0x6608], R6 ;  /* 0x0066080601007387 */ /* 0x0001e80000100a00 */
[----:B0-----:R1:W2:Y:S04]  /*b5ea0*/  LDL.64 R6, [R1+0x28c0] ;  /* 0x0028c00001067983 */ /* 0x0012a80000100a00 */
[----:B----4-:R0:W-:Y:S04]  /*b5eb0*/  STL.64 [R1+0x65e0], R14 ;  /* 0x0065e00e01007387 */ /* 0x0101e80000100a00 */
[----:B0-----:R-:W4:Y:S01]  /*b5ec0*/  LDL.LU R14, [R1+0xa8] ;  /* 0x0000a800010e7983 */ /* 0x001f220000300800 */
[----:B---3--:R-:W-:-:S05]  /*b5ed0*/  IMAD.X R5, R25, 0x1, R3, P4 ;  /* 0x0000000119057824 */ /* 0x008fca00020e0603 */
[----:B------:R0:W-:Y:S04]  /*b5ee0*/  STL [R1+0x28cc], R5 ;  /* 0x0028cc0501007387 */ /* 0x0001e80000100800 */
[----:B0-----:R-:W3:Y:S01]  /*b5ef0*/  LDL.LU.64 R4, [R1+0x6610] ;  /* 0x0066100001047983 */ /* 0x001ee20000300a00 */
[----:B--2---:R-:W-:Y:S02]  /*b5f00*/  SHF.R.S32.HI R26, RZ, 0x1f, R28 ;  /* 0x0000001fff1a7819 */ /* 0x004fe4000001141c */
[----:B------:R-:W-:-:S05]  /*b5f10*/  IADD3 R18, P5, R28, R0, RZ ;  /* 0x000000001c127210 */ /* 0x000fca0007fbe0ff */
[----:B------:R-:W-:Y:S02]  /*b5f20*/  IMAD.X R19, R26, 0x1, R3, P5 ;  /* 0x000000011a137824 */ /* 0x000fe400028e0603 */
[----:B---3--:R-:W-:Y:S01]  /*b5f30*/  IMAD.X R7, R25, 0x1, R4, P0 ;  /* 0x0000000119077824 */ /* 0x008fe200000e0604 */
[----:B------:R-:W-:-:S04]  /*b5f40*/  IADD3 R28, P0, R28, R2, RZ ;  /* 0x000000021c1c7210 */ /* 0x000fc80007f1e0ff */
[----:B------:R0:W-:Y:S04]  /*b5f50*/  STL [R1+0x28c4], R7 ;  /* 0x0028c40701007387 */ /* 0x0001e80000100800 */
[----:B0-----:R-:W2:Y:S04]  /*b5f60*/  LDL.LU.64 R6, [R1+0x6608] ;  /* 0x0066080001067983 */ /* 0x001ea80000300a00 */
[----:B------:R0:W-:Y:S04]  /*b5f70*/  STL [R1+0x28b0], R28 ;  /* 0x0028b01c01007387 */ /* 0x0001e80000100800 */
[----:B0-----:R-:W3:Y:S04]  /*b5f80*/  LDL.LU.64 R28, [R1+0x6600] ;  /* 0x00660000011c7983 */ /* 0x001ee80000300a00 */
[----:B------:R0:W-:Y:S04]  /*b5f90*/  STL.64 [R1+0x28b8], R18 ;  /* 0x0028b81201007387 */ /* 0x0001e80000100a00 */
[----:B0-----:R-:W2:Y:S04]  /*b5fa0*/  LDL.LU.64 R18, [R1+0x65f8] ;  /* 0x0065f80001127983 */ /* 0x001ea80000300a00 */
[----:B------:R0:W-:Y:S04]  /*b5fb0*/  STL.64 [R1+0x65e8], R2 ;  /* 0x0065e80201007387 */ /* 0x0001e80000100a00 */
[----:B0-----:R-:W4:Y:S04]  /*b5fc0*/  LDL.64 R2, [R1+0x28b0] ;  /* 0x0028b00001027983 */ /* 0x001f280000100a00 */
[----:B----4-:R0:W-:Y:S02]  /*b5fd0*/  STL [R1+0x65f0], R2 ;  /* 0x0065f00201007387 */ /* 0x0101e40000100800 */
[----:B0-----:R-:W-:-:S05]  /*b5fe0*/  IADD3 R2, P4, R14, R0, RZ ;  /* 0x000000000e027210 */ /* 0x001fca0007f9e0ff */
[----:B------:R0:W-:Y:S04]  /*b5ff0*/  STL [R1+0x28a8], R2 ;  /* 0x0028a80201007387 */ /* 0x0001e80000100800 */
[----:B0-----:R1:W4:Y:S01]  /*b6000*/  LDL.LU R2, [R1+0x65f0] ;  /* 0x0065f00001027983 */ /* 0x0013220000300800 */
[----:B------:R-:W-:-:S05]  /*b6010*/  IMAD.X R3, R26, 0x1, R4, P0 ;  /* 0x000000011a037824 */ /* 0x000fca00000e0604 */
[----:B------:R4:W-:Y:S04]  /*b6020*/  STL [R1+0x28b4], R3 ;  /* 0x0028b40301007387 */ /* 0x0009e80000100800 */
[----:B----4-:R-:W4:Y:S01]  /*b6030*/  LDL.LU.64 R2, [R1+0x65e8] ;  /* 0x0065e80001027983 */ /* 0x010f220000300a00 */
[----:B------:R-:W-:Y:S02]  /*b6040*/  SHF.R.S32.HI R25, RZ, 0x1f, R14 ;  /* 0x0000001fff197819 */ /* 0x000fe4000001140e */
[----:B----4-:R-:W-:-:S05]  /*b6050*/  IADD3 R14, P0, R14, R2, RZ ;  /* 0x000000020e0e7210 */ /* 0x010fca0007f1e0ff */
[----:B------:R0:W-:Y:S04]  /*b6060*/  STL [R1+0x28a0], R14 ;  /* 0x0028a00e01007387 */ /* 0x0001e80000100800 */
[----:B0-----:R-:W4:Y:S04]  /*b6070*/  LDL.LU.64 R14, [R1+0x65e0] ;  /* 0x0065e000010e7983 */ /* 0x001f280000300a00 */
[----:B----4-:R0:W-:Y:S04]  /*b6080*/  STL.64 [R1+0x65d0], R14 ;  /* 0x0065d00e01007387 */ /* 0x0101e80000100a00 */
[----:B0-----:R-:W4:Y:S04]  /*b6090*/  LDL.64 R14, [R1+0x28a0] ;  /* 0x0028a000010e7983 */ /* 0x001f280000100a00 */
[----:B----4-:R0:W-:Y:S04]  /*b60a0*/  STL [R1+0x65d8], R14 ;  /* 0x0065d80e01007387 */ /* 0x0101e80000100800 */
[----:B0-----:R1:W4:Y:S04]  /*b60b0*/  LDL.64 R14, [R1+0x28a8] ;  /* 0x0028a800010e7983 */ /* 0x0013280000100a00 */
[----:B------:R-:W-:Y:S04]  /*b60c0*/  STL.64 [R1+0x65c8], R22 ;  /* 0x0065c81601007387 */ /* 0x000fe80000100a00 */
[----:B------:R0:W-:Y:S04]  /*b60d0*/  STL.64 [R1+0x65b8], R16 ;  /* 0x0065b81001007387 */ /* 0x0001e80000100a00 */
[----:B0-----:R-:W3:Y:S01]  /*b60e0*/  LDL.LU R17, [R1+0xac] ;  /* 0x0000ac0001117983 */ /* 0x001ee20000300800 */
[----:B----4-:R-:W-:-:S05]  /*b60f0*/  IMAD.X R15, R25, 0x1, R3, P4 ;  /* 0x00000001190f7824 */ /* 0x010fca00020e0603 */
[----:B------:R0:W-:Y:S04]  /*b6100*/  STL [R1+0x28ac], R15 ;  /* 0x0028ac0f01007387 */ /* 0x0001e80000100800 */
[----:B------:R1:W4:Y:S01]  /*b6110*/  LDL.LU R14, [R1+0x65d8] ;  /* 0x0065d800010e7983 */ /* 0x0003220000300800 */
[----:B0-----:R-:W-:-:S05]  /*b6120*/  IMAD.X R15, R25, 0x1, R4, P0 ;  /* 0x00000001190f7824 */ /* 0x001fca00000e0604 */
[----:B------:R4:W-:Y:S04]  /*b6130*/  STL [R1+0x28a4], R15 ;  /* 0x0028a40f01007387 */ /* 0x0009e80000100800 */
[----:B----4-:R-:W4:Y:S04]  /*b6140*/  LDL.LU.64 R14, [R1+0x65d0] ;  /* 0x0065d000010e7983 */ /* 0x010f280000300a00 */
[----:B------:R-:W-:Y:S01]  /*b6150*/  STL.64 [R1+0x65c0], R4 ;  /* 0x0065c00401007387 */ /* 0x000fe20000100a00 */
[----:B---3--:R-:W-:-:S03]  /*b6160*/  SHF.R.S32.HI R26, RZ, 0x1f, R17 ;  /* 0x0000001fff1a7819 */ /* 0x008fc60000011411 */
[----:B----4-:R0:W-:Y:S04]  /*b6170*/  STL.64 [R1+0x65b0], R14 ;  /* 0x0065b00e01007387 */ /* 0x0101e80000100a00 */
[----:B0-----:R-:W3:Y:S01]  /*b6180*/  LDL.LU R14, [R1+0xb0] ;  /* 0x0000b000010e7983 */ /* 0x001ee20000300800 */
[----:B------:R-:W-:-:S05]  /*b6190*/  IADD3 R22, P5, R17, R0, RZ ;  /* 0x0000000011167210 */ /* 0x000fca0007fbe0ff */
[----:B------:R-:W-:-:S05]  /*b61a0*/  IMAD.X R23, R26, 0x1, R3, P5 ;  /* 0x000000011a177824 */ /* 0x000fca00028e0603 */
[----:B------:R0:W-:Y:S04]  /*b61b0*/  STL.64 [R1+0x2898], R22 ;  /* 0x0028981601007387 */ /* 0x0001e80000100a00 */
[----:B0-----:R-:W4:Y:S01]  /*b61c0*/  LDL.LU.64 R22, [R1+0x65c8] ;  /* 0x0065c80001167983 */ /* 0x001f220000300a00 */
[----:B---3--:R-:W-:-:S05]  /*b61d0*/  IADD3 R4, P4, R14, R0, RZ ;  /* 0x000000000e047210 */ /* 0x008fca0007f9e0ff */
[----:B------:R0:W-:Y:S04]  /*b61e0*/  STL [R1+0x2888], R4 ;  /* 0x0028880401007387 */ /* 0x0001e80000100800 */
[----:B0-----:R-:W3:Y:S01]  /*b61f0*/  LDL.LU.64 R4, [R1+0x65c0] ;  /* 0x0065c00001047983 */ /* 0x001ee20000300a00 */
[----:B------:R-:W-:Y:S02]  /*b6200*/  IADD3 R16, P0, R17, R2, RZ ;  /* 0x0000000211107210 */ /* 0x000fe40007f1e0ff */
[----:B------:R-:W-:-:S03]  /*b6210*/  SHF.R.S32.HI R25, RZ, 0x1f, R14 ;  /* 0x0000001fff197819 */ /* 0x000fc6000001140e */
[----:B---3--:R-:W-:Y:S01]  /*b6220*/  IMAD.X R17, R26, 0x1, R4, P0 ;  /* 0x000000011a117824 */ /* 0x008fe200000e0604 */
[----:B------:R-:W-:-:S04]  /*b6230*/  IADD3 R14, P0, R14, R2, RZ ;  /* 0x000000020e0e7210 */ /* 0x000fc80007f1e0ff */
[----:B------:R0:W-:Y:S04]  /*b6240*/  STL.64 [R1+0x2890], R16 ;  /* 0x0028901001007387 */ /* 0x0001e80000100a00 */
[----:B0-----:R-:W3:Y:S04]  /*b6250*/  LDL.LU.64 R16, [R1+0x65b8] ;  /* 0x0065b80001107983 */ /* 0x001ee80000300a00 */
[----:B------:R0:W-:Y:S04]  /*b6260*/  STL [R1+0x2880], R14 ;  /* 0x0028800e01007387 */ /* 0x0001e80000100800 */
[----:B0-----:R-:W2:Y:S04]  /*b6270*/  LDL.LU.64 R14, [R1+0x65b0] ;  /* 0x0065b000010e7983 */ /* 0x001ea80000300a00 */
[----:B------:R0:W-:Y:S04]  /*b6280*/  STL.64 [R1+0x65a8], R4 ;  /* 0x0065a80401007387 */ /* 0x0001e80000100a00 */
[----:B0-----:R1:W2:Y:S04]  /*b6290*/  LDL.64 R4, [R1+0x2888] ;  /* 0x0028880001047983 */ /* 0x0012a80000100a00 */
[----:B------:R0:W-:Y:S04]  /*b62a0*/  STL [R1+0x6598], R11 ;  /* 0x0065980b01007387 */ /* 0x0001e80000100800 */
[----:B0-----:R-:W2:Y:S04]  /*b62b0*/  LDL.LU R11, [R1+0xb4] ;  /* 0x0000b400010b7983 */ /* 0x001ea80000300800 */
[----:B------:R0:W-:Y:S04]  /*b62c0*/  STL.64 [R1+0x65a0], R28 ;  /* 0x0065a01c01007387 */ /* 0x0001e80000100a00 */
[----:B0-----:R1:W2:Y:S04]  /*b62d0*/  LDL.64 R28, [R1+0x2880] ;  /* 0x00288000011c7983 */ /* 0x0012a80000100a00 */
[----:B----4-:R-:W-:Y:S04]  /*b62e0*/  STL.64 [R1+0x6590], R22 ;  /* 0x0065901601007387 */ /* 0x010fe80000100a00 */
[----:B---3--:R0:W-:Y:S04]  /*b62f0*/  STL.64 [R1+0x6578], R16 ;  /* 0x0065781001007387 */ /* 0x0081e80000100a00 */
[----:B0-----:R-:W3:Y:S01]  /*b6300*/  LDL.LU R16, [R1+0xe0] ;  /* 0x0000e00001107983 */ /* 0x001ee20000300800 */
[----:B--2---:R-:W-:-:S05]  /*b6310*/  IMAD.X R5, R25, 0x1, R3, P4 ;  /* 0x0000000119057824 */ /* 0x004fca00020e0603 */
[----:B------:R0:W-:Y:S04]  /*b6320*/  STL [R1+0x288c], R5 ;  /* 0x00288c0501007387 */ /* 0x0001e80000100800 */
[----:B0-----:R-:W2:Y:S01]  /*b6330*/  LDL.LU.64 R4, [R1+0x65a8] ;  /* 0x0065a80001047983 */ /* 0x001ea20000300a00 */
[----:B------:R-:W-:Y:S02]  /*b6340*/  SHF.R.S32.HI R26, RZ, 0x1f, R11 ;  /* 0x0000001fff1a7819 */ /* 0x000fe4000001140b */
        /* <DEDUP_REMOVED lines=21> */
[----:B------:R0:W-:Y:S04]  /*b64a0*/  STL.64 [R1+0x6570], R4 ;  /* 0x0065700401007387 */ /* 0x0001e80000100a00 */
[----:B0-----:R1:W2:Y:S04]  /*b64b0*/  LDL.64 R4, [R1+0x2868] ;  /* 0x0028680001047983 */ /* 0x0012a80000100a00 */
[----:B------:R0:W-:Y:S04]  /*b64c0*/  STL.64 [R1+0x6550], R8 ;  /* 0x0065500801007387 */ /* 0x0001e80000100a00 */
[----:B0-----:R-:W3:Y:S04]  /*b64d0*/  LDL.LU R9, [R1+0xe4] ;  /* 0x0000e40001097983 */ /* 0x001ee80000300800 */
[----:B------:R-:W-:Y:S04]  /*b64e0*/  STL.64 [R1+0x6558], R28 ;  /* 0x0065581c01007387 */ /* 0x000fe80000100a00 */
[----:B------:R-:W-:Y:S04]  /*b64f0*/  STL [R1+0x6560], R29 ;  /* 0x0065601d01007387 */ /* 0x000fe80000100800 */
[----:B----4-:R0:W-:Y:S04]  /*b6500*/  STL.64 [R1+0x6568], R22 ;  /* 0x0065681601007387 */ /* 0x0101e80000100a00 */
[----:B0-----:R1:W4:Y:S04]  /*b6510*/  LDL.64 R22, [R1+0x2860] ;  /* 0x0028600001167983 */ /* 0x0013280000100a00 */
[----:B------:R0:W-:Y:S04]  /*b6520*/  STL.64 [R1+0x6548], R6 ;  /* 0x0065480601007387 */ /* 0x0001e80000100a00 */
[----:B0-----:R-:W4:Y:S01]  /*b6530*/  LDL.LU R6, [R1+0xe8] ;  /* 0x0000e80001067983 */ /* 0x001f220000300800 */
[----:B--2---:R-:W-:-:S05]  /*b6540*/  IMAD.X R5, R25, 0x1, R3, P4 ;  /* 0x0000000119057824 */ /* 0x004fca00020e0603 */
[----:B------:R0:W-:Y:S04]  /*b6550*/  STL [R1+0x286c], R5 ;  /* 0x00286c0501007387 */ /* 0x0001e80000100800 */
[----:B0-----:R-:W4:Y:S01]  /*b6560*/  LDL.LU.64 R4, [R1+0x6570] ;  /* 0x0065700001047983 */ /* 0x001f220000300a00 */
[----:B---3--:R-:W-:Y:S02]  /*b6570*/  SHF.R.S32.HI R26, RZ, 0x1f, R9 ;  /* 0x0000001fff1a7819 */ /* 0x008fe40000011409 */
[----:B------:R-:W-:-:S05]  /*b6580*/  IADD3 R28, P5, R9, R0, RZ ;  /* 0x00000000091c7210 */ /* 0x000fca0007fbe0ff */
[----:B------:R-:W-:Y:S02]  /*b6590*/  IMAD.X R29, R26, 0x1, R3, P5 ;  /* 0x000000011a1d7824 */ /* 0x000fe400028e0603 */
[----:B----4-:R-:W-:-:S05]  /*b65a0*/  IMAD.X R23, R25, 0x1, R4, P0 ;  /* 0x0000000119177824 */ /* 0x010fca00000e0604 */
[----:B------:R0:W-:Y:S04]  /*b65b0*/  STL [R1+0x2864], R23 ;  /* 0x0028641701007387 */ /* 0x0001e80000100800 */
[----:B0-----:R-:W2:Y:S04]  /*b65c0*/  LDL.LU.64 R22, [R1+0x6568] ;  /* 0x0065680001167983 */ /* 0x001ea80000300a00 */
[----:B------:R0:W-:Y:S04]  /*b65d0*/  STL.64 [R1+0x2858], R28 ;  /* 0x0028581c01007387 */ /* 0x0001e80000100a00 */
[----:B0-----:R1:W3:Y:S01]  /*b65e0*/  LDL.LU R29, [R1+0x6560] ;  /* 0x00656000011d7983 */ /* 0x0012e20000300800 */
[----:B------:R-:W-:-:S02]  /*b65f0*/  IADD3 R8, P0, R9, R2, RZ ;  /* 0x0000000209087210 */ /* 0x000fc40007f1e0ff */
[----:B------:R-:W-:Y:S02]  /*b6600*/  IADD3 R28, P4, R6, R0, RZ ;  /* 0x00000000061c7210 */ /* 0x000fe40007f9e0ff */
[----:B------:R-:W-:Y:S01]  /*b6610*/  SHF.R.S32.HI R25, RZ, 0x1f, R6 ;  /* 0x0000001fff197819 */ /* 0x000fe20000011406 */
[----:B------:R-:W-:Y:S01]  /*b6620*/  IMAD.X R9, R26, 0x1, R4, P0 ;  /* 0x000000011a097824 */ /* 0x000fe200000e0604 */
[----:B------:R-:W-:Y:S01]  /*b6630*/  IADD3 R6, P0, R6, R2, RZ ;  /* 0x0000000206067210 */ /* 0x000fe20007f1e0ff */
[----:B------:R3:W-:Y:S04]  /*b6640*/  STL [R1+0x2848], R28 ;  /* 0x0028481c01007387 */ /* 0x0007e80000100800 */
[----:B---3--:R-:W3:Y:S04]  /*b6650*/  LDL.LU.64 R28, [R1+0x6558] ;  /* 0x00655800011c7983 */ /* 0x008ee80000300a00 */
[----:B------:R0:W-:Y:S04]  /*b6660*/  STL.64 [R1+0x2850], R8 ;  /* 0x0028500801007387 */ /* 0x0001e80000100a00 */
[----:B0-----:R-:W4:Y:S04]  /*b6670*/  LDL.LU.64 R8, [R1+0x6550] ;  /* 0x0065500001087983 */ /* 0x001f280000300a00 */
[----:B------:R0:W-:Y:S04]  /*b6680*/  STL [R1+0x2840], R6 ;  /* 0x0028400601007387 */ /* 0x0001e80000100800 */
[----:B0-----:R-:W2:Y:S04]  /*b6690*/  LDL.LU.64 R6, [R1+0x6548] ;  /* 0x0065480001067983 */ /* 0x001ea80000300a00 */
[----:B--2---:R0:W-:Y:S04]  /*b66a0*/  STL.64 [R1+0x6518], R6 ;  /* 0x0065180601007387 */ /* 0x0041e80000100a00 */
[----:B0-----:R-:W2:Y:S04]  /*b66b0*/  LDL.LU R6, [R1+0x100] ;  /* 0x0001000001067983 */ /* 0x001ea80000300800 */
[----:B--2---:R-:W-:Y:S04]  /*b66c0*/  STL.64 [R1+0x6530], R6 ;  /* 0x0065300601007387 */ /* 0x004fe80000100a00 */
[----:B------:R0:W-:Y:S04]  /*b66d0*/  STL.64 [R1+0x6540], R4 ;  /* 0x0065400401007387 */ /* 0x0001e80000100a00 */
[----:B0-----:R1:W2:Y:S04]  /*b66e0*/  LDL.64 R4, [R1+0x2848] ;  /* 0x0028480001047983 */ /* 0x0012a80000100a00 */
[----:B------:R0:W-:Y:S04]  /*b66f0*/  STL.64 [R1+0x6538], R14 ;  /* 0x0065380e01007387 */ /* 0x0001e80000100a00 */
[----:B0-----:R1:W4:Y:S04]  /*b6700*/  LDL.64 R14, [R1+0x2840] ;  /* 0x00284000010e7983 */ /* 0x0013280000100a00 */
[----:B---3--:R0:W-:Y:S04]  /*b6710*/  STL.64 [R1+0x6520], R28 ;  /* 0x0065201c01007387 */ /* 0x0081e80000100a00 */
[----:B0-----:R-:W3:Y:S04]  /*b6720*/  LDL.LU R29, [R1+0xec] ;  /* 0x0000ec00011d7983 */ /* 0x001ee80000300800 */
[----:B------:R-:W-:Y:S01]  /*b6730*/  STL.64 [R1+0x6528], R22 ;  /* 0x0065281601007387 */ /* 0x000fe20000100a00 */
        /* <DEDUP_REMOVED lines=10> */
[----:B0-----:R-:W3:Y:S01]  /*b67e0*/  LDL.LU.64 R6, [R1+0x6530] ;  /* 0x0065300001067983 */ /* 0x001ee20000300a00 */
[----:B------:R-:W-:-:S05]  /*b67f0*/  IADD3 R28, P0, R29, R2, RZ ;  /* 0x000000021d1c7210 */ /* 0x000fca0007f1e0ff */
[----:B------:R-:W-:Y:S01]  /*b6800*/  IMAD.X R29, R26, 0x1, R4, P0 ;  /* 0x000000011a1d7824 */ /* 0x000fe200000e0604 */
[C---:B---3--:R-:W-:Y:S02]  /*b6810*/  IADD3 R22, P4, R6.reuse, R0, RZ ;  /* 0x0000000006167210 */ /* 0x048fe40007f9e0ff */
[----:B------:R-:W-:Y:S02]  /*b6820*/  SHF.R.S32.HI R25, RZ, 0x1f, R6 ;  /* 0x0000001fff197819 */ /* 0x000fe40000011406 */
[----:B------:R-:W-:Y:S01]  /*b6830*/  IADD3 R6, P0, R6, R2, RZ ;  /* 0x0000000206067210 */ /* 0x000fe20007f1e0ff */
[----:B------:R0:W-:Y:S04]  /*b6840*/  STL [R1+0x2828], R22 ;  /* 0x0028281601007387 */ /* 0x0001e80000100800 */
[----:B0-----:R-:W3:Y:S04]  /*b6850*/  LDL.LU.64 R22, [R1+0x6528] ;  /* 0x0065280001167983 */ /* 0x001ee80000300a00 */
[----:B------:R0:W-:Y:S04]  /*b6860*/  STL.64 [R1+0x2830], R28 ;  /* 0x0028301c01007387 */ /* 0x0001e80000100a00 */
[----:B0-----:R-:W4:Y:S04]  /*b6870*/  LDL.LU.64 R28, [R1+0x6520] ;  /* 0x00652000011c7983 */ /* 0x001f280000300a00 */
[----:B------:R0:W-:Y:S04]  /*b6880*/  STL [R1+0x2820], R6 ;  /* 0x0028200601007387 */ /* 0x0001e80000100800 */
[----:B0-----:R-:W2:Y:S04]  /*b6890*/  LDL.LU.64 R6, [R1+0x6518] ;  /* 0x0065180001067983 */ /* 0x001ea80000300a00 */
[----:B--2---:R-:W-:Y:S04]  /*b68a0*/  STL.64 [R1+0x64f8], R6 ;  /* 0x0064f80601007387 */ /* 0x004fe80000100a00 */
[----:B------:R-:W-:Y:S04]  /*b68b0*/  STL [R1+0x6500], R7 ;  /* 0x0065000701007387 */ /* 0x000fe80000100800 */
[----:B------:R0:W-:Y:S04]  /*b68c0*/  STL.64 [R1+0x64f0], R8 ;  /* 0x0064f00801007387 */ /* 0x0001e80000100a00 */
[----:B0-----:R-:W2:Y:S04]  /*b68d0*/  LDL.LU R9, [R1+0x104] ;  /* 0x0001040001097983 */ /* 0x001ea80000300800 */
[----:B------:R0:W-:Y:S04]  /*b68e0*/  STL.64 [R1+0x6508], R16 ;  /* 0x0065081001007387 */ /* 0x0001e80000100a00 */
[----:B0-----:R-:W3:Y:S04]  /*b68f0*/  LDL.64 R16, [R1+0x2820] ;  /* 0x0028200001107983 */ /* 0x001ee80000100a00 */
[----:B---3--:R0:W-:Y:S04]  /*b6900*/  STL [R1+0x6510], R16 ;  /* 0x0065101001007387 */ /* 0x0081e80000100800 */
[----:B0-----:R1:W3:Y:S04]  /*b6910*/  LDL.64 R16, [R1+0x2828] ;  /* 0x0028280001107983 */ /* 0x0012e80000100a00 */
[----:B------:R0:W-:Y:S04]  /*b6920*/  STL.64 [R1+0x64e8], R12 ;  /* 0x0064e80c01007387 */ /* 0x0001e80000100a00 */
[----:B0-----:R-:W4:Y:S01]  /*b6930*/  LDL.LU R12, [R1+0x108] ;  /* 0x00010800010c7983 */ /* 0x001f220000300800 */
[----:B---3--:R-:W-:-:S05]  /*b6940*/  IMAD.X R17, R25, 0x1, R3, P4 ;  /* 0x0000000119117824 */ /* 0x008fca00020e0603 */
[----:B------:R0:W-:Y:S04]  /*b6950*/  STL [R1+0x282c], R17 ;  /* 0x00282c1101007387 */ /* 0x0001e80000100800 */
[----:B------:R1:W3:Y:S01]  /*b6960*/  LDL.LU R16, [R1+0x6510] ;  /* 0x0065100001107983 */ /* 0x0002e20000300800 */
[----:B--2---:R-:W-:Y:S02]  /*b6970*/  SHF.R.S32.HI R26, RZ, 0x1f, R9 ;  /* 0x0000001fff1a7819 */ /* 0x004fe40000011409 */
[----:B------:R-:W-:Y:S01]  /*b6980*/  IADD3 R6, P5, R9, R0, RZ ;  /* 0x0000000009067210 */ /* 0x000fe20007fbe0ff */
[----:B0-----:R-:W-:-:S04]  /*b6990*/  IMAD.X R17, R25, 0x1, R4, P0 ;  /* 0x0000000119117824 */ /* 0x001fc800000e0604 */
[----:B------:R-:W-:Y:S01]  /*b69a0*/  IMAD.X R7, R26, 0x1, R3, P5 ;  /* 0x000000011a077824 */ /* 0x000fe200028e0603 */
[----:B------:R3:W-:Y:S04]  /*b69b0*/  STL [R1+0x2824], R17 ;  /* 0x0028241101007387 */ /* 0x0007e80000100800 */
[----:B---3--:R-:W2:Y:S04]  /*b69c0*/  LDL.LU.64 R16, [R1+0x6508] ;  /* 0x0065080001107983 */ /* 0x008ea80000300a00 */
[----:B------:R0:W-:Y:S04]  /*b69d0*/  STL.64 [R1+0x2818], R6 ;  /* 0x0028180601007387 */ /* 0x0001e80000100a00 */
[----:B0-----:R1:W3:Y:S01]  /*b69e0*/  LDL.LU R7, [R1+0x6500] ;  /* 0x0065000001077983 */ /* 0x0012e20000300800 */
[----:B------:R-:W-:-:S02]  /*b69f0*/  IADD3 R8, P0, R9, R2, RZ ;  /* 0x0000000209087210 */ /* 0x000fc40007f1e0ff */
[----:B----4-:R-:W-:Y:S02]  /*b6a00*/  IADD3 R6, P4, R12, R0, RZ ;  /* 0x000000000c067210 */ /* 0x010fe40007f9e0ff */
        /* <DEDUP_REMOVED lines=10> */
[----:B0-----:R1:W2:Y:S04]  /*b6ab0*/  LDL.64 R12, [R1+0x2808] ;  /* 0x00280800010c7983 */ /* 0x0012a80000100a00 */
[----:B----4-:R0:W-:Y:S04]  /*b6ac0*/  STL [R1+0x64d0], R9 ;  /* 0x0064d00901007387 */ /* 0x0101e80000100800 */
[----:B0-----:R-:W4:Y:S04]  /*b6ad0*/  LDL.LU R9, [R1+0x10c] ;  /* 0x00010c0001097983 */ /* 0x001f280000300800 */
[----:B------:R0:W-:Y:S04]  /*b6ae0*/  STL.64 [R1+0x64d8], R22 ;  /* 0x0064d81601007387 */ /* 0x0001e80000100a00 */
[----:B0-----:R1:W4:Y:S04]  /*b6af0*/  LDL.64 R22, [R1+0x2800] ;  /* 0x0028000001167983 */ /* 0x0013280000100a00 */
[----:B---3--:R-:W-:Y:S01]  /*b6b00*/  STL.64 [R1+0x64c8], R6 ;  /* 0x0064c80601007387 */ /* 0x008fe20000100a00 */
[----:B--2---:R-:W-:-:S05]  /*b6b10*/  IMAD.X R13, R25, 0x1, R3, P4 ;  /* 0x00000001190d7824 */ /* 0x004fca00020e0603 */
[----:B------:R0:W-:Y:S04]  /*b6b20*/  STL [R1+0x280c], R13 ;  /* 0x00280c0d01007387 */ /* 0x0001e80000100800 */
[----:B0-----:R-:W2:Y:S01]  /*b6b30*/  LDL.LU.64 R12, [R1+0x64e0] ;  /* 0x0064e000010c7983 */ /* 0x001ea20000300a00 */
[----:B----4-:R-:W-:-:S05]  /*b6b40*/  IMAD.X R23, R25, 0x1, R4, P0 ;  /* 0x0000000119177824 */ /* 0x010fca00000e0604 */
[----:B------:R0:W-:Y:S04]  /*b6b50*/  STL [R1+0x2804], R23 ;  /* 0x0028041701007387 */ /* 0x0001e80000100800 */
[----:B0-----:R-:W3:Y:S04]  /*b6b60*/  LDL.LU.64 R22, [R1+0x64d8] ;  /* 0x0064d80001167983 */ /* 0x001ee80000300a00 */
[----:B------:R-:W-:Y:S01]  /*b6b70*/  STL.64 [R1+0x64c0], R4 ;  /* 0x0064c00401007387 */ /* 0x000fe20000100a00 */
[----:B------:R-:W-:-:S03]  /*b6b80*/  SHF.R.S32.HI R26, RZ, 0x1f, R9 ;  /* 0x0000001fff1a7819 */ /* 0x000fc60000011409 */
[----:B---3--:R0:W-:Y:S04]  /*b6b90*/  STL.64 [R1+0x64b0], R22 ;  /* 0x0064b01601007387 */ /* 0x0081e80000100a00 */
[----:B0-----:R-:W3:Y:S01]  /*b6ba0*/  LDL.LU R22, [R1+0x110] ;  /* 0x0001100001167983 */ /* 0x001ee20000300800 */
[----:B------:R-:W-:-:S03]  /*b6bb0*/  IADD3 R6, P5, R9, R0, RZ ;  /* 0x0000000009067210 */ /* 0x000fc60007fbe0ff */
[----:B------:R0:W-:Y:S02]  /*b6bc0*/  STL.64 [R1+0x64b8], R28 ;  /* 0x0064b81c01007387 */ /* 0x0001e40000100a00 */
[----:B------:R-:W-:Y:S01]  /*b6bd0*/  IMAD.X R7, R26, 0x1, R3, P5 ;  /* 0x000000011a077824 */ /* 0x000fe200028e0603 */
[----:B0-----:R-:W-:Y:S02]  /*b6be0*/  IADD3 R28, P0, R9, R2, RZ ;  /* 0x00000002091c7210 */ /* 0x001fe40007f1e0ff */
[----:B------:R-:W4:Y:S04]  /*b6bf0*/  LDL.LU R9, [R1+0x64d0] ;  /* 0x0064d00001097983 */ /* 0x000f280000300800 */
        /* <DEDUP_REMOVED lines=11> */
[----:B0-----:R-:W4:Y:S04]  /*b6cb0*/  LDL.LU.64 R22, [R1+0x64b0] ;  /* 0x0064b00001167983 */ /* 0x001f280000300a00 */
[----:B------:R0:W-:Y:S04]  /*b6cc0*/  STL.64 [R1+0x64a8], R4 ;  /* 0x0064a80401007387 */ /* 0x0001e80000100a00 */
[----:B0-----:R1:W3:Y:S04]  /*b6cd0*/  LDL.64 R4, [R1+0x27e8] ;  /* 0x0027e80001047983 */ /* 0x0012e80000100a00 */
[----:B--2---:R-:W-:Y:S04]  /*b6ce0*/  STL.64 [R1+0x6498], R12 ;  /* 0x0064980c01007387 */ /* 0x004fe80000100a00 */
[----:B------:R0:W-:Y:S04]  /*b6cf0*/  STL.64 [R1+0x64a0], R20 ;  /* 0x0064a01401007387 */ /* 0x0001e80000100a00 */
[----:B0-----:R1:W2:Y:S04]  /*b6d00*/  LDL.64 R20, [R1+0x27e0] ;  /* 0x0027e00001147983 */ /* 0x0012a80000100a00 */
[----:B------:R0:W-:Y:S04]  /*b6d10*/  STL.64 [R1+0x6480], R16 ;  /* 0x0064801001007387 */ /* 0x0001e80000100a00 */
[----:B0-----:R-:W4:Y:S04]  /*b6d20*/  LDL.LU R16, [R1+0x118] ;  /* 0x0001180001107983 */ /* 0x001f280000300800 */
[----:B------:R0:W-:Y:S04]  /*b6d30*/  STL.64 [R1+0x6488], R14 ;  /* 0x0064880e01007387 */ /* 0x0001e80000100a00 */
[----:B0-----:R-:W2:Y:S04]  /*b6d40*/  LDL.LU R15, [R1+0x114] ;  /* 0x00011400010f7983 */ /* 0x001ea80000300800 */
[----:B------:R-:W-:Y:S01]  /*b6d50*/  STL.64 [R1+0x6490], R10 ;  /* 0x0064900a01007387 */ /* 0x000fe20000100a00 */
[----:B---3--:R-:W-:-:S05]  /*b6d60*/  IMAD.X R5, R25, 0x1, R3, P4 ;  /* 0x0000000119057824 */ /* 0x008fca00020e0603 */
[----:B------:R0:W-:Y:S04]  /*b6d70*/  STL [R1+0x27ec], R5 ;  /* 0x0027ec0501007387 */ /* 0x0001e80000100800 */
[----:B0-----:R-:W3:Y:S01]  /*b6d80*/  LDL.LU.64 R4, [R1+0x64a8] ;  /* 0x0064a80001047983 */ /* 0x001ee20000300a00 */
[-C--:B----4-:R-:W-:Y:S02]  /*b6d90*/  IADD3 R10, P4, R16, R0.reuse, RZ ;  /* 0x00000000100a7210 */ /* 0x090fe40007f9e0ff */
[----:B--2---:R-:W-:Y:S02]  /*b6da0*/  SHF.R.S32.HI R26, RZ, 0x1f, R15 ;  /* 0x0000001fff1a7819 */ /* 0x004fe4000001140f */
[----:B------:R-:W-:-:S05]  /*b6db0*/  IADD3 R12, P5, R15, R0, RZ ;  /* 0x000000000f0c7210 */ /* 0x000fca0007fbe0ff */
[----:B------:R-:W-:Y:S02]  /*b6dc0*/  IMAD.X R13, R26, 0x1, R3, P5 ;  /* 0x000000011a0d7824 */ /* 0x000fe400028e0603 */
[----:B---3--:R-:W-:Y:S01]  /*b6dd0*/  IMAD.X R21, R25, 0x1, R4, P0 ;  /* 0x0000000119157824 */ /* 0x008fe200000e0604 */
[----:B------:R-:W-:-:S04]  /*b6de0*/  IADD3 R14, P0, R15, R2, RZ ;  /* 0x000000020f0e7210 */ /* 0x000fc80007f1e0ff */
[----:B------:R0:W-:Y:S01]  /*b6df0*/  STL [R1+0x27e4], R21 ;  /* 0x0027e41501007387 */ /* 0x0001e20000100800 */
[----:B------:R-:W-:-:S03]  /*b6e00*/  IMAD.X R15, R26, 0x1, R4, P0 ;  /* 0x000000011a0f7824 */ /* 0x000fc600000e0604 */
[----:B0-----:R-:W2:Y:S04]  /*b6e10*/  LDL.LU.64 R20, [R1+0x64a0] ;  /* 0x0064a00001147983 */ /* 0x001ea80000300a00 */
[----:B------:R0:W-:Y:S04]  /*b6e20*/  STL.64 [R1+0x27d8], R12 ;  /* 0x0027d80c01007387 */ /* 0x0001e80000100a00 */
[----:B0-----:R-:W3:Y:S04]  /*b6e30*/  LDL.LU.64 R12, [R1+0x6498] ;  /* 0x00649800010c7983 */ /* 0x001ee80000300a00 */
[----:B------:R0:W-:Y:S04]  /*b6e40*/  STL [R1+0x27c8], R10 ;  /* 0x0027c80a01007387 */ /* 0x0001e80000100800 */
[----:B0-----:R-:W4:Y:S04]  /*b6e50*/  LDL.LU.64 R10, [R1+0x6490] ;  /* 0x00649000010a7983 */ /* 0x001f280000300a00 */
[----:B------:R0:W-:Y:S04]  /*b6e60*/  STL.64 [R1+0x27d0], R14 ;  /* 0x0027d00e01007387 */ /* 0x0001e80000100a00 */
[----:B0-----:R-:W2:Y:S01]  /*b6e70*/  LDL.LU.64 R14, [R1+0x6488] ;  /* 0x00648800010e7983 */ /* 0x001ea20000300a00 */
[----:B------:R-:W-:-:S02]  /*b6e80*/  SHF.R.S32.HI R25, RZ, 0x1f, R16 ;  /* 0x0000001fff197819 */ /* 0x000fc40000011410 */
[----:B------:R-:W-:-:S05]  /*b6e90*/  IADD3 R16, P0, R16, R2, RZ ;  /* 0x0000000210107210 */ /* 0x000fca0007f1e0ff */
[----:B------:R0:W-:Y:S04]  /*b6ea0*/  STL [R1+0x27c0], R16 ;  /* 0x0027c01001007387 */ /* 0x0001e80000100800 */
[----:B0-----:R-:W3:Y:S04]  /*b6eb0*/  LDL.LU.64 R16, [R1+0x6480] ;  /* 0x0064800001107983 */ /* 0x001ee80000300a00 */
[----:B------:R0:W-:Y:S04]  /*b6ec0*/  STL.64 [R1+0x6478], R4 ;  /* 0x0064780401007387 */ /* 0x0001e80000100a00 */
[----:B0-----:R1:W4:Y:S04]  /*b6ed0*/  LDL.64 R4, [R1+0x27c8] ;  /* 0x0027c80001047983 */ /* 0x0013280000100a00 */
[----:B------:R0:W-:Y:S04]  /*b6ee0*/  STL.64 [R1+0x6470], R22 ;  /* 0x0064701601007387 */ /* 0x0001e80000100a00 */
[----:B0-----:R1:W3:Y:S04]  /*b6ef0*/  LDL.64 R22, [R1+0x27c0] ;  /* 0x0027c00001167983 */ /* 0x0012e80000100a00 */
[----:B------:R0:W-:Y:S04]  /*b6f00*/  STL.64 [R1+0x6458], R6 ;  /* 0x0064580601007387 */ /* 0x0001e80000100a00 */
[----:B0-----:R-:W3:Y:S04]  /*b6f10*/  LDL.LU R7, [R1+0x11c] ;  /* 0x00011c0001077983 */ /* 0x001ee80000300800 */
[----:B--2---:R0:W-:Y:S04]  /*b6f20*/  STL.64 [R1+0x6450], R14 ;  /* 0x0064500e01007387 */ /* 0x0041e80000100a00 */
[----:B0-----:R-:W2:Y:S01]  /*b6f30*/  LDL.LU R14, [R1+0x120] ;  /* 0x00012000010e7983 */ /* 0x001ea20000300800 */
[----:B----4-:R-:W-:-:S03]  /*b6f40*/  IMAD.X R5, R25, 0x1, R3, P4 ;  /* 0x0000000119057824 */ /* 0x010fc600020e0603 */
[----:B--2---:R-:W-:Y:S04]  /*b6f50*/  STL.64 [R1+0x6468], R14 ;  /* 0x0064680e01007387 */ /* 0x004fe80000100a00 */
[----:B---3--:R-:W-:Y:S04]  /*b6f60*/  STL.64 [R1+0x6460], R16 ;  /* 0x0064601001007387 */ /* 0x008fe80000100a00 */
[----:B------:R0:W-:Y:S04]  /*b6f70*/  STL [R1+0x27cc], R5 ;  /* 0x0027cc0501007387 */ /* 0x0001e80000100800 */
[----:B0-----:R-:W2:Y:S01]  /*b6f80*/  LDL.LU.64 R4, [R1+0x6478] ;  /* 0x0064780001047983 */ /* 0x001ea20000300a00 */
[----:B------:R-:W-:-:S02]  /*b6f90*/  SHF.R.S32.HI R26, RZ, 0x1f, R7 ;  /* 0x0000001fff1a7819 */ /* 0x000fc40000011407 */
[----:B------:R-:W-:-:S05]  /*b6fa0*/  IADD3 R14, P5, R7, R0, RZ ;  /* 0x00000000070e7210 */ /* 0x000fca0007fbe0ff */
[----:B------:R-:W-:Y:S02]  /*b6fb0*/  IMAD.X R15, R26, 0x1, R3, P5 ;  /* 0x000000011a0f7824 */ /* 0x000fe400028e0603 */
[----:B--2---:R-:W-:-:S05]  /*b6fc0*/  IMAD.X R23, R25, 0x1, R4, P0 ;  /* 0x0000000119177824 */ /* 0x004fca00000e0604 */
        /* <DEDUP_REMOVED lines=15> */
[----:B--2---:R0:W-:Y:S04]  /*b70c0*/  STL.64 [R1+0x6448], R14 ;  /* 0x0064480e01007387 */ /* 0x0041e80000100a00 */
[----:B0-----:R1:W2:Y:S04]  /*b70d0*/  LDL.64 R14, [R1+0x27a8] ;  /* 0x0027a800010e7983 */ /* 0x0012a80000100a00 */
[----:B------:R-:W-:Y:S04]  /*b70e0*/  STL.64 [R1+0x6438], R22 ;  /* 0x0064381601007387 */ /* 0x000fe80000100a00 */
[----:B------:R0:W-:Y:S04]  /*b70f0*/  STL.64 [R1+0x6440], R28 ;  /* 0x0064401c01007387 */ /* 0x0001e80000100a00 */
[----:B0-----:R1:W2:Y:S04]  /*b7100*/  LDL.64 R28, [R1+0x27a0] ;  /* 0x0027a000011c7983 */ /* 0x0012a80000100a00 */
[----:B---3--:R0:W-:Y:S04]  /*b7110*/  STL.64 [R1+0x6420], R16 ;  /* 0x0064201001007387 */ /* 0x0081e80000100a00 */
[----:B0-----:R-:W3:Y:S04]  /*b7120*/  LDL.LU R16, [R1+0x128] ;  /* 0x0001280001107983 */ /* 0x001ee80000300800 */
[----:B----4-:R0:W-:Y:S04]  /*b7130*/  STL.64 [R1+0x6428], R6 ;  /* 0x0064280601007387 */ /* 0x0101e80000100a00 */
[----:B0-----:R-:W4:Y:S01]  /*b7140*/  LDL.LU R7, [R1+0x124] ;  /* 0x0001240001077983 */ /* 0x001f220000300800 */
[----:B--2---:R-:W-:-:S05]  /*b7150*/  IMAD.X R15, R25, 0x1, R3, P4 ;  /* 0x00000001190f7824 */ /* 0x004fca00020e0603 */
[----:B------:R0:W-:Y:S04]  /*b7160*/  STL [R1+0x27ac], R15 ;  /* 0x0027ac0f01007387 */ /* 0x0001e80000100800 */
[----:B0-----:R-:W2:Y:S01]  /*b7170*/  LDL.LU.64 R14, [R1+0x6448] ;  /* 0x00644800010e7983 */ /* 0x001ea20000300a00 */
[----:B------:R-:W-:-:S03]  /*b7180*/  IMAD.X R29, R25, 0x1, R4, P0 ;  /* 0x00000001191d7824 */ /* 0x000fc600000e0604 */
[----:B------:R-:W-:Y:S04]  /*b7190*/  STL.64 [R1+0x6430], R10 ;  /* 0x0064300a01007387 */ /* 0x000fe80000100a00 */
[----:B------:R0:W-:Y:S04]  /*b71a0*/  STL [R1+0x27a4], R29 ;  /* 0x0027a41d01007387 */ /* 0x0001e80000100800 */
[----:B0-----:R-:W2:Y:S01]  /*b71b0*/  LDL.LU.64 R28, [R1+0x6440] ;  /* 0x00644000011c7983 */ /* 0x001ea20000300a00 */
[----:B---3--:R-:W-:Y:S02]  /*b71c0*/  IADD3 R10, P4, R16, R0, RZ ;  /* 0x00000000100a7210 */ /* 0x008fe40007f9e0ff */
[----:B------:R-:W-:-:S02]  /*b71d0*/  SHF.R.S32.HI R25, RZ, 0x1f, R16 ;  /* 0x0000001fff197819 */ /* 0x000fc40000011410 */
[----:B----4-:R-:W-:Y:S02]  /*b71e0*/  SHF.R.S32.HI R26, RZ, 0x1f, R7 ;  /* 0x0000001fff1a7819 */ /* 0x010fe40000011407 */
[C---:B------:R-:W-:Y:S02]  /*b71f0*/  IADD3 R22, P5, R7.reuse, R0, RZ ;  /* 0x0000000007167210 */ /* 0x040fe40007fbe0ff */
[----:B------:R-:W-:-:S03]  /*b7200*/  IADD3 R6, P0, R7, R2, RZ ;  /* 0x0000000207067210 */ /* 0x000fc60007f1e0ff */
[C-C-:B------:R-:W-:Y:S02]  /*b7210*/  IMAD.X R23, R26.reuse, 0x1, R3.reuse, P5 ;  /* 0x000000011a177824 */ /* 0x140fe400028e0603 */
[----:B------:R-:W-:Y:S01]  /*b7220*/  IMAD.X R7, R26, 0x1, R4, P0 ;  /* 0x000000011a077824 */ /* 0x000fe200000e0604 */
[----:B------:R-:W-:Y:S02]  /*b7230*/  IADD3 R16, P0, R16, R2, RZ ;  /* 0x0000000210107210 */ /* 0x000fe40007f1e0ff */
[----:B------:R0:W-:Y:S04]  /*b7240*/  STL.64 [R1+0x2798], R22 ;  /* 0x0027981601007387 */ /* 0x0001e80000100a00 */
[----:B0-----:R-:W3:Y:S04]  /*b7250*/  LDL.LU.64 R22, [R1+0x6438] ;  /* 0x0064380001167983 */ /* 0x001ee80000300a00 */
[----:B------:R0:W-:Y:S04]  /*b7260*/  STL [R1+0x2788], R10 ;  /* 0x0027880a01007387 */ /* 0x0001e80000100800 */
[----:B0-----:R-:W4:Y:S04]  /*b7270*/  LDL.LU.64 R10, [R1+0x6430] ;  /* 0x00643000010a7983 */ /* 0x001f280000300a00 */
[----:B------:R0:W-:Y:S04]  /*b7280*/  STL.64 [R1+0x2790], R6 ;  /* 0x0027900601007387 */ /* 0x0001e80000100a00 */
[----:B0-----:R-:W3:Y:S04]  /*b7290*/  LDL.LU.64 R6, [R1+0x6428] ;  /* 0x0064280001067983 */ /* 0x001ee80000300a00 */
[----:B------:R0:W-:Y:S04]  /*b72a0*/  STL [R1+0x2780], R16 ;  /* 0x0027801001007387 */ /* 0x0001e80000100800 */
[----:B0-----:R-:W2:Y:S04]  /*b72b0*/  LDL.LU.64 R16, [R1+0x6420] ;  /* 0x0064200001107983 */ /* 0x001ea80000300a00 */
[----:B--2---:R-:W-:Y:S04]  /*b72c0*/  STL.64 [R1+0x6408], R16 ;  /* 0x0064081001007387 */ /* 0x004fe80000100a00 */
[----:B------:R0:W-:Y:S04]  /*b72d0*/  STL.64 [R1+0x6410], R14 ;  /* 0x0064100e01007387 */ /* 0x0001e80000100a00 */
[----:B0-----:R-:W2:Y:S04]  /*b72e0*/  LDL.64 R14, [R1+0x2780] ;  /* 0x00278000010e7983 */ /* 0x001ea80000100a00 */
[----:B--2---:R0:W-:Y:S04]  /*b72f0*/  STL [R1+0x6418], R14 ;  /* 0x0064180e01007387 */ /* 0x0041e80000100800 */
[----:B0-----:R1:W2:Y:S04]  /*b7300*/  LDL.64 R14, [R1+0x2788] ;  /* 0x00278800010e7983 */ /* 0x0012a80000100a00 */
[----:B---3--:R0:W-:Y:S04]  /*b7310*/  STL.64 [R1+0x63f0], R6 ;  /* 0x0063f00601007387 */ /* 0x0081e80000100a00 */
[----:B0-----:R-:W3:Y:S04]  /*b7320*/  LDL.LU R6, [R1+0x130] ;  /* 0x0001300001067983 */ /* 0x001ee80000300800 */
[----:B------:R0:W-:Y:S04]  /*b7330*/  STL.64 [R1+0x63f8], R20 ;  /* 0x0063f81401007387 */ /* 0x0001e80000100a00 */
[----:B0-----:R-:W4:Y:S01]  /*b7340*/  LDL.LU R20, [R1+0x12c] ;  /* 0x00012c0001147983 */ /* 0x001f220000300800 */
[----:B--2---:R-:W-:-:S05]  /*b7350*/  IMAD.X R15, R25, 0x1, R3, P4 ;  /* 0x00000001190f7824 */ /* 0x004fca00020e0603 */
[----:B------:R0:W-:Y:S04]  /*b7360*/  STL [R1+0x278c], R15 ;  /* 0x00278c0f01007387 */ /* 0x0001e80000100800 */
[----:B------:R1:W2:Y:S01]  /*b7370*/  LDL.LU R14, [R1+0x6418] ;  /* 0x00641800010e7983 */ /* 0x0002a20000300800 */
[----:B0-----:R-:W-:-:S05]  /*b7380*/  IMAD.X R15, R25, 0x1, R4, P0 ;  /* 0x00000001190f7824 */ /* 0x001fca00000e0604 */
[----:B------:R2:W-:Y:S01]  /*b7390*/  STL [R1+0x2784], R15 ;  /* 0x0027840f01007387 */ /* 0x0005e20000100800 */
[----:B----4-:R-:W-:Y:S02]  /*b73a0*/  SHF.R.S32.HI R26, RZ, 0x1f, R20 ;  /* 0x0000001fff1a7819 */ /* 0x010fe40000011414 */
[C---:B------:R-:W-:Y:S02]  /*b73b0*/  IADD3 R16, P5, R20.reuse, R0, RZ ;  /* 0x0000000014107210 */ /* 0x040fe40007fbe0ff */
[----:B------:R-:W-:-:S03]  /*b73c0*/  IADD3 R20, P0, R20, R2, RZ ;  /* 0x0000000214147210 */ /* 0x000fc60007f1e0ff */
[----:B------:R-:W-:Y:S01]  /*b73d0*/  IMAD.X R17, R26, 0x1, R3, P5 ;  /* 0x000000011a117824 */ /* 0x000fe200028e0603 */
[----:B--2---:R-:W2:Y:S04]  /*b73e0*/  LDL.LU.64 R14, [R1+0x6410] ;  /* 0x00641000010e7983 */ /* 0x004ea80000300a00 */
[----:B------:R3:W-:Y:S04]  /*b73f0*/  STL [R1+0x6400], R20 ;  /* 0x0064001401007387 */ /* 0x0007e80000100800 */
[----:B------:R0:W-:Y:S01]  /*b7400*/  STL.64 [R1+0x2778], R16 ;  /* 0x0027781001007387 */ /* 0x0001e20000100a00 */
[----:B---3--:R-:W-:-:S03]  /*b7410*/  IADD3 R20, P4, R6, R0, RZ ;  /* 0x0000000006147210 */ /* 0x008fc60007f9e0ff */
[----:B0-----:R-:W3:Y:S04]  /*b7420*/  LDL.LU.64 R16, [R1+0x6408] ;  /* 0x0064080001107983 */ /* 0x001ee80000300a00 */
[----:B------:R0:W-:Y:S04]  /*b7430*/  STL [R1+0x2768], R20 ;  /* 0x0027681401007387 */ /* 0x0001e80000100800 */
[----:B0-----:R-:W4:Y:S01]  /*b7440*/  LDL.LU R20, [R1+0x6400] ;  /* 0x0064000001147983 */ /* 0x001f220000300800 */
[----:B------:R-:W-:Y:S01]  /*b7450*/  IMAD.X R21, R26, 0x1, R4, P0 ;  /* 0x000000011a157824 */ /* 0x000fe200000e0604 */
[----:B------:R-:W-:-:S02]  /*b7460*/  SHF.R.S32.HI R25, RZ, 0x1f, R6 ;  /* 0x0000001fff197819 */ /* 0x000fc40000011406 */
[----:B------:R-:W-:Y:S02]  /*b7470*/  IADD3 R6, P0, R6, R2, RZ ;  /* 0x0000000206067210 */ /* 0x000fe40007f1e0ff */
[----:B----4-:R0:W-:Y:S04]  /*b7480*/  STL.64 [R1+0x2770], R20 ;  /* 0x0027701401007387 */ /* 0x0101e80000100a00 */
[----:B0-----:R-:W4:Y:S04]  /*b7490*/  LDL.LU.64 R20, [R1+0x63f8] ;  /* 0x0063f80001147983 */ /* 0x001f280000300a00 */
[----:B------:R0:W-:Y:S04]  /*b74a0*/  STL [R1+0x2760], R6 ;  /* 0x0027600601007387 */ /* 0x0001e80000100800 */
[----:B0-----:R-:W2:Y:S04]  /*b74b0*/  LDL.LU.64 R6, [R1+0x63f0] ;  /* 0x0063f00001067983 */ /* 0x001ea80000300a00 */
[----:B--2---:R0:W-:Y:S04]  /*b74c0*/  STL.64 [R1+0x63e0], R6 ;  /* 0x0063e00601007387 */ /* 0x0041e80000100a00 */
[----:B0-----:R-:W2:Y:S04]  /*b74d0*/  LDL.64 R6, [R1+0x2760] ;  /* 0x0027600001067983 */ /* 0x001ea80000100a00 */
[----:B--2---:R0:W-:Y:S04]  /*b74e0*/  STL [R1+0x63e8], R6 ;  /* 0x0063e80601007387 */ /* 0x0041e80000100800 */
[----:B0-----:R1:W2:Y:S04]  /*b74f0*/  LDL.64 R6, [R1+0x2768] ;  /* 0x0027680001067983 */ /* 0x0012a80000100a00 */
[----:B---3--:R-:W-:Y:S04]  /*b7500*/  STL.64 [R1+0x63d8], R16 ;  /* 0x0063d81001007387 */ /* 0x008fe80000100a00 */
[----:B------:R0:W-:Y:S04]  /*b7510*/  STL.64 [R1+0x63c8], R10 ;  /* 0x0063c80a01007387 */ /* 0x0001e80000100a00 */
[----:B0-----:R-:W3:Y:S01]  /*b7520*/  LDL.LU R11, [R1+0x134] ;  /* 0x00013400010b7983 */ /* 0x001ee20000300800 */
[----:B--2---:R-:W-:-:S05]  /*b7530*/  IMAD.X R7, R25, 0x1, R3, P4 ;  /* 0x0000000119077824 */ /* 0x004fca00020e0603 */
[----:B------:R0:W-:Y:S04]  /*b7540*/  STL [R1+0x276c], R7 ;  /* 0x00276c0701007387 */ /* 0x0001e80000100800 */
[----:B------:R1:W2:Y:S01]  /*b7550*/  LDL.LU R6, [R1+0x63e8] ;  /* 0x0063e80001067983 */ /* 0x0002a20000300800 */
[----:B0-----:R-:W-:-:S05]  /*b7560*/  IMAD.X R7, R25, 0x1, R4, P0 ;  /* 0x0000000119077824 */ /* 0x001fca00000e0604 */
[----:B------:R2:W-:Y:S04]  /*b7570*/  STL [R1+0x2764], R7 ;  /* 0x0027640701007387 */ /* 0x0005e80000100800 */
[----:B--2---:R-:W2:Y:S04]  /*b7580*/  LDL.LU.64 R6, [R1+0x63e0] ;  /* 0x0063e00001067983 */ /* 0x004ea80000300a00 */
[----:B------:R-:W-:Y:S04]  /*b7590*/  STL.64 [R1+0x63d0], R4 ;  /* 0x0063d00401007387 */ /* 0x000fe80000100a00 */
[----:B----4-:R0:W-:Y:S04]  /*b75a0*/  STL.64 [R1+0x63c0], R20 ;  /* 0x0063c01401007387 */ /* 0x0101e80000100a00 */
[----:B0-----:R-:W4:Y:S01]  /*b75b0*/  LDL.LU R20, [R1+0x138] ;  /* 0x0001380001147983 */ /* 0x001f220000300800 */
[----:B---3--:R-:W-:-:S02]  /*b75c0*/  SHF.R.S32.HI R26, RZ, 0x1f, R11 ;  /* 0x0000001fff1a7819 */ /* 0x008fc4000001140b */
[----:B------:R-:W-:-:S05]  /*b75d0*/  IADD3 R16, P5, R11, R0, RZ ;  /* 0x000000000b107210 */ /* 0x000fca0007fbe0ff */
[----:B------:R-:W-:-:S05]  /*b75e0*/  IMAD.X R17, R26, 0x1, R3, P5 ;  /* 0x000000011a117824 */ /* 0x000fca00028e0603 */
[----:B------:R0:W-:Y:S04]  /*b75f0*/  STL.64 [R1+0x2758], R16 ;  /* 0x0027581001007387 */ /* 0x0001e80000100a00 */
[----:B0-----:R-:W3:Y:S01]  /*b7600*/  LDL.LU.64 R16, [R1+0x63d8] ;  /* 0x0063d80001107983 */ /* 0x001ee20000300a00 */
[----:B----4-:R-:W-:-:S05]  /*b7610*/  IADD3 R4, P4, R20, R0, RZ ;  /* 0x0000000014047210 */ /* 0x010fca0007f9e0ff */
[----:B------:R0:W-:Y:S04]  /*b7620*/  STL [R1+0x2748], R4 ;  /* 0x0027480401007387 */ /* 0x0001e80000100800 */
[----:B0-----:R-:W4:Y:S01]  /*b7630*/  LDL.LU.64 R4, [R1+0x63d0] ;  /* 0x0063d00001047983 */ /* 0x001f220000300a00 */
[----:B------:R-:W-:Y:S02]  /*b7640*/  IADD3 R10, P0, R11, R2, RZ ;  /* 0x000000020b0a7210 */ /* 0x000fe40007f1e0ff */
[----:B------:R-:W-:-:S03]  /*b7650*/  SHF.R.S32.HI R25, RZ, 0x1f, R20 ;  /* 0x0000001fff197819 */ /* 0x000fc60000011414 */
[----:B----4-:R-:W-:Y:S01]  /*b7660*/  IMAD.X R11, R26, 0x1, R4, P0 ;  /* 0x000000011a0b7824 */ /* 0x010fe200000e0604 */
[----:B------:R-:W-:-:S04]  /*b7670*/  IADD3 R20, P0, R20, R2, RZ ;  /* 0x0000000214147210 */ /* 0x000fc80007f1e0ff */
[----:B------:R0:W-:Y:S04]  /*b7680*/  STL.64 [R1+0x2750], R10 ;  /* 0x0027500a01007387 */ /* 0x0001e80000100a00 */
[----:B0-----:R-:W4:Y:S04]  /*b7690*/  LDL.LU.64 R10, [R1+0x63c8] ;  /* 0x0063c800010a7983 */ /* 0x001f280000300a00 */
[----:B------:R0:W-:Y:S04]  /*b76a0*/  STL [R1+0x2740], R20 ;  /* 0x0027401401007387 */ /* 0x0001e80000100800 */
[----:B0-----:R-:W3:Y:S04]  /*b76b0*/  LDL.LU.64 R20, [R1+0x63c0] ;  /* 0x0063c00001147983 */ /* 0x001ee80000300a00 */
[----:B------:R0:W-:Y:S04]  /*b76c0*/  STL.64 [R1+0x63b8], R4 ;  /* 0x0063b80401007387 */ /* 0x0001e80000100a00 */
[----:B0-----:R1:W3:Y:S04]  /*b76d0*/  LDL.64 R4, [R1+0x2748] ;  /* 0x0027480001047983 */ /* 0x0012e80000100a00 */
[----:B--2---:R0:W-:Y:S04]  /*b76e0*/  STL.64 [R1+0x63b0], R6 ;  /* 0x0063b00601007387 */ /* 0x0041e80000100a00 */
[----:B0-----:R1:W2:Y:S04]  /*b76f0*/  LDL.64 R6, [R1+0x2740] ;  /* 0x0027400001067983 */ /* 0x0012a80000100a00 */
[----:B------:R-:W-:Y:S04]  /*b7700*/  STL.64 [R1+0x63a8], R14 ;  /* 0x0063a80e01007387 */ /* 0x000fe80000100a00 */
[----:B------:R0:W-:Y:S04]  /*b7710*/  STL.64 [R1+0x6398], R18 ;  /* 0x0063981201007387 */ /* 0x0001e80000100a00 */
[----:B0-----:R-:W2:Y:S04]  /*b7720*/  LDL.LU R19, [R1+0x13c] ;  /* 0x00013c0001137983 */ /* 0x001ea80000300800 */
[----:B------:R0:W-:Y:S04]  /*b7730*/  STL.64 [R1+0x6390], R28 ;  /* 0x0063901c01007387 */ /* 0x0001e80000100a00 */
[----:B0-----:R-:W2:Y:S04]  /*b7740*/  LDL.LU R28, [R1+0x140] ;  /* 0x00014000011c7983 */ /* 0x001ea80000300800 */
[----:B----4-:R-:W-:Y:S01]  /*b7750*/  STL.64 [R1+0x63a0], R10 ;  /* 0x0063a00a01007387 */ /* 0x010fe20000100a00 */
[----:B---3--:R-:W-:-:S05]  /*b7760*/  IMAD.X R5, R25, 0x1, R3, P4 ;  /* 0x0000000119057824 */ /* 0x008fca00020e0603 */
[----:B------:R0:W-:Y:S04]  /*b7770*/  STL [R1+0x274c], R5 ;  /* 0x00274c0501007387 */ /* 0x0001e80000100800 */
[----:B0-----:R-:W3:Y:S01]  /*b7780*/  LDL.LU.64 R4, [R1+0x63b8] ;  /* 0x0063b80001047983 */ /* 0x001ee20000300a00 */
[----:B--2---:R-:W-:Y:S02]  /*b7790*/  SHF.R.S32.HI R26, RZ, 0x1f, R19 ;  /* 0x0000001fff1a7819 */ /* 0x004fe40000011413 */
[----:B------:R-:W-:-:S05]  /*b77a0*/  IADD3 R14, P5, R19, R0, RZ ;  /* 0x00000000130e7210 */ /* 0x000fca0007fbe0ff */
[--C-:B------:R-:W-:Y:S01]  /*b77b0*/  IMAD.X R15, R26, 0x1, R3.reuse, P5 ;  /* 0x000000011a0f7824 */ /* 0x100fe200028e0603 */
[----:B------:R-:W-:Y:S01]  /*b77c0*/  IADD3 R10, P4, R28, R0, RZ ;  /* 0x000000001c0a7210 */ /* 0x000fe20007f9e0ff */
[----:B---3--:R-:W-:Y:S01]  /*b77d0*/  IMAD.X R7, R25, 0x1, R4, P0 ;  /* 0x0000000119077824 */ /* 0x008fe200000e0604 */
[-C--:B------:R-:W-:Y:S02]  /*b77e0*/  IADD3 R18, P0, R19, R2.reuse, RZ ;  /* 0x0000000213127210 */ /* 0x080fe40007f1e0ff */
[----:B------:R-:W-:Y:S02]  /*b77f0*/  SHF.R.S32.HI R25, RZ, 0x1f, R28 ;  /* 0x0000001fff197819 */ /* 0x000fe4000001141c */
[----:B------:R0:W-:Y:S01]  /*b7800*/  STL [R1+0x2744], R7 ;  /* 0x0027440701007387 */ /* 0x0001e20000100800 */
[----:B------:R-:W-:Y:S01]  /*b7810*/  IMAD.X R19, R26, 0x1, R4, P0 ;  /* 0x000000011a137824 */ /* 0x000fe200000e0604 */
[----:B------:R-:W-:Y:S02]  /*b7820*/  IADD3 R28, P0, R28, R2, RZ ;  /* 0x000000021c1c7210 */ /* 0x000fe40007f1e0ff */
[----:B0-----:R-:W2:Y:S04]  /*b7830*/  LDL.LU.64 R6, [R1+0x63b0] ;  /* 0x0063b00001067983 */ /* 0x001ea80000300a00 */
[----:B------:R0:W-:Y:S04]  /*b7840*/  STL.64 [R1+0x2738], R14 ;  /* 0x0027380e01007387 */ /* 0x0001e80000100a00 */
[----:B0-----:R-:W3:Y:S04]  /*b7850*/  LDL.LU.64 R14, [R1+0x63a8] ;  /* 0x0063a800010e7983 */ /* 0x001ee80000300a00 */
[----:B------:R0:W-:Y:S04]  /*b7860*/  STL [R1+0x2728], R10 ;  /* 0x0027280a01007387 */ /* 0x0001e80000100800 */
[----:B0-----:R-:W4:Y:S04]  /*b7870*/  LDL.LU.64 R10, [R1+0x63a0] ;  /* 0x0063a000010a7983 */ /* 0x001f280000300a00 */
[----:B------:R0:W-:Y:S04]  /*b7880*/  STL.64 [R1+0x2730], R18 ;  /* 0x0027301201007387 */ /* 0x0001e80000100a00 */
[----:B0-----:R-:W4:Y:S04]  /*b7890*/  LDL.LU.64 R18, [R1+0x6398] ;  /* 0x0063980001127983 */ /* 0x001f280000300a00 */
[----:B------:R0:W-:Y:S04]  /*b78a0*/  STL [R1+0x2720], R28 ;  /* 0x0027201c01007387 */ /* 0x0001e80000100800 */
[----:B0-----:R-:W4:Y:S04]  /*b78b0*/  LDL.LU.64 R28, [R1+0x6390] ;  /* 0x00639000011c7983 */ /* 0x001f280000300a00 */
[----:B------:R0:W-:Y:S04]  /*b78c0*/  STL.64 [R1+0x6388], R4 ;  /* 0x0063880401007387 */ /* 0x0001e80000100a00 */
[----:B0-----:R1:W4:Y:S04]  /*b78d0*/  LDL.64 R4, [R1+0x2728] ;  /* 0x0027280001047983 */ /* 0x0013280000100a00 */
[----:B--2---:R-:W-:Y:S04]  /*b78e0*/  STL.64 [R1+0x6378], R6 ;  /* 0x0063780601007387 */ /* 0x004fe80000100a00 */
[----:B------:R0:W-:Y:S04]  /*b78f0*/  STL.64 [R1+0x6380], R16 ;  /* 0x0063801001007387 */ /* 0x0001e80000100a00 */
[----:B0-----:R1:W2:Y:S04]  /*b7900*/  LDL.64 R16, [R1+0x2720] ;  /* 0x0027200001107983 */ /* 0x0012a80000100a00 */
[----:B---3--:R0:W-:Y:S04]  /*b7910*/  STL.64 [R1+0x6368], R14 ;  /* 0x0063680e01007387 */ /* 0x0081e80000100a00 */
[----:B0-----:R-:W3:Y:S04]  /*b7920*/  LDL.LU R15, [R1+0x144] ;  /* 0x00014400010f7983 */ /* 0x001ee80000300800 */
[----:B------:R-:W-:Y:S04]  /*b7930*/  STL.64 [R1+0x6370], R22 ;  /* 0x0063701601007387 */ /* 0x000fe80000100a00 */
[----:B----4-:R0:W-:Y:S04]  /*b7940*/  STL.64 [R1+0x6360], R28 ;  /* 0x0063601c01007387 */ /* 0x0101e80000100a00 */
[----:B0-----:R-:W4:Y:S01]  /*b7950*/  LDL.LU R28, [R1+0x148] ;  /* 0x00014800011c7983 */ /* 0x001f220000300800 */
[----:B------:R-:W-:-:S05]  /*b7960*/  IMAD.X R5, R25, 0x1, R3, P4 ;  /* 0x0000000119057824 */ /* 0x000fca00020e0603 */
[----:B------:R0:W-:Y:S04]  /*b7970*/  STL [R1+0x272c], R5 ;  /* 0x00272c0501007387 */ /* 0x0001e80000100800 */
[----:B0-----:R-:W2:Y:S01]  /*b7980*/  LDL.LU.64 R4, [R1+0x6388] ;  /* 0x0063880001047983 */ /* 0x001ea20000300a00 */
[----:B---3--:R-:W-:Y:S02]  /*b7990*/  SHF.R.S32.HI R26, RZ, 0x1f, R15 ;  /* 0x0000001fff1a7819 */ /* 0x008fe4000001140f */
[----:B------:R-:W-:-:S05]  /*b79a0*/  IADD3 R6, P5, R15, R0, RZ ;  /* 0x000000000f067210 */ /* 0x000fca0007fbe0ff */
[--C-:B------:R-:W-:Y:S01]  /*b79b0*/  IMAD.X R7, R26, 0x1, R3.reuse, P5 ;  /* 0x000000011a077824 */ /* 0x100fe200028e0603 */
[----:B----4-:R-:W-:Y:S01]  /*b79c0*/  IADD3 R22, P4, R28, R0, RZ ;  /* 0x000000001c167210 */ /* 0x010fe20007f9e0ff */
[----:B--2---:R-:W-:Y:S01]  /*b79d0*/  IMAD.X R17, R25, 0x1, R4, P0 ;  /* 0x0000000119117824 */ /* 0x004fe200000e0604 */
        /* <DEDUP_REMOVED lines=20> */
[----:B0-----:R-:W3:Y:S04]  /*b7b20*/  LDL.LU R17, [R1+0x14c] ;  /* 0x00014c0001117983 */ /* 0x001ee80000300800 */
[----:B----4-:R0:W-:Y:S04]  /*b7b30*/  STL.64 [R1+0x6330], R14 ;  /* 0x0063300e01007387 */ /* 0x0101e80000100a00 */
[----:B0-----:R-:W4:Y:S01]  /*b7b40*/  LDL.LU R14, [R1+0x160] ;  /* 0x00016000010e7983 */ /* 0x001f220000300800 */
[----:B--2---:R-:W-:-:S05]  /*b7b50*/  IMAD.X R29, R25, 0x1, R3, P4 ;  /* 0x00000001191d7824 */ /* 0x004fca00020e0603 */
[----:B------:R0:W-:Y:S04]  /*b7b60*/  STL [R1+0x270c], R29 ;  /* 0x00270c1d01007387 */ /* 0x0001e80000100800 */
[----:B------:R1:W2:Y:S01]  /*b7b70*/  LDL.LU R28, [R1+0x6358] ;  /* 0x00635800011c7983 */ /* 0x0002a20000300800 */
[----:B0-----:R-:W-:Y:S01]  /*b7b80*/  IMAD.X R29, R25, 0x1, R4, P0 ;  /* 0x00000001191d7824 */ /* 0x001fe200000e0604 */
[----:B---3--:R-:W-:Y:S02]  /*b7b90*/  SHF.R.S32.HI R26, RZ, 0x1f, R17 ;  /* 0x0000001fff1a7819 */ /* 0x008fe40000011411 */
[C---:B------:R-:W-:Y:S02]  /*b7ba0*/  IADD3 R6, P5, R17.reuse, R0, RZ ;  /* 0x0000000011067210 */ /* 0x040fe40007fbe0ff */
[----:B------:R2:W-:Y:S01]  /*b7bb0*/  STL [R1+0x2704], R29 ;  /* 0x0027041d01007387 */ /* 0x0005e20000100800 */
[----:B------:R-:W-:-:S02]  /*b7bc0*/  IADD3 R16, P0, R17, R2, RZ ;  /* 0x0000000211107210 */ /* 0x000fc40007f1e0ff */
[----:B------:R-:W-:-:S03]  /*b7bd0*/  IMAD.X R7, R26, 0x1, R3, P5 ;  /* 0x000000011a077824 */ /* 0x000fc600028e0603 */
[----:B------:R-:W-:Y:S01]  /*b7be0*/  IMAD.X R17, R26, 0x1, R4, P0 ;  /* 0x000000011a117824 */ /* 0x000fe200000e0604 */
[----:B----4-:R-:W-:Y:S01]  /*b7bf0*/  SHF.R.S32.HI R25, RZ, 0x1f, R14 ;  /* 0x0000001fff197819 */ /* 0x010fe2000001140e */
[----:B--2---:R-:W2:Y:S04]  /*b7c00*/  LDL.LU.64 R28, [R1+0x6350] ;  /* 0x00635000011c7983 */ /* 0x004ea80000300a00 */
[----:B------:R0:W-:Y:S04]  /*b7c10*/  STL.64 [R1+0x6340], R22 ;  /* 0x0063401601007387 */ /* 0x0001e80000100a00 */
[----:B------:R3:W-:Y:S01]  /*b7c20*/  STL.64 [R1+0x26f8], R6 ;  /* 0x0026f80601007387 */ /* 0x0007e20000100a00 */
[----:B0-----:R-:W-:-:S02]  /*b7c30*/  IADD3 R22, P4, R14, R0, RZ ;  /* 0x000000000e167210 */ /* 0x001fc40007f9e0ff */
[----:B------:R-:W-:Y:S01]  /*b7c40*/  IADD3 R14, P0, R14, R2, RZ ;  /* 0x000000020e0e7210 */ /* 0x000fe20007f1e0ff */
[----:B---3--:R-:W3:Y:S04]  /*b7c50*/  LDL.LU.64 R6, [R1+0x6348] ;  /* 0x0063480001067983 */ /* 0x008ee80000300a00 */
[----:B------:R0:W-:Y:S04]  /*b7c60*/  STL [R1+0x26e8], R22 ;  /* 0x0026e81601007387 */ /* 0x0001e80000100800 */
[----:B0-----:R-:W4:Y:S04]  /*b7c70*/  LDL.LU.64 R22, [R1+0x6340] ;  /* 0x0063400001167983 */ /* 0x001f280000300a00 */
        /* <DEDUP_REMOVED lines=8> */
[----:B0-----:R1:W4:Y:S04]  /*b7d00*/  LDL.64 R20, [R1+0x26e0] ;  /* 0x0026e00001147983 */ /* 0x0013280000100a00 */
[----:B------:R0:W-:Y:S04]  /*b7d10*/  STL.64 [R1+0x6300], R6 ;  /* 0x0063000601007387 */ /* 0x0001e80000100a00 */
[----:B0-----:R-:W4:Y:S04]  /*b7d20*/  LDL.LU R6, [R1+0x168] ;  /* 0x0001680001067983 */ /* 0x001f280000300800 */
[----:B--2---:R0:W-:Y:S04]  /*b7d30*/  STL.64 [R1+0x6308], R16 ;  /* 0x0063081001007387 */ /* 0x0041e80000100a00 */
[----:B0-----:R-:W2:Y:S01]  /*b7d40*/  LDL.LU R17, [R1+0x164] ;  /* 0x0001640001117983 */ /* 0x001ea20000300800 */
[----:B---3--:R-:W-:-:S05]  /*b7d50*/  IMAD.X R15, R25, 0x1, R3, P4 ;  /* 0x00000001190f7824 */ /* 0x008fca00020e0603 */
[----:B------:R0:W-:Y:S04]  /*b7d60*/  STL [R1+0x26ec], R15 ;  /* 0x0026ec0f01007387 */ /* 0x0001e80000100800 */
[----:B0-----:R-:W3:Y:S01]  /*b7d70*/  LDL.LU.64 R14, [R1+0x6328] ;  /* 0x00632800010e7983 */ /* 0x001ee20000300a00 */
[----:B----4-:R-:W-:-:S03]  /*b7d80*/  IMAD.X R21, R25, 0x1, R4, P0 ;  /* 0x0000000119157824 */ /* 0x010fc600000e0604 */
[----:B------:R-:W-:Y:S04]  /*b7d90*/  STL.64 [R1+0x6310], R12 ;  /* 0x0063100c01007387 */ /* 0x000fe80000100a00 */
[----:B------:R0:W-:Y:S04]  /*b7da0*/  STL [R1+0x26e4], R21 ;  /* 0x0026e41501007387 */ /* 0x0001e80000100800 */
[----:B0-----:R-:W4:Y:S01]  /*b7db0*/  LDL.LU.64 R20, [R1+0x6320] ;  /* 0x0063200001147983 */ /* 0x001f220000300a00 */
[----:B------:R-:W-:Y:S02]  /*b7dc0*/  IADD3 R12, P4, R6, R0, RZ ;  /* 0x00000000060c7210 */ /* 0x000fe40007f9e0ff */
[----:B--2---:R-:W-:-:S02]  /*b7dd0*/  SHF.R.S32.HI R26, RZ, 0x1f, R17 ;  /* 0x0000001fff1a7819 */ /* 0x004fc40000011411 */
[C---:B------:R-:W-:Y:S02]  /*b7de0*/  IADD3 R18, P5, R17.reuse, R0, RZ ;  /* 0x0000000011127210 */ /* 0x040fe40007fbe0ff */
[----:B------:R-:W-:-:S03]  /*b7df0*/  IADD3 R16, P0, R17, R2, RZ ;  /* 0x0000000211107210 */ /* 0x000fc60007f1e0ff */
[C---:B------:R-:W-:Y:S02]  /*b7e00*/  IMAD.X R19, R26.reuse, 0x1, R3, P5 ;  /* 0x000000011a137824 */ /* 0x040fe400028e0603 */
[----:B------:R-:W-:-:S03]  /*b7e10*/  IMAD.X R17, R26, 0x1, R4, P0 ;  /* 0x000000011a117824 */ /* 0x000fc600000e0604 */
[----:B------:R0:W-:Y:S04]  /*b7e20*/  STL.64 [R1+0x26d8], R18 ;  /* 0x0026d81201007387 */ /* 0x0001e80000100a00 */
[----:B0-----:R-:W2:Y:S04]  /*b7e30*/  LDL.LU.64 R18, [R1+0x6318] ;  /* 0x0063180001127983 */ /* 0x001ea80000300a00 */
[----:B------:R0:W-:Y:S04]  /*b7e40*/  STL [R1+0x26c8], R12 ;  /* 0x0026c80c01007387 */ /* 0x0001e80000100800 */
[----:B0-----:R-:W4:Y:S04]  /*b7e50*/  LDL.LU.64 R12, [R1+0x6310] ;  /* 0x00631000010c7983 */ /* 0x001f280000300a00 */
[----:B------:R0:W-:Y:S04]  /*b7e60*/  STL.64 [R1+0x26d0], R16 ;  /* 0x0026d01001007387 */ /* 0x0001e80000100a00 */
[----:B0-----:R-:W3:Y:S01]  /*b7e70*/  LDL.LU.64 R16, [R1+0x6308] ;  /* 0x0063080001107983 */ /* 0x001ee20000300a00 */
[----:B------:R-:W-:-:S02]  /*b7e80*/  SHF.R.S32.HI R25, RZ, 0x1f, R6 ;  /* 0x0000001fff197819 */ /* 0x000fc40000011406 */
[----:B------:R-:W-:-:S05]  /*b7e90*/  IADD3 R6, P0, R6, R2, RZ ;  /* 0x0000000206067210 */ /* 0x000fca0007f1e0ff */
[----:B------:R0:W-:Y:S04]  /*b7ea0*/  STL [R1+0x26c0], R6 ;  /* 0x0026c00601007387 */ /* 0x0001e80000100800 */
[----:B0-----:R-:W4:Y:S04]  /*b7eb0*/  LDL.LU.64 R6, [R1+0x6300] ;  /* 0x0063000001067983 */ /* 0x001f280000300a00 */
[----:B---3--:R-:W-:Y:S04]  /*b7ec0*/  STL.64 [R1+0x62e8], R16 ;  /* 0x0062e81001007387 */ /* 0x008fe80000100a00 */
[----:B------:R0:W-:Y:S04]  /*b7ed0*/  STL.64 [R1+0x62f0], R14 ;  /* 0x0062f00e01007387 */ /* 0x0001e80000100a00 */
[----:B0-----:R-:W3:Y:S04]  /*b7ee0*/  LDL.64 R14, [R1+0x26c0] ;  /* 0x0026c000010e7983 */ /* 0x001ee80000100a00 */
[----:B---3--:R0:W-:Y:S04]  /*b7ef0*/  STL [R1+0x62f8], R14 ;  /* 0x0062f80e01007387 */ /* 0x0081e80000100800 */
[----:B0-----:R1:W3:Y:S04]  /*b7f00*/  LDL.64 R14, [R1+0x26c8] ;  /* 0x0026c800010e7983 */ /* 0x0012e80000100a00 */
[----:B--2---:R0:W-:Y:S04]  /*b7f10*/  STL.64 [R1+0x62d8], R18 ;  /* 0x0062d81201007387 */ /* 0x0041e80000100a00 */
[----:B0-----:R-:W2:Y:S04]  /*b7f20*/  LDL.LU R19, [R1+0x16c] ;  /* 0x00016c0001137983 */ /* 0x001ea80000300800 */
[----:B----4-:R-:W-:Y:S04]  /*b7f30*/  STL.64 [R1+0x62e0], R20 ;  /* 0x0062e01401007387 */ /* 0x010fe80000100a00 */
[----:B------:R0:W-:Y:S04]  /*b7f40*/  STL.64 [R1+0x62d0], R6 ;  /* 0x0062d00601007387 */ /* 0x0001e80000100a00 */
[----:B0-----:R-:W4:Y:S01]  /*b7f50*/  LDL.LU R6, [R1+0x170] ;  /* 0x0001700001067983 */ /* 0x001f220000300800 */
[----:B---3--:R-:W-:-:S05]  /*b7f60*/  IMAD.X R15, R25, 0x1, R3, P4 ;  /* 0x00000001190f7824 */ /* 0x008fca00020e0603 */
[----:B------:R0:W-:Y:S04]  /*b7f70*/  STL [R1+0x26cc], R15 ;  /* 0x0026cc0f01007387 */ /* 0x0001e80000100800 */
[----:B------:R1:W3:Y:S01]  /*b7f80*/  LDL.LU R14, [R1+0x62f8] ;  /* 0x0062f800010e7983 */ /* 0x0002e20000300800 */
[----:B--2---:R-:W-:Y:S02]  /*b7f90*/  SHF.R.S32.HI R26, RZ, 0x1f, R19 ;  /* 0x0000001fff1a7819 */ /* 0x004fe40000011413 */
[----:B------:R-:W-:Y:S01]  /*b7fa0*/  IADD3 R16, P5, R19, R0, RZ ;  /* 0x0000000013107210 */ /* 0x000fe20007fbe0ff */
[----:B0-----:R-:W-:Y:S01]  /*b7fb0*/  IMAD.X R15, R25, 0x1, R4, P0 ;  /* 0x00000001190f7824 */ /* 0x001fe200000e0604 */
[----:B------:R-:W-:-:S03]  /*b7fc0*/  IADD3 R18, P0, R19, R2, RZ ;  /* 0x0000000213127210 */ /* 0x000fc60007f1e0ff */
[C-C-:B------:R-:W-:Y:S01]  /*b7fd0*/  IMAD.X R17, R26.reuse, 0x1, R3.reuse, P5 ;  /* 0x000000011a117824 */ /* 0x140fe200028e0603 */
[----:B------:R3:W-:Y:S01]  /*b7fe0*/  STL [R1+0x26c4], R15 ;  /* 0x0026c40f01007387 */ /* 0x0007e20000100800 */
[----:B------:R-:W-:Y:S01]  /*b7ff0*/  IMAD.X R19, R26, 0x1, R4, P0 ;  /* 0x000000011a137824 */ /* 0x000fe200000e0604 */
[C---:B----4-:R-:W-:Y:S02]  /*b8000*/  IADD3 R20, P4, R6.reuse, R0, RZ ;  /* 0x0000000006147210 */ /* 0x050fe40007f9e0ff */
[----:B------:R-:W-:Y:S02]  /*b8010*/  SHF.R.S32.HI R25, RZ, 0x1f, R6 ;  /* 0x0000001fff197819 */ /* 0x000fe40000011406 */
[----:B------:R-:W-:Y:S01]  /*b8020*/  IADD3 R6, P0, R6, R2, RZ ;  /* 0x0000000206067210 */ /* 0x000fe20007f1e0ff */
[----:B---3--:R-:W2:Y:S04]  /*b8030*/  LDL.LU.64 R14, [R1+0x62f0] ;  /* 0x0062f000010e7983 */ /* 0x008ea80000300a00 */
        /* <DEDUP_REMOVED lines=12> */
[----:B------:R0:W-:Y:S04]  /*b8100*/  STL [R1+0x62b8], R15 ;  /* 0x0062b80f01007387 */ /* 0x0001e80000100800 */
[----:B0-----:R-:W3:Y:S04]  /*b8110*/  LDL.LU R15, [R1+0x174] ;  /* 0x00017400010f7983 */ /* 0x001ee80000300800 */
[----:B------:R-:W-:Y:S04]  /*b8120*/  STL.64 [R1+0x62b0], R10 ;  /* 0x0062b00a01007387 */ /* 0x000fe80000100a00 */
        /* <DEDUP_REMOVED lines=8> */
[----:B---3--:R-:W-:Y:S02]  /*b81b0*/  SHF.R.S32.HI R26, RZ, 0x1f, R15 ;  /* 0x0000001fff1a7819 */ /* 0x008fe4000001140f */
[----:B------:R-:W-:-:S05]  /*b81c0*/  IADD3 R10, P5, R15, R0, RZ ;  /* 0x000000000f0a7210 */ /* 0x000fca0007fbe0ff */
[----:B------:R-:W-:Y:S01]  /*b81d0*/  IMAD.X R11, R26, 0x1, R3, P5 ;  /* 0x000000011a0b7824 */ /* 0x000fe200028e0603 */
[----:B--2---:R0:W-:Y:S02]  /*b81e0*/  STL.64 [R1+0x62a0], R6 ;  /* 0x0062a00601007387 */ /* 0x0041e40000100a00 */
[----:B0-----:R-:W-:Y:S02]  /*b81f0*/  IADD3 R6, P0, R15, R2, RZ ;  /* 0x000000020f067210 */ /* 0x001fe40007f1e0ff */
[----:B------:R-:W2:Y:S04]  /*b8200*/  LDL.LU R15, [R1+0x62b8] ;  /* 0x0062b800010f7983 */ /* 0x000ea80000300800 */
[----:B------:R4:W-:Y:S04]  /*b8210*/  STL [R1+0x62a8], R6 ;  /* 0x0062a80601007387 */ /* 0x0009e80000100800 */
[----:B------:R0:W-:Y:S01]  /*b8220*/  STL.64 [R1+0x2698], R10 ;  /* 0x0026980a01007387 */ /* 0x0001e20000100a00 */
[----:B----4-:R-:W-:-:S03]  /*b8230*/  IADD3 R6, P4, R22, R0, RZ ;  /* 0x0000000016067210 */ /* 0x010fc60007f9e0ff */
        /* <DEDUP_REMOVED lines=11> */
[----:B0-----:R1:W2:Y:S04]  /*b82f0*/  LDL.64 R22, [R1+0x2688] ;  /* 0x0026880001167983 */ /* 0x0012a80000100a00 */
[----:B----4-:R-:W-:Y:S04]  /*b8300*/  STL.64 [R1+0x6280], R6 ;  /* 0x0062800601007387 */ /* 0x010fe80000100a00 */
[----:B------:R0:W-:Y:S04]  /*b8310*/  STL.64 [R1+0x6288], R16 ;  /* 0x0062881001007387 */ /* 0x0001e80000100a00 */
[----:B0-----:R1:W4:Y:S04]  /*b8320*/  LDL.64 R16, [R1+0x2680] ;  /* 0x0026800001107983 */ /* 0x0013280000100a00 */
[----:B------:R0:W-:Y:S04]  /*b8330*/  STL.64 [R1+0x6270], R12 ;  /* 0x0062700c01007387 */ /* 0x0001e80000100a00 */
[----:B0-----:R-:W3:Y:S01]  /*b8340*/  LDL.LU R13, [R1+0x17c] ;  /* 0x00017c00010d7983 */ /* 0x001ee20000300800 */
[----:B--2---:R-:W-:-:S05]  /*b8350*/  IMAD.X R23, R25, 0x1, R3, P4 ;  /* 0x0000000119177824 */ /* 0x004fca00020e0603 */
[----:B------:R0:W-:Y:S04]  /*b8360*/  STL [R1+0x268c], R23 ;  /* 0x00268c1701007387 */ /* 0x0001e80000100800 */
[----:B0-----:R-:W2:Y:S01]  /*b8370*/  LDL.LU.64 R22, [R1+0x6290] ;  /* 0x0062900001167983 */ /* 0x001ea20000300a00 */
[----:B----4-:R-:W-:-:S03]  /*b8380*/  IMAD.X R17, R25, 0x1, R4, P0 ;  /* 0x0000000119117824 */ /* 0x010fc600000e0604 */
[----:B--2---:R0:W-:Y:S04]  /*b8390*/  STL.64 [R1+0x6268], R22 ;  /* 0x0062681601007387 */ /* 0x0041e80000100a00 */
[----:B0-----:R-:W2:Y:S01]  /*b83a0*/  LDL.LU R22, [R1+0x180] ;  /* 0x0001800001167983 */ /* 0x001ea20000300800 */
[----:B---3--:R-:W-:Y:S02]  /*b83b0*/  SHF.R.S32.HI R26, RZ, 0x1f, R13 ;  /* 0x0000001fff1a7819 */ /* 0x008fe4000001140d */
[-C--:B------:R-:W-:Y:S01]  /*b83c0*/  IADD3 R6, P5, R13, R0.reuse, RZ ;  /* 0x000000000d067210 */ /* 0x080fe20007fbe0ff */
[----:B------:R0:W-:Y:S04]  /*b83d0*/  STL [R1+0x2684], R17 ;  /* 0x0026841101007387 */ /* 0x0001e80000100800 */
[----:B------:R-:W-:Y:S01]  /*b83e0*/  IMAD.X R7, R26, 0x1, R3, P5 ;  /* 0x000000011a077824 */ /* 0x000fe200028e0603 */
[----:B0-----:R-:W3:Y:S04]  /*b83f0*/  LDL.LU.64 R16, [R1+0x6288] ;  /* 0x0062880001107983 */ /* 0x001ee80000300a00 */
[----:B------:R-:W-:Y:S04]  /*b8400*/  STL.64 [R1+0x6278], R4 ;  /* 0x0062780401007387 */ /* 0x000fe80000100a00 */
        /* <DEDUP_REMOVED lines=15> */
[----:B---3--:R0:W-:Y:S04]  /*b8500*/  STL.64 [R1+0x6258], R22 ;  /* 0x0062581601007387 */ /* 0x0081e80000100a00 */
[----:B0-----:R1:W3:Y:S04]  /*b8510*/  LDL.64 R22, [R1+0x2660] ;  /* 0x0026600001167983 */ /* 0x0012e80000100a00 */
[----:B----4-:R-:W-:Y:S01]  /*b8520*/  STL.64 [R1+0x6250], R6 ;  /* 0x0062500601007387 */ /* 0x010fe20000100a00 */
[----:B--2---:R-:W-:-:S03]  /*b8530*/  IMAD.X R5, R25, 0x1, R3, P4 ;  /* 0x0000000119057824 */ /* 0x004fc600020e0603 */
[----:B------:R0:W-:Y:S04]  /*b8540*/  STL.64 [R1+0x6240], R8 ;  /* 0x0062400801007387 */ /* 0x0001e80000100a00 */
[----:B0-----:R-:W2:Y:S04]  /*b8550*/  LDL.LU R9, [R1+0x188] ;  /* 0x0001880001097983 */ /* 0x001ea80000300800 */
[----:B------:R0:W-:Y:S04]  /*b8560*/  STL.64 [R1+0x6238], R18 ;  /* 0x0062381201007387 */ /* 0x0001e80000100a00 */
[----:B0-----:R-:W4:Y:S04]  /*b8570*/  LDL.LU R18, [R1+0x18c] ;  /* 0x00018c0001127983 */ /* 0x001f280000300800 */
[----:B------:R-:W-:Y:S04]  /*b8580*/  STL.64 [R1+0x6248], R12 ;  /* 0x0062480c01007387 */ /* 0x000fe80000100a00 */
[----:B------:R0:W-:Y:S04]  /*b8590*/  STL [R1+0x266c], R5 ;  /* 0x00266c0501007387 */ /* 0x0001e80000100800 */
[----:B0-----:R-:W3:Y:S01]  /*b85a0*/  LDL.LU.64 R4, [R1+0x6260] ;  /* 0x0062600001047983 */ /* 0x001ee20000300a00 */
[----:B--2---:R-:W-:-:S02]  /*b85b0*/  SHF.R.S32.HI R26, RZ, 0x1f, R9 ;  /* 0x0000001fff1a7819 */ /* 0x004fc40000011409 */
[----:B------:R-:W-:-:S05]  /*b85c0*/  IADD3 R6, P5, R9, R0, RZ ;  /* 0x0000000009067210 */ /* 0x000fca0007fbe0ff */
[--C-:B------:R-:W-:Y:S01]  /*b85d0*/  IMAD.X R7, R26, 0x1, R3.reuse, P5 ;  /* 0x000000011a077824 */ /* 0x100fe200028e0603 */
[----:B----4-:R-:W-:Y:S01]  /*b85e0*/  IADD3 R12, P4, R18, R0, RZ ;  /* 0x00000000120c7210 */ /* 0x010fe20007f9e0ff */
        /* <DEDUP_REMOVED lines=17> */
[----:B--2---:R0:W-:Y:S04]  /*b8700*/  STL.64 [R1+0x6228], R22 ;  /* 0x0062281601007387 */ /* 0x0041e80000100a00 */
[----:B0-----:R1:W2:Y:S04]  /*b8710*/  LDL.64 R22, [R1+0x2640] ;  /* 0x0026400001167983 */ /* 0x0012a80000100a00 */
[----:B---3--:R-:W-:Y:S04]  /*b8720*/  STL.64 [R1+0x6220], R6 ;  /* 0x0062200601007387 */ /* 0x008fe80000100a00 */
[----:B------:R0:W-:Y:S04]  /*b8730*/  STL.64 [R1+0x6210], R14 ;  /* 0x0062100e01007387 */ /* 0x0001e80000100a00 */
[----:B0-----:R-:W3:Y:S04]  /*b8740*/  LDL.LU R15, [R1+0x1a0] ;  /* 0x0001a000010f7983 */ /* 0x001ee80000300800 */
[----:B------:R-:W-:Y:S01]  /*b8750*/  STL.64 [R1+0x6218], R10 ;  /* 0x0062180a01007387 */ /* 0x000fe20000100a00 */
[----:B----4-:R-:W-:-:S05]  /*b8760*/  IMAD.X R5, R25, 0x1, R3, P4 ;  /* 0x0000000119057824 */ /* 0x010fca00020e0603 */
        /* <DEDUP_REMOVED lines=132> */
[----:B------:R-:W-:Y:S04]  /*b8fb0*/  STL.64 [R1+0x6150], R14 ;  /* 0x0061500e01007387 */ /* 0x000fe80000100a00 */
[----:B--2---:R0:W-:Y:S04]  /*b8fc0*/  STL.64 [R1+0x6140], R28 ;  /* 0x0061401c01007387 */ /* 0x0041e80000100a00 */
        /* <DEDUP_REMOVED lines=165> */
[----:B------:R0:W-:Y:S04]  /*b9a20*/  STL.64 [R1+0x6038], R12 ;  /* 0x0060380c01007387 */ /* 0x0001e80000100a00 */
[----:B0-----:R-:W2:Y:S01]  /*b9a30*/  LDL.LU R12, [R1+0x33c] ;  /* 0x00033c00010c7983 */ /* 0x001ea20000300800 */
[----:B---3--:R-:W-:-:S03]  /*b9a40*/  IMAD.X R5, R25, 0x1, R3, P4 ;  /* 0x0000000119057824 */ /* 0x008fc600020e0603 */
[----:B--2---:R-:W-:Y:S04]  /*b9a50*/  STL.64 [R1+0x6050], R12 ;  /* 0x0060500c01007387 */ /* 0x004fe80000100a00 */
[----:B------:R0:W-:Y:S04]  /*b9a60*/  STL.64 [R1+0x6040], R28 ;  /* 0x0060401c01007387 */ /* 0x0001e80000100a00 */
[----:B0-----:R-:W2:Y:S04]  /*b9a70*/  LDL.LU R29, [R1+0x338] ;  /* 0x00033800011d7983 */ /* 0x001ea80000300800 */
[----:B------:R-:W-:Y:S04]  /*b9a80*/  STL.64 [R1+0x6048], R6 ;  /* 0x0060480601007387 */ /* 0x000fe80000100a00 */
[----:B------:R0:W-:Y:S04]  /*b9a90*/  STL [R1+0x2524], R5 ;  /* 0x0025240501007387 */ /* 0x0001e80000100800 */
[----:B0-----:R-:W4:Y:S01]  /*b9aa0*/  LDL.LU.64 R4, [R1+0x6060] ;  /* 0x0060600001047983 */ /* 0x001f220000300a00 */
[----:B--2---:R-:W-:-:S02]  /*b9ab0*/  SHF.R.S32.HI R26, RZ, 0x1f, R29 ;  /* 0x0000001fff1a7819 */ /* 0x004fc4000001141d */
        /* <DEDUP_REMOVED lines=9> */
[----:B---3--:R-:W-:-:S05]  /*b9b50*/  IADD3 R6, P4, R12, R0, RZ ;  /* 0x000000000c067210 */ /* 0x008fca0007f9e0ff */
[----:B------:R0:W-:Y:S04]  /*b9b60*/  STL [R1+0x2500], R6 ;  /* 0x0025000601007387 */ /* 0x0001e80000100800 */
[----:B0-----:R-:W3:Y:S04]  /*b9b70*/  LDL.LU.64 R6, [R1+0x6048] ;  /* 0x0060480001067983 */ /* 0x001ee80000300a00 */
[----:B------:R0:W-:Y:S04]  /*b9b80*/  STL.64 [R1+0x2508], R28 ;  /* 0x0025081c01007387 */ /* 0x0001e80000100a00 */
[----:B0-----:R-:W4:Y:S01]  /*b9b90*/  LDL.LU.64 R28, [R1+0x6040] ;  /* 0x00604000011c7983 */ /* 0x001f220000300a00 */
[----:B------:R-:W-:-:S02]  /*b9ba0*/  SHF.R.S32.HI R25, RZ, 0x1f, R12 ;  /* 0x0000001fff197819 */ /* 0x000fc4000001140c */
[----:B------:R-:W-:-:S05]  /*b9bb0*/  IADD3 R12, P0, R12, R2, RZ ;  /* 0x000000020c0c7210 */ /* 0x000fca0007f1e0ff */
[----:B------:R0:W-:Y:S04]  /*b9bc0*/  STL [R1+0x24f8], R12 ;  /* 0x0024f80c01007387 */ /* 0x0001e80000100800 */
[----:B0-----:R-:W2:Y:S04]  /*b9bd0*/  LDL.LU.64 R12, [R1+0x6038] ;  /* 0x00603800010c7983 */ /* 0x001ea80000300a00 */
[----:B----4-:R0:W-:Y:S04]  /*b9be0*/  STL.64 [R1+0x6030], R28 ;  /* 0x0060301c01007387 */ /* 0x0101e80000100a00 */
[----:B0-----:R1:W4:Y:S04]  /*b9bf0*/  LDL.64 R28, [R1+0x2500] ;  /* 0x00250000011c7983 */ /* 0x0013280000100a00 */
[----:B------:R0:W-:Y:S04]  /*b9c00*/  STL.64 [R1+0x6010], R14 ;  /* 0x0060100e01007387 */ /* 0x0001e80000100a00 */
[----:B0-----:R-:W3:Y:S04]  /*b9c10*/  LDL.LU R14, [R1+0x354] ;  /* 0x00035400010e7983 */ /* 0x001ee80000300800 */
[----:B---3--:R-:W-:Y:S04]  /*b9c20*/  STL.64 [R1+0x6028], R14 ;  /* 0x0060280e01007387 */ /* 0x008fe80000100a00 */
[----:B------:R0:W-:Y:S04]  /*b9c30*/  STL.64 [R1+0x6020], R8 ;  /* 0x0060200801007387 */ /* 0x0001e80000100a00 */
[----:B0-----:R-:W3:Y:S04]  /*b9c40*/  LDL.LU R8, [R1+0x350] ;  /* 0x0003500001087983 */ /* 0x001ee80000300800 */
[----:B------:R0:W-:Y:S04]  /*b9c50*/  STL.64 [R1+0x6018], R20 ;  /* 0x0060181401007387 */ /* 0x0001e80000100a00 */
[----:B0-----:R1:W2:Y:S01]  /*b9c60*/  LDL.64 R20, [R1+0x24f8] ;  /* 0x0024f80001147983 */ /* 0x0012a20000100a00 */
[----:B----4-:R-:W-:-:S05]  /*b9c70*/  IMAD.X R29, R25, 0x1, R3, P4 ;  /* 0x00000001191d7824 */ /* 0x010fca00020e0603 */
[----:B------:R0:W-:Y:S04]  /*b9c80*/  STL [R1+0x2504], R29 ;  /* 0x0025041d01007387 */ /* 0x0001e80000100800 */
[----:B0-----:R-:W4:Y:S01]  /*b9c90*/  LDL.LU.64 R28, [R1+0x6030] ;  /* 0x00603000011c7983 */ /* 0x001f220000300a00 */
[----:B---3--:R-:W-:Y:S02]  /*b9ca0*/  SHF.R.S32.HI R26, RZ, 0x1f, R8 ;  /* 0x0000001fff1a7819 */ /* 0x008fe40000011408 */
[----:B------:R-:W-:-:S05]  /*b9cb0*/  IADD3 R14, P5, R8, R0, RZ ;  /* 0x00000000080e7210 */ /* 0x000fca0007fbe0ff */
[----:B------:R-:W-:Y:S02]  /*b9cc0*/  IMAD.X R15, R26, 0x1, R3, P5 ;  /* 0x000000011a0f7824 */ /* 0x000fe400028e0603 */
[----:B--2---:R-:W-:-:S05]  /*b9cd0*/  IMAD.X R21, R25, 0x1, R4, P0 ;  /* 0x0000000119157824 */ /* 0x004fca00000e0604 */
[----:B------:R-:W-:Y:S04]  /*b9ce0*/  STL [R1+0x24fc], R21 ;  /* 0x0024fc1501007387 */ /* 0x000fe80000100800 */
[----:B------:R0:W-:Y:S04]  /*b9cf0*/  STL.64 [R1+0x24f0], R14 ;  /* 0x0024f00e01007387 */ /* 0x0001e80000100a00 */
[----:B0-----:R-:W2:Y:S01]  /*b9d00*/  LDL.LU.64 R14, [R1+0x6028] ;  /* 0x00602800010e7983 */ /* 0x001ea20000300a00 */
[----:B------:R-:W-:-:S05]  /*b9d10*/  IADD3 R20, P0, R8, R2, RZ ;  /* 0x0000000208147210 */ /* 0x000fca0007f1e0ff */
[----:B------:R-:W-:Y:S01]  /*b9d20*/  IMAD.X R21, R26, 0x1, R4, P0 ;  /* 0x000000011a157824 */ /* 0x000fe200000e0604 */
[----:B--2---:R-:W-:-:S05]  /*b9d30*/  IADD3 R8, P4, R14, R0, RZ ;  /* 0x000000000e087210 */ /* 0x004fca0007f9e0ff */
[----:B------:R0:W-:Y:S04]  /*b9d40*/  STL [R1+0x24e0], R8 ;  /* 0x0024e00801007387 */ /* 0x0001e80000100800 */
[----:B0-----:R-:W2:Y:S01]  /*b9d50*/  LDL.LU.64 R8, [R1+0x6020] ;  /* 0x0060200001087983 */ /* 0x001ea20000300a00 */
[----:B------:R-:W-:Y:S02]  /*b9d60*/  SHF.R.S32.HI R25, RZ, 0x1f, R14 ;  /* 0x0000001fff197819 */ /* 0x000fe4000001140e */
[----:B------:R-:W-:Y:S01]  /*b9d70*/  IADD3 R14, P0, R14, R2, RZ ;  /* 0x000000020e0e7210 */ /* 0x000fe20007f1e0ff */
[----:B------:R0:W-:Y:S04]  /*b9d80*/  STL.64 [R1+0x24e8], R20 ;  /* 0x0024e81401007387 */ /* 0x0001e80000100a00 */
[----:B0-----:R-:W3:Y:S04]  /*b9d90*/  LDL.LU.64 R20, [R1+0x6018] ;  /* 0x0060180001147983 */ /* 0x001ee80000300a00 */
[----:B------:R0:W-:Y:S04]  /*b9da0*/  STL [R1+0x24d8], R14 ;  /* 0x0024d80e01007387 */ /* 0x0001e80000100800 */
[----:B0-----:R-:W3:Y:S04]  /*b9db0*/  LDL.LU.64 R14, [R1+0x6010] ;  /* 0x00601000010e7983 */ /* 0x001ee80000300a00 */
[----:B------:R0:W-:Y:S04]  /*b9dc0*/  STL.64 [R1+0x6008], R12 ;  /* 0x0060080c01007387 */ /* 0x0001e80000100a00 */
[----:B0-----:R1:W3:Y:S04]  /*b9dd0*/  LDL.64 R12, [R1+0x24e0] ;  /* 0x0024e000010c7983 */ /* 0x0012e80000100a00 */
[----:B----4-:R0:W-:Y:S04]  /*b9de0*/  STL.64 [R1+0x6000], R28 ;  /* 0x0060001c01007387 */ /* 0x0101e80000100a00 */
[----:B0-----:R1:W4:Y:S04]  /*b9df0*/  LDL.64 R28, [R1+0x24d8] ;  /* 0x0024d800011c7983 */ /* 0x0013280000100a00 */
[----:B------:R0:W-:Y:S04]  /*b9e00*/  STL.64 [R1+0x5fe8], R22 ;  /* 0x005fe81601007387 */ /* 0x0001e80000100a00 */
[----:B0-----:R-:W4:Y:S04]  /*b9e10*/  LDL.LU R23, [R1+0x358] ;  /* 0x0003580001177983 */ /* 0x001f280000300800 */
[----:B--2---:R0:W-:Y:S04]  /*b9e20*/  STL.64 [R1+0x5fe0], R8 ;  /* 0x005fe00801007387 */ /* 0x0041e80000100a00 */
[----:B0-----:R-:W2:Y:S01]  /*b9e30*/  LDL.LU R8, [R1+0x35c] ;  /* 0x00035c0001087983 */ /* 0x001ea20000300800 */
[----:B---3--:R-:W-:-:S02]  /*b9e40*/  IMAD.X R13, R25, 0x1, R3, P4 ;  /* 0x00000001190d7824 */ /* 0x008fc400020e0603 */
[----:B----4-:R-:W-:Y:S01]  /*b9e50*/  IMAD.X R29, R25, 0x1, R4, P0 ;  /* 0x00000001191d7824 */ /* 0x010fe200000e0604 */
[----:B------:R-:W-:Y:S01]  /*b9e60*/  SHF.R.S32.HI R26, RZ, 0x1f, R23 ;  /* 0x0000001fff1a7819 */ /* 0x000fe20000011417 */
[----:B--2---:R0:W-:Y:S04]  /*b9e70*/  STL.64 [R1+0x5ff8], R8 ;  /* 0x005ff80801007387 */ /* 0x0041e80000100a00 */
[----:B------:R-:W-:Y:S01]  /*b9e80*/  STL.64 [R1+0x5ff0], R14 ;  /* 0x005ff00e01007387 */ /* 0x000fe20000100a00 */
[----:B0-----:R-:W-:-:S03]  /*b9e90*/  IADD3 R8, P5, R23, R0, RZ ;  /* 0x0000000017087210 */ /* 0x001fc60007fbe0ff */
[----:B------:R0:W-:Y:S02]  /*b9ea0*/  STL [R1+0x24e4], R13 ;  /* 0x0024e40d01007387 */ /* 0x0001e40000100800 */
[----:B------:R-:W-:Y:S02]  /*b9eb0*/  IMAD.X R9, R26, 0x1, R3, P5 ;  /* 0x000000011a097824 */ /* 0x000fe400028e0603 */
[----:B0-----:R-:W2:Y:S04]  /*b9ec0*/  LDL.LU.64 R12, [R1+0x6008] ;  /* 0x00600800010c7983 */ /* 0x001ea80000300a00 */
[----:B------:R0:W-:Y:S04]  /*b9ed0*/  STL [R1+0x24dc], R29 ;  /* 0x0024dc1d01007387 */ /* 0x0001e80000100800 */
[----:B0-----:R-:W3:Y:S04]  /*b9ee0*/  LDL.LU.64 R28, [R1+0x6000] ;  /* 0x00600000011c7983 */ /* 0x001ee80000300a00 */
[----:B------:R0:W-:Y:S04]  /*b9ef0*/  STL.64 [R1+0x24d0], R8 ;  /* 0x0024d00801007387 */ /* 0x0001e80000100a00 */
[----:B0-----:R-:W4:Y:S01]  /*b9f00*/  LDL.LU.64 R8, [R1+0x5ff8] ;  /* 0x005ff80001087983 */ /* 0x001f220000300a00 */
[----:B------:R-:W-:-:S05]  /*b9f10*/  IADD3 R22, P0, R23, R2, RZ ;  /* 0x0000000217167210 */ /* 0x000fca0007f1e0ff */
[----:B------:R-:W-:Y:S01]  /*b9f20*/  IMAD.X R23, R26, 0x1, R4, P0 ;  /* 0x000000011a177824 */ /* 0x000fe200000e0604 */
[----:B----4-:R-:W-:-:S05]  /*b9f30*/  IADD3 R14, P4, R8, R0, RZ ;  /* 0x00000000080e7210 */ /* 0x010fca0007f9e0ff */
[----:B------:R0:W-:Y:S04]  /*b9f40*/  STL [R1+0x24c0], R14 ;  /* 0x0024c00e01007387 */ /* 0x0001e80000100800 */
[----:B0-----:R-:W4:Y:S04]  /*b9f50*/  LDL.LU.64 R14, [R1+0x5ff0] ;  /* 0x005ff000010e7983 */ /* 0x001f280000300a00 */
[----:B------:R0:W-:Y:S04]  /*b9f60*/  STL.64 [R1+0x24c8], R22 ;  /* 0x0024c81601007387 */ /* 0x0001e80000100a00 */
[----:B0-----:R-:W3:Y:S01]  /*b9f70*/  LDL.LU.64 R22, [R1+0x5fe8] ;  /* 0x005fe80001167983 */ /* 0x001ee20000300a00 */
[----:B------:R-:W-:-:S02]  /*b9f80*/  SHF.R.S32.HI R25, RZ, 0x1f, R8 ;  /* 0x0000001fff197819 */ /* 0x000fc40000011408 */
[----:B------:R-:W-:-:S05]  /*b9f90*/  IADD3 R8, P0, R8, R2, RZ ;  /* 0x0000000208087210 */ /* 0x000fca0007f1e0ff */
[----:B------:R0:W-:Y:S04]  /*b9fa0*/  STL [R1+0x24b8], R8 ;  /* 0x0024b80801007387 */ /* 0x0001e80000100800 */
[----:B0-----:R-:W3:Y:S04]  /*b9fb0*/  LDL.LU.64 R8, [R1+0x5fe0] ;  /* 0x005fe00001087983 */ /* 0x001ee80000300a00 */
[----:B----4-:R-:W-:Y:S04]  /*b9fc0*/  STL.64 [R1+0x5fd0], R14 ;  /* 0x005fd00e01007387 */ /* 0x010fe80000100a00 */
[----:B------:R0:W-:Y:S04]  /*b9fd0*/  STL.64 [R1+0x5fc8], R18 ;  /* 0x005fc81201007387 */ /* 0x0001e80000100a00 */
[----:B0-----:R-:W4:Y:S04]  /*b9fe0*/  LDL.LU R18, [R1+0x380] ;  /* 0x0003800001127983 */ /* 0x001f280000300800 */
[----:B--2---:R0:W-:Y:S04]  /*b9ff0*/  STL.64 [R1+0x5fd8], R12 ;  /* 0x005fd80c01007387 */ /* 0x0041e80000100a00 */
[----:B0-----:R1:W2:Y:S04]  /*ba000*/  LDL.64 R12, [R1+0x24c0] ;  /* 0x0024c000010c7983 */ /* 0x0012a80000100a00 */
[----:B------:R0:W-:Y:S04]  /*ba010*/  STL.64 [R1+0x5fc0], R6 ;  /* 0x005fc00601007387 */ /* 0x0001e80000100a00 */
[----:B0-----:R1:W2:Y:S04]  /*ba020*/  LDL.64 R6, [R1+0x24b8] ;  /* 0x0024b80001067983 */ /* 0x0012a80000100a00 */
[----:B---3--:R0:W-:Y:S04]  /*ba030*/  STL.64 [R1+0x5fb8], R22 ;  /* 0x005fb81601007387 */ /* 0x0081e80000100a00 */
[----:B0-----:R-:W3:Y:S01]  /*ba040*/  LDL.LU R22, [R1+0x384] ;  /* 0x0003840001167983 */ /* 0x001ee20000300800 */
[----:B----4-:R-:W-:-:S02]  /*ba050*/  SHF.R.S32.HI R26, RZ, 0x1f, R18 ;  /* 0x0000001fff1a7819 */ /* 0x010fc40000011412 */
[----:B------:R-:W-:-:S05]  /*ba060*/  IADD3 R14, P5, R18, R0, RZ ;  /* 0x00000000120e7210 */ /* 0x000fca0007fbe0ff */
[--C-:B------:R-:W-:Y:S02]  /*ba070*/  IMAD.X R15, R26, 0x1, R3.reuse, P5 ;  /* 0x000000011a0f7824 */ /* 0x100fe400028e0603 */
[----:B--2---:R-:W-:-:S05]  /*ba080*/  IMAD.X R13, R25, 0x1, R3, P4 ;  /* 0x00000001190d7824 */ /* 0x004fca00020e0603 */
[----:B------:R0:W-:Y:S04]  /*ba090*/  STL [R1+0x24c4], R13 ;  /* 0x0024c40d01007387 */ /* 0x0001e80000100800 */
[----:B0-----:R-:W2:Y:S01]  /*ba0a0*/  LDL.LU.64 R12, [R1+0x5fd8] ;  /* 0x005fd800010c7983 */ /* 0x001ea20000300a00 */
[----:B------:R-:W-:Y:S01]  /*ba0b0*/  IMAD.X R7, R25, 0x1, R4, P0 ;  /* 0x0000000119077824 */ /* 0x000fe200000e0604 */
[----:B------:R-:W-:-:S04]  /*ba0c0*/  IADD3 R6, P0, R18, R2, RZ ;  /* 0x0000000212067210 */ /* 0x000fc80007f1e0ff */
[----:B------:R0:W-:Y:S04]  /*ba0d0*/  STL [R1+0x24bc], R7 ;  /* 0x0024bc0701007387 */ /* 0x0001e80000100800 */
[----:B------:R4:W-:Y:S01]  /*ba0e0*/  STL.64 [R1+0x24b0], R14 ;  /* 0x0024b00e01007387 */ /* 0x0009e20000100a00 */
[----:B---3--:R-:W-:Y:S01]  /*ba0f0*/  IADD3 R18, P4, R22, R0, RZ ;  /* 0x0000000016127210 */ /* 0x008fe20007f9e0ff */
[----:B0-----:R-:W-:Y:S01]  /*ba100*/  IMAD.X R7, R26, 0x1, R4, P0 ;  /* 0x000000011a077824 */ /* 0x001fe200000e0604 */
[----:B------:R-:W-:Y:S02]  /*ba110*/  SHF.R.S32.HI R25, RZ, 0x1f, R22 ;  /* 0x0000001fff197819 */ /* 0x000fe40000011416 */
[----:B------:R-:W-:Y:S01]  /*ba120*/  IADD3 R22, P0, R22, R2, RZ ;  /* 0x0000000216167210 */ /* 0x000fe20007f1e0ff */
[----:B----4-:R-:W3:Y:S04]  /*ba130*/  LDL.LU.64 R14, [R1+0x5fd0] ;  /* 0x005fd000010e7983 */ /* 0x010ee80000300a00 */
[----:B------:R0:W-:Y:S04]  /*ba140*/  STL [R1+0x24a0], R18 ;  /* 0x0024a01201007387 */ /* 0x0001e80000100800 */
[----:B0-----:R-:W4:Y:S04]  /*ba150*/  LDL.LU.64 R18, [R1+0x5fc8] ;  /* 0x005fc80001127983 */ /* 0x001f280000300a00 */
[----:B------:R0:W-:Y:S04]  /*ba160*/  STL.64 [R1+0x24a8], R6 ;  /* 0x0024a80601007387 */ /* 0x0001e80000100a00 */
[----:B0-----:R-:W3:Y:S04]  /*ba170*/  LDL.LU.64 R6, [R1+0x5fc0] ;  /* 0x005fc00001067983 */ /* 0x001ee80000300a00 */
[----:B------:R0:W-:Y:S04]  /*ba180*/  STL [R1+0x2498], R22 ;  /* 0x0024981601007387 */ /* 0x0001e80000100800 */
[----:B0-----:R-:W2:Y:S04]  /*ba190*/  LDL.LU.64 R22, [R1+0x5fb8] ;  /* 0x005fb80001167983 */ /* 0x001ea80000300a00 */
[----:B--2---:R0:W-:Y:S04]  /*ba1a0*/  STL.64 [R1+0x5fa8], R22 ;  /* 0x005fa81601007387 */ /* 0x0041e80000100a00 */
[----:B0-----:R-:W2:Y:S04]  /*ba1b0*/  LDL.64 R22, [R1+0x2498] ;  /* 0x0024980001167983 */ /* 0x001ea80000100a00 */
[----:B--2---:R0:W-:Y:S04]  /*ba1c0*/  STL [R1+0x5fb0], R22 ;  /* 0x005fb01601007387 */ /* 0x0041e80000100800 */
[----:B0-----:R1:W2:Y:S04]  /*ba1d0*/  LDL.64 R22, [R1+0x24a0] ;  /* 0x0024a00001167983 */ /* 0x0012a80000100a00 */
[----:B------:R0:W-:Y:S04]  /*ba1e0*/  STL [R1+0x5fa0], R27 ;  /* 0x005fa01b01007387 */ /* 0x0001e80000100800 */
[----:B0-----:R-:W4:Y:S04]  /*ba1f0*/  LDL.LU R27, [R1+0x388] ;  /* 0x00038800011b7983 */ /* 0x001f280000300800 */
[----:B------:R-:W-:Y:S01]  /*ba200*/  STL.64 [R1+0x5f98], R12 ;  /* 0x005f980c01007387 */ /* 0x000fe20000100a00 */
[----:B--2---:R-:W-:-:S05]  /*ba210*/  IMAD.X R23, R25, 0x1, R3, P4 ;  /* 0x0000000119177824 */ /* 0x004fca00020e0603 */
[----:B------:R-:W-:Y:S04]  /*ba220*/  STL [R1+0x24a4], R23 ;  /* 0x0024a41701007387 */ /* 0x000fe80000100800 */
[----:B------:R1:W2:Y:S04]  /*ba230*/  LDL.LU R22, [R1+0x5fb0] ;  /* 0x005fb00001167983 */ /* 0x0002a80000300800 */
[----:B---3--:R0:W-:Y:S04]  /*ba240*/  STL.64 [R1+0x5f80], R6 ;  /* 0x005f800601007387 */ /* 0x0081e80000100a00 */
[----:B0-----:R-:W3:Y:S01]  /*ba250*/  LDL.LU R6, [R1+0x38c] ;  /* 0x00038c0001067983 */ /* 0x001ee20000300800 */
[----:B------:R-:W-:Y:S01]  /*ba260*/  IMAD.X R23, R25, 0x1, R4, P0 ;  /* 0x0000000119177824 */ /* 0x000fe200000e0604 */
[----:B----4-:R-:W-:-:S02]  /*ba270*/  SHF.R.S32.HI R26, RZ, 0x1f, R27 ;  /* 0x0000001fff1a7819 */ /* 0x010fc4000001141b */
[-C--:B------:R-:W-:Y:S02]  /*ba280*/  IADD3 R12, P5, R27, R0.reuse, RZ ;  /* 0x000000001b0c7210 */ /* 0x080fe40007fbe0ff */
[----:B------:R2:W-:Y:S03]  /*ba290*/  STL [R1+0x249c], R23 ;  /* 0x00249c1701007387 */ /* 0x0005e60000100800 */
[----:B------:R-:W-:Y:S01]  /*ba2a0*/  IMAD.X R13, R26, 0x1, R3, P5 ;  /* 0x000000011a0d7824 */ /* 0x000fe200028e0603 */
[----:B--2---:R-:W2:Y:S04]  /*ba2b0*/  LDL.LU.64 R22, [R1+0x5fa8] ;  /* 0x005fa80001167983 */ /* 0x004ea80000300a00 */
        /* <DEDUP_REMOVED lines=19> */
[----:B0-----:R1:W2:Y:S04]  /*ba3f0*/  LDL.64 R22, [R1+0x2478] ;  /* 0x0024780001167983 */ /* 0x0012a80000100a00 */
[----:B----4-:R0:W-:Y:S04]  /*ba400*/  STL.64 [R1+0x5f58], R12 ;  /* 0x005f580c01007387 */ /* 0x0101e80000100a00 */
[----:B0-----:R-:W4:Y:S04]  /*ba410*/  LDL.LU R13, [R1+0x3a0] ;  /* 0x0003a000010d7983 */ /* 0x001f280000300800 */
[----:B------:R-:W-:Y:S04]  /*ba420*/  STL.64 [R1+0x5f60], R28 ;  /* 0x005f601c01007387 */ /* 0x000fe80000100a00 */
[----:B------:R-:W-:Y:S04]  /*ba430*/  STL [R1+0x5f68], R29 ;  /* 0x005f681d01007387 */ /* 0x000fe80000100800 */
        /* <DEDUP_REMOVED lines=12> */
[----:B0-----:R1:W4:Y:S01]  /*ba500*/  LDL.LU R29, [R1+0x5f68] ;  /* 0x005f6800011d7983 */ /* 0x0013220000300800 */
[----:B------:R-:W-:-:S02]  /*ba510*/  IADD3 R12, P0, R13, R2, RZ ;  /* 0x000000020d0c7210 */ /* 0x000fc40007f1e0ff */
[----:B---3--:R-:W-:Y:S02]  /*ba520*/  IADD3 R28, P4, R6, R0, RZ ;  /* 0x00000000061c7210 */ /* 0x008fe40007f9e0ff */
[----:B------:R-:W-:Y:S01]  /*ba530*/  SHF.R.S32.HI R25, RZ, 0x1f, R6 ;  /* 0x0000001fff197819 */ /* 0x000fe20000011406 */
[----:B------:R-:W-:Y:S01]  /*ba540*/  IMAD.X R13, R26, 0x1, R4, P0 ;  /* 0x000000011a0d7824 */ /* 0x000fe200000e0604 */
[----:B------:R-:W-:Y:S01]  /*ba550*/  IADD3 R6, P0, R6, R2, RZ ;  /* 0x0000000206067210 */ /* 0x000fe20007f1e0ff */
[----:B------:R4:W-:Y:S04]  /*ba560*/  STL [R1+0x2460], R28 ;  /* 0x0024601c01007387 */ /* 0x0009e80000100800 */
[----:B----4-:R-:W3:Y:S04]  /*ba570*/  LDL.LU.64 R28, [R1+0x5f60] ;  /* 0x005f6000011c7983 */ /* 0x010ee80000300a00 */
[----:B------:R0:W-:Y:S04]  /*ba580*/  STL.64 [R1+0x2468], R12 ;  /* 0x0024680c01007387 */ /* 0x0001e80000100a00 */
[----:B0-----:R-:W4:Y:S04]  /*ba590*/  LDL.LU.64 R12, [R1+0x5f58] ;  /* 0x005f5800010c7983 */ /* 0x001f280000300a00 */
[----:B------:R0:W-:Y:S04]  /*ba5a0*/  STL [R1+0x2458], R6 ;  /* 0x0024580601007387 */ /* 0x0001e80000100800 */
[----:B0-----:R-:W4:Y:S04]  /*ba5b0*/  LDL.LU.64 R6, [R1+0x5f50] ;  /* 0x005f500001067983 */ /* 0x001f280000300a00 */
[----:B------:R0:W-:Y:S04]  /*ba5c0*/  STL.64 [R1+0x5f48], R4 ;  /* 0x005f480401007387 */ /* 0x0001e80000100a00 */
[----:B0-----:R1:W3:Y:S04]  /*ba5d0*/  LDL.64 R4, [R1+0x2460] ;  /* 0x0024600001047983 */ /* 0x0012e80000100a00 */
[----:B--2---:R-:W-:Y:S04]  /*ba5e0*/  STL.64 [R1+0x5f30], R22 ;  /* 0x005f301601007387 */ /* 0x004fe80000100a00 */
[----:B------:R0:W-:Y:S04]  /*ba5f0*/  STL.64 [R1+0x5f38], R8 ;  /* 0x005f380801007387 */ /* 0x0001e80000100a00 */
[----:B0-----:R-:W2:Y:S04]  /*ba600*/  LDL.LU R8, [R1+0x3a8] ;  /* 0x0003a80001087983 */ /* 0x001ea80000300800 */
[----:B------:R0:W-:Y:S04]  /*ba610*/  STL.64 [R1+0x5f40], R14 ;  /* 0x005f400e01007387 */ /* 0x0001e80000100a00 */
[----:B0-----:R1:W4:Y:S04]  /*ba620*/  LDL.64 R14, [R1+0x2458] ;  /* 0x00245800010e7983 */ /* 0x0013280000100a00 */
[----:B------:R0:W-:Y:S04]  /*ba630*/  STL.64 [R1+0x5f18], R16 ;  /* 0x005f181001007387 */ /* 0x0001e80000100a00 */
[----:B0-----:R-:W4:Y:S01]  /*ba640*/  LDL.LU R16, [R1+0x3ac] ;  /* 0x0003ac0001107983 */ /* 0x001f220000300800 */
[----:B---3--:R-:W-:-:S05]  /*ba650*/  IMAD.X R5, R25, 0x1, R3, P4 ;  /* 0x0000000119057824 */ /* 0x008fca00020e0603 */
[----:B------:R0:W-:Y:S04]  /*ba660*/  STL [R1+0x2464], R5 ;  /* 0x0024640501007387 */ /* 0x0001e80000100800 */
[----:B0-----:R-:W4:Y:S01]  /*ba670*/  LDL.LU.64 R4, [R1+0x5f48] ;  /* 0x005f480001047983 */ /* 0x001f220000300a00 */
[----:B--2---:R-:W-:Y:S02]  /*ba680*/  SHF.R.S32.HI R26, RZ, 0x1f, R8 ;  /* 0x0000001fff1a7819 */ /* 0x004fe40000011408 */
[----:B------:R-:W-:-:S05]  /*ba690*/  IADD3 R22, P5, R8, R0, RZ ;  /* 0x0000000008167210 */ /* 0x000fca0007fbe0ff */
[----:B------:R-:W-:Y:S02]  /*ba6a0*/  IMAD.X R23, R26, 0x1, R3, P5 ;  /* 0x000000011a177824 */ /* 0x000fe400028e0603 */
[----:B----4-:R-:W-:Y:S01]  /*ba6b0*/  IMAD.X R15, R25, 0x1, R4, P0 ;  /* 0x00000001190f7824 */ /* 0x010fe200000e0604 */
[----:B------:R-:W-:-:S04]  /*ba6c0*/  IADD3 R8, P0, R8, R2, RZ ;  /* 0x0000000208087210 */ /* 0x000fc80007f1e0ff */
[----:B------:R0:W-:Y:S04]  /*ba6d0*/  STL [R1+0x245c], R15 ;  /* 0x00245c0f01007387 */ /* 0x0001e80000100800 */
[----:B0-----:R-:W2:Y:S04]  /*ba6e0*/  LDL.LU.64 R14, [R1+0x5f40] ;  /* 0x005f4000010e7983 */ /* 0x001ea80000300a00 */
[----:B------:R0:W-:Y:S04]  /*ba6f0*/  STL [R1+0x2448], R8 ;  /* 0x0024480801007387 */ /* 0x0001e80000100800 */
[----:B0-----:R-:W3:Y:S04]  /*ba700*/  LDL.LU.64 R8, [R1+0x5f38] ;  /* 0x005f380001087983 */ /* 0x001ee80000300a00 */
[----:B------:R0:W-:Y:S04]  /*ba710*/  STL.64 [R1+0x2450], R22 ;  /* 0x0024501601007387 */ /* 0x0001e80000100a00 */
[----:B0-----:R-:W4:Y:S04]  /*ba720*/  LDL.LU.64 R22, [R1+0x5f30] ;  /* 0x005f300001167983 */ /* 0x001f280000300a00 */
[----:B------:R0:W-:Y:S04]  /*ba730*/  STL.64 [R1+0x5f28], R26 ;  /* 0x005f281a01007387 */ /* 0x0001e80000100a00 */
[----:B------:R1:W-:Y:S01]  /*ba740*/  STL.64 [R1+0x5f20], R2 ;  /* 0x005f200201007387 */ /* 0x0003e20000100a00 */
[----:B0-----:R-:W-:-:S03]  /*ba750*/  IADD3 R26, P4, R16, R0, RZ ;  /* 0x00000000101a7210 */ /* 0x001fc60007f9e0ff */
[----:B-1----:R0:W2:Y:S04]  /*ba760*/  LDL.64 R2, [R1+0x2448] ;  /* 0x0024480001027983 */ /* 0x0020a80000100a00 */
[----:B------:R1:W-:Y:S04]  /*ba770*/  STL [R1+0x2440], R26 ;  /* 0x0024401a01007387 */ /* 0x0003e80000100800 */
[----:B-1----:R-:W2:Y:S02]  /*ba780*/  LDL.LU.64 R26, [R1+0x5f28] ;  /* 0x005f2800011a7983 */ /* 0x002ea40000300a00 */
[----:B--2---:R-:W-:-:S05]  /*ba790*/  IMAD.X R3, R26, 0x1, R4, P0 ;  /* 0x000000011a037824 */ /* 0x004fca00000e0604 */
[----:B------:R1:W-:Y:S04]  /*ba7a0*/  STL [R1+0x244c], R3 ;  /* 0x00244c0301007387 */ /* 0x0003e80000100800 */
[----:B-1----:R-:W2:Y:S01]  /*ba7b0*/  LDL.LU.64 R2, [R1+0x5f20] ;  /* 0x005f200001027983 */ /* 0x002ea20000300a00 */
[----:B------:R-:W-:Y:S02]  /*ba7c0*/  SHF.R.S32.HI R25, RZ, 0x1f, R16 ;  /* 0x0000001fff197819 */ /* 0x000fe40000011410 */
[----:B--2---:R-:W-:-:S05]  /*ba7d0*/  IADD3 R16, P0, R16, R2, RZ ;  /* 0x0000000210107210 */ /* 0x004fca0007f1e0ff */
[----:B------:R1:W-:Y:S04]  /*ba7e0*/  STL [R1+0x2438], R16 ;  /* 0x0024381001007387 */ /* 0x0003e80000100800 */
[----:B-1----:R-:W2:Y:S04]  /*ba7f0*/  LDL.LU.64 R16, [R1+0x5f18] ;  /* 0x005f180001107983 */ /* 0x002ea80000300a00 */
[----:B--2---:R1:W-:Y:S04]  /*ba800*/  STL.64 [R1+0x5f08], R16 ;  /* 0x005f081001007387 */ /* 0x0043e80000100a00 */
[----:B-1----:R-:W2:Y:S04]  /*ba810*/  LDL.64 R16, [R1+0x2438] ;  /* 0x0024380001107983 */ /* 0x002ea80000100a00 */
[----:B--2---:R1:W-:Y:S04]  /*ba820*/  STL [R1+0x5f10], R16 ;  /* 0x005f101001007387 */ /* 0x0043e80000100800 */
[----:B-1----:R0:W2:Y:S04]  /*ba830*/  LDL.64 R16, [R1+0x2440] ;  /* 0x0024400001107983 */ /* 0x0020a80000100a00 */
[----:B----4-:R-:W-:Y:S04]  /*ba840*/  STL.64 [R1+0x5f00], R22 ;  /* 0x005f001601007387 */ /* 0x010fe80000100a00 */
[----:B---3--:R1:W-:Y:S04]  /*ba850*/  STL.64 [R1+0x5ef0], R8 ;  /* 0x005ef00801007387 */ /* 0x0083e80000100a00 */
[----:B-1----:R-:W3:Y:S01]  /*ba860*/  LDL.LU R9, [R1+0x3d0] ;  /* 0x0003d00001097983 */ /* 0x002ee20000300800 */
[----:B--2---:R-:W-:-:S05]  /*ba870*/  IMAD.X R17, R25, 0x1, R3, P4 ;  /* 0x0000000119117824 */ /* 0x004fca00020e0603 */
[----:B------:R1:W-:Y:S04]  /*ba880*/  STL [R1+0x2444], R17 ;  /* 0x0024441101007387 */ /* 0x0003e80000100800 */
[----:B------:R0:W2:Y:S01]  /*ba890*/  LDL.LU R16, [R1+0x5f10] ;  /* 0x005f100001107983 */ /* 0x0000a20000300800 */
[----:B-1----:R-:W-:-:S05]  /*ba8a0*/  IMAD.X R17, R25, 0x1, R4, P0 ;  /* 0x0000000119117824 */ /* 0x002fca00000e0604 */
[----:B------:R2:W-:Y:S04]  /*ba8b0*/  STL [R1+0x243c], R17 ;  /* 0x00243c1101007387 */ /* 0x0005e80000100800 */
[----:B--2---:R-:W2:Y:S04]  /*ba8c0*/  LDL.LU.64 R16, [R1+0x5f08] ;  /* 0x005f080001107983 */ /* 0x004ea80000300a00 */
[----:B------:R-:W-:Y:S01]  /*ba8d0*/  STL.64 [R1+0x5ef8], R4 ;  /* 0x005ef80401007387 */ /* 0x000fe20000100a00 */
[----:B---3--:R-:W-:-:S03]  /*ba8e0*/  SHF.R.S32.HI R26, RZ, 0x1f, R9 ;  /* 0x0000001fff1a7819 */ /* 0x008fc60000011409 */
[----:B--2---:R1:W-:Y:S04]  /*ba8f0*/  STL.64 [R1+0x5ee8], R16 ;  /* 0x005ee81001007387 */ /* 0x0043e80000100a00 */
[----:B-1----:R-:W2:Y:S01]  /*ba900*/  LDL.LU R16, [R1+0x3d4] ;  /* 0x0003d40001107983 */ /* 0x002ea20000300800 */
[----:B------:R-:W-:-:S05]  /*ba910*/  IADD3 R22, P5, R9, R0, RZ ;  /* 0x0000000009167210 */ /* 0x000fca0007fbe0ff */
[----:B------:R-:W-:-:S05]  /*ba920*/  IMAD.X R23, R26, 0x1, R3, P5 ;  /* 0x000000011a177824 */ /* 0x000fca00028e0603 */
[----:B------:R1:W-:Y:S04]  /*ba930*/  STL.64 [R1+0x2430], R22 ;  /* 0x0024301601007387 */ /* 0x0003e80000100a00 */
[----:B-1----:R-:W3:Y:S01]  /*ba940*/  LDL.LU.64 R22, [R1+0x5f00] ;  /* 0x005f000001167983 */ /* 0x002ee20000300a00 */
[----:B--2---:R-:W-:-:S05]  /*ba950*/  IADD3 R4, P4, R16, R0, RZ ;  /* 0x0000000010047210 */ /* 0x004fca0007f9e0ff */
[----:B------:R1:W-:Y:S04]  /*ba960*/  STL [R1+0x2420], R4 ;  /* 0x0024200401007387 */ /* 0x0003e80000100800 */
[----:B-1----:R-:W2:Y:S01]  /*ba970*/  LDL.LU.64 R4, [R1+0x5ef8] ;  /* 0x005ef80001047983 */ /* 0x002ea20000300a00 */
[----:B------:R-:W-:Y:S02]  /*ba980*/  IADD3 R8, P0, R9, R2, RZ ;  /* 0x0000000209087210 */ /* 0x000fe40007f1e0ff */
[----:B------:R-:W-:-:S03]  /*ba990*/  SHF.R.S32.HI R25, RZ, 0x1f, R16 ;  /* 0x0000001fff197819 */ /* 0x000fc60000011410 */
[----:B--2---:R-:W-:Y:S01]  /*ba9a0*/  IMAD.X R9, R26, 0x1, R4, P0 ;  /* 0x000000011a097824 */ /* 0x004fe200000e0604 */
[----:B------:R-:W-:-:S04]  /*ba9b0*/  IADD3 R16, P0, R16, R2, RZ ;  /* 0x0000000210107210 */ /* 0x000fc80007f1e0ff */
[----:B------:R1:W-:Y:S04]  /*ba9c0*/  STL.64 [R1+0x2428], R8 ;  /* 0x0024280801007387 */ /* 0x0003e80000100a00 */
[----:B-1----:R-:W2:Y:S04]  /*ba9d0*/  LDL.LU.64 R8, [R1+0x5ef0] ;  /* 0x005ef00001087983 */ /* 0x002ea80000300a00 */
[----:B------:R1:W-:Y:S04]  /*ba9e0*/  STL [R1+0x2418], R16 ;  /* 0x0024181001007387 */ /* 0x0003e80000100800 */
[----:B-1----:R-:W4:Y:S04]  /*ba9f0*/  LDL.LU.64 R16, [R1+0x5ee8] ;  /* 0x005ee80001107983 */ /* 0x002f280000300a00 */
[----:B------:R1:W-:Y:S04]  /*baa00*/  STL.64 [R1+0x5ee0], R4 ;  /* 0x005ee00401007387 */ /* 0x0003e80000100a00 */
[----:B-1----:R0:W3:Y:S04]  /*baa10*/  LDL.64 R4, [R1+0x2420] ;  /* 0x0024200001047983 */ /* 0x0020e80000100a00 */
[----:B----4-:R1:W-:Y:S04]  /*baa20*/  STL.64 [R1+0x5ed8], R16 ;  /* 0x005ed81001007387 */ /* 0x0103e80000100a00 */
[----:B-1----:R0:W4:Y:S01]  /*baa30*/  LDL.64 R16, [R1+0x2418] ;  /* 0x0024180001107983 */ /* 0x0021220000100a00 */
[----:B---3--:R-:W-:-:S03]  /*baa40*/  IMAD.X R5, R25, 0x1, R3, P4 ;  /* 0x0000000119057824 */ /* 0x008fc600020e0603 */
[----:B------:R-:W-:Y:S04]  /*baa50*/  STL.64 [R1+0x5ec8], R10 ;  /* 0x005ec80a01007387 */ /* 0x000fe80000100a00 */
[----:B------:R1:W-:Y:S04]  /*baa60*/  STL [R1+0x5ed0], R28 ;  /* 0x005ed01c01007387 */ /* 0x0003e80000100800 */
[----:B-1----:R-:W3:Y:S04]  /*baa70*/  LDL.LU R28, [R1+0x3d8] ;  /* 0x0003d800011c7983 */ /* 0x002ee80000300800 */
[----:B------:R1:W-:Y:S04]  /*baa80*/  STL [R1+0x2424], R5 ;  /* 0x0024240501007387 */ /* 0x0003e80000100800 */
[----:B-1----:R-:W4:Y:S02]  /*baa90*/  LDL.LU.64 R4, [R1+0x5ee0] ;  /* 0x005ee00001047983 */ /* 0x002f240000300a00 */
[----:B----4-:R-:W-:-:S05]  /*baaa0*/  IMAD.X R17, R25, 0x1, R4, P0 ;  /* 0x0000000119117824 */ /* 0x010fca00000e0604 */
[----:B------:R1:W-:Y:S04]  /*baab0*/  STL [R1+0x241c], R17 ;  /* 0x00241c1101007387 */ /* 0x0003e80000100800 */
[----:B-1----:R-:W4:Y:S04]  /*baac0*/  LDL.LU.64 R16, [R1+0x5ed8] ;  /* 0x005ed80001107983 */ /* 0x002f280000300a00 */
[----:B------:R-:W-:Y:S04]  /*baad0*/  STL.64 [R1+0x5ec0], R4 ;  /* 0x005ec00401007387 */ /* 0x000fe80000100a00 */
[----:B--2---:R-:W-:Y:S04]  /*baae0*/  STL.64 [R1+0x5eb8], R8 ;  /* 0x005eb80801007387 */ /* 0x004fe80000100a00 */
[----:B----4-:R1:W-:Y:S04]  /*baaf0*/  STL.64 [R1+0x5eb0], R16 ;  /* 0x005eb01001007387 */ /* 0x0103e80000100a00 */
[----:B-1----:R-:W2:Y:S01]  /*bab00*/  LDL.LU R16, [R1+0x3dc] ;  /* 0x0003dc0001107983 */ /* 0x002ea20000300800 */
[----:B---3--:R-:W-:-:S02]  /*bab10*/  SHF.R.S32.HI R26, RZ, 0x1f, R28 ;  /* 0x0000001fff1a7819 */ /* 0x008fc4000001141c */
[C---:B------:R-:W-:Y:S02]  /*bab20*/  IADD3 R10, P5, R28.reuse, R0, RZ ;  /* 0x000000001c0a7210 */ /* 0x040fe40007fbe0ff */
[----:B------:R-:W-:Y:S02]  /*bab30*/  IADD3 R8, P0, R28, R2, RZ ;  /* 0x000000021c087210 */ /* 0x000fe40007f1e0ff */
[----:B------:R-:W3:Y:S01]  /*bab40*/  LDL.LU R28, [R1+0x5ed0] ;  /* 0x005ed000011c7983 */ /* 0x000ee20000300800 */
[----:B------:R-:W-:-:S05]  /*bab50*/  IMAD.X R11, R26, 0x1, R3, P5 ;  /* 0x000000011a0b7824 */ /* 0x000fca00028e0603 */
[----:B------:R1:W-:Y:S04]  /*bab60*/  STL.64 [R1+0x2410], R10 ;  /* 0x0024100a01007387 */ /* 0x0003e80000100a00 */
[----:B-1----:R-:W4:Y:S01]  /*bab70*/  LDL.LU.64 R10, [R1+0x5ec8] ;  /* 0x005ec800010a7983 */ /* 0x002f220000300a00 */
[----:B--2---:R-:W-:-:S05]  /*bab80*/  IADD3 R4, P4, R16, R0, RZ ;  /* 0x0000000010047210 */ /* 0x004fca0007f9e0ff */
[----:B------:R1:W-:Y:S04]  /*bab90*/  STL [R1+0x2400], R4 ;  /* 0x0024000401007387 */ /* 0x0003e80000100800 */
[----:B-1----:R-:W2:Y:S01]  /*baba0*/  LDL.LU.64 R4, [R1+0x5ec0] ;  /* 0x005ec00001047983 */ /* 0x002ea20000300a00 */
[----:B------:R-:W-:Y:S01]  /*babb0*/  SHF.R.S32.HI R25, RZ, 0x1f, R16 ;  /* 0x0000001fff197819 */ /* 0x000fe20000011410 */
[----:B--2---:R-:W-:Y:S01]  /*babc0*/  IMAD.X R9, R26, 0x1, R4, P0 ;  /* 0x000000011a097824 */ /* 0x004fe200000e0604 */
[----:B------:R-:W-:-:S04]  /*babd0*/  IADD3 R16, P0, R16, R2, RZ ;  /* 0x0000000210107210 */ /* 0x000fc80007f1e0ff */
[----:B------:R1:W-:Y:S04]  /*babe0*/  STL.64 [R1+0x2408], R8 ;  /* 0x0024080801007387 */ /* 0x0003e80000100a00 */
[----:B-1----:R-:W2:Y:S04]  /*babf0*/  LDL.LU.64 R8, [R1+0x5eb8] ;  /* 0x005eb80001087983 */ /* 0x002ea80000300a00 */
[----:B------:R1:W-:Y:S04]  /*bac00*/  STL [R1+0x23f8], R16 ;  /* 0x0023f81001007387 */ /* 0x0003e80000100800 */
[----:B-1----:R-:W3:Y:S04]  /*bac10*/  LDL.LU.64 R16, [R1+0x5eb0] ;  /* 0x005eb00001107983 */ /* 0x002ee80000300a00 */
[----:B------:R1:W-:Y:S04]  /*bac20*/  STL.64 [R1+0x5ea8], R4 ;  /* 0x005ea80401007387 */ /* 0x0003e80000100a00 */
[----:B-1----:R0:W4:Y:S04]  /*bac30*/  LDL.64 R4, [R1+0x2400] ;  /* 0x0024000001047983 */ /* 0x0021280000100a00 */
[----:B------:R-:W-:Y:S04]  /*bac40*/  STL.64 [R1+0x5e90], R22 ;  /* 0x005e901601007387 */ /* 0x000fe80000100a00 */
[----:B------:R1:W-:Y:S04]  /*bac50*/  STL.64 [R1+0x5ea0], R14 ;  /* 0x005ea00e01007387 */ /* 0x0003e80000100a00 */
[----:B-1----:R0:W2:Y:S04]  /*bac60*/  LDL.64 R14, [R1+0x23f8] ;  /* 0x0023f800010e7983 */ /* 0x0020a80000100a00 */
[----:B------:R1:W-:Y:S04]  /*bac70*/  STL.64 [R1+0x5e98], R12 ;  /* 0x005e980c01007387 */ /* 0x0003e80000100a00 */
[----:B-1----:R-:W2:Y:S01]  /*bac80*/  LDL.LU R12, [R1+0x3f0] ;  /* 0x0003f000010c7983 */ /* 0x002ea20000300800 */
[----:B----4-:R-:W-:-:S05]  /*bac90*/  IMAD.X R5, R25, 0x1, R3, P4 ;  /* 0x0000000119057824 */ /* 0x010fca00020e0603 */
[----:B------:R1:W-:Y:S04]  /*baca0*/  STL [R1+0x2404], R5 ;  /* 0x0024040501007387 */ /* 0x0003e80000100800 */
[----:B-1----:R-:W4:Y:S04]  /*bacb0*/  LDL.LU.64 R4, [R1+0x5ea8] ;  /* 0x005ea80001047983 */ /* 0x002f280000300a00 */
[----:B---3--:R1:W-:Y:S04]  /*bacc0*/  STL.64 [R1+0x5e80], R16 ;  /* 0x005e801001007387 */ /* 0x0083e80000100a00 */
[----:B-1----:R-:W3:Y:S01]  /*bacd0*/  LDL.LU R16, [R1+0x3f4] ;  /* 0x0003f40001107983 */ /* 0x002ee20000300800 */
[----:B--2---:R-:W-:-:S02]  /*bace0*/  SHF.R.S32.HI R26, RZ, 0x1f, R12 ;  /* 0x0000001fff1a7819 */ /* 0x004fc4000001140c */
[----:B------:R-:W-:-:S05]  /*bacf0*/  IADD3 R22, P5, R12, R0, RZ ;  /* 0x000000000c167210 */ /* 0x000fca0007fbe0ff */
[----:B------:R-:W-:Y:S02]  /*bad00*/  IMAD.X R23, R26, 0x1, R3, P5 ;  /* 0x000000011a177824 */ /* 0x000fe400028e0603 */
[----:B----4-:R-:W-:Y:S01]  /*bad10*/  IMAD.X R15, R25, 0x1, R4, P0 ;  /* 0x00000001190f7824 */ /* 0x010fe200000e0604 */
[----:B------:R-:W-:-:S04]  /*bad20*/  IADD3 R12, P0, R12, R2, RZ ;  /* 0x000000020c0c7210 */ /* 0x000fc80007f1e0ff */
[----:B------:R1:W-:Y:S04]  /*bad30*/  STL [R1+0x23fc], R15 ;  /* 0x0023fc0f01007387 */ /* 0x0003e80000100800 */
[----:B-1----:R-:W2:Y:S04]  /*bad40*/  LDL.LU.64 R14, [R1+0x5ea0] ;  /* 0x005ea000010e7983 */ /* 0x002ea80000300a00 */
[----:B------:R1:W-:Y:S04]  /*bad50*/  STL [R1+0x23e8], R12 ;  /* 0x0023e80c01007387 */ /* 0x0003e80000100800 */
[----:B-1----:R-:W4:Y:S04]  /*bad60*/  LDL.LU.64 R12, [R1+0x5e98] ;  /* 0x005e9800010c7983 */ /* 0x002f280000300a00 */
[----:B------:R1:W-:Y:S04]  /*bad70*/  STL.64 [R1+0x23f0], R22 ;  /* 0x0023f01601007387 */ /* 0x0003e80000100a00 */
[----:B-1----:R-:W3:Y:S04]  /*bad80*/  LDL.LU.64 R22, [R1+0x5e90] ;  /* 0x005e900001167983 */ /* 0x002ee80000300a00 */
[----:B------:R1:W-:Y:S04]  /*bad90*/  STL.64 [R1+0x5e88], R2 ;  /* 0x005e880201007387 */ /* 0x0003e80000100a00 */
[----:B-1----:R0:W2:Y:S04]  /*bada0*/  LDL.64 R2, [R1+0x23e8] ;  /* 0x0023e80001027983 */ /* 0x0020a80000100a00 */
[----:B---3--:R-:W-:Y:S01]  /*badb0*/  STL.64 [R1+0x5e78], R22 ;  /* 0x005e781601007387 */ /* 0x008fe20000100a00 */
[----:B--2---:R-:W-:-:S05]  /*badc0*/  IMAD.X R3, R26, 0x1, R4, P0 ;  /* 0x000000011a037824 */ /* 0x004fca00000e0604 */
[----:B------:R1:W-:Y:S04]  /*badd0*/  STL [R1+0x23ec], R3 ;  /* 0x0023ec0301007387 */ /* 0x0003e80000100800 */
[----:B-1----:R-:W2:Y:S01]  /*bade0*/  LDL.LU.64 R2, [R1+0x5e88] ;  /* 0x005e880001027983 */ /* 0x002ea20000300a00 */
[----:B------:R-:W-:Y:S02]  /*badf0*/  SHF.R.S32.HI R25, RZ, 0x1f, R16 ;  /* 0x0000001fff197819 */ /* 0x000fe40000011410 */
[C---:B------:R-:W-:Y:S02]  /*bae00*/  IADD3 R22, P4, R16.reuse, R0, RZ ;  /* 0x0000000010167210 */ /* 0x040fe40007f9e0ff */
[----:B--2---:R-:W-:-:S05]  /*bae10*/  IADD3 R16, P0, R16, R2, RZ ;  /* 0x0000000210107210 */ /* 0x004fca0007f1e0ff */
[----:B------:R1:W-:Y:S04]  /*bae20*/  STL [R1+0x23d8], R16 ;  /* 0x0023d81001007387 */ /* 0x0003e80000100800 */
[----:B-1----:R-:W2:Y:S04]  /*bae30*/  LDL.LU.64 R16, [R1+0x5e80] ;  /* 0x005e800001107983 */ /* 0x002ea80000300a00 */
[----:B--2---:R-:W-:Y:S04]  /*bae40*/  STL.64 [R1+0x5e60], R16 ;  /* 0x005e601001007387 */ /* 0x004fe80000100a00 */
[----:B------:R1:W-:Y:S04]  /*bae50*/  STL.64 [R1+0x5e68], R18 ;  /* 0x005e681201007387 */ /* 0x0003e80000100a00 */
[----:B-1----:R-:W2:Y:S04]  /*bae60*/  LDL.LU R18, [R1+0x3f8] ;  /* 0x0003f80001127983 */ /* 0x002ea80000300800 */
[----:B------:R1:W-:Y:S04]  /*bae70*/  STL.64 [R1+0x5e70], R14 ;  /* 0x005e700e01007387 */ /* 0x0003e80000100a00 */
[----:B-1----:R0:W3:Y:S01]  /*bae80*/  LDL.64 R14, [R1+0x23d8] ;  /* 0x0023d800010e7983 */ /* 0x0020e20000100a00 */
[----:B------:R-:W-:-:S05]  /*bae90*/  IMAD.X R23, R25, 0x1, R3, P4 ;  /* 0x0000000119177824 */ /* 0x000fca00020e0603 */
[----:B------:R1:W-:Y:S04]  /*baea0*/  STL.64 [R1+0x23e0], R22 ;  /* 0x0023e01601007387 */ /* 0x0003e80000100a00 */
[----:B-1----:R-:W4:Y:S01]  /*baeb0*/  LDL.LU.64 R22, [R1+0x5e78] ;  /* 0x005e780001167983 */ /* 0x002f220000300a00 */
[----:B--2---:R-:W-:Y:S02]  /*baec0*/  SHF.R.S32.HI R26, RZ, 0x1f, R18 ;  /* 0x0000001fff1a7819 */ /* 0x004fe40000011412 */
[----:B------:R-:W-:-:S05]  /*baed0*/  IADD3 R16, P5, R18, R0, RZ ;  /* 0x0000000012107210 */ /* 0x000fca0007fbe0ff */
[----:B------:R-:W-:Y:S02]  /*baee0*/  IMAD.X R17, R26, 0x1, R3, P5 ;  /* 0x000000011a117824 */ /* 0x000fe400028e0603 */
[----:B---3--:R-:W-:Y:S01]  /*baef0*/  IMAD.X R15, R25, 0x1, R4, P0 ;  /* 0x00000001190f7824 */ /* 0x008fe200000e0604 */
[----:B------:R-:W-:-:S04]  /*baf00*/  IADD3 R18, P0, R18, R2, RZ ;  /* 0x0000000212127210 */ /* 0x000fc80007f1e0ff */
[----:B------:R1:W-:Y:S04]  /*baf10*/  STL [R1+0x23dc], R15 ;  /* 0x0023dc0f01007387 */ /* 0x0003e80000100800 */
[----:B-1----:R-:W2:Y:S04]  /*baf20*/  LDL.LU.64 R14, [R1+0x5e70] ;  /* 0x005e7000010e7983 */ /* 0x002ea80000300a00 */
[----:B------:R1:W-:Y:S04]  /*baf30*/  STL [R1+0x23c8], R18 ;  /* 0x0023c81201007387 */ /* 0x0003e80000100800 */
[----:B-1----:R-:W3:Y:S04]  /*baf40*/  LDL.LU.64 R18, [R1+0x5e68] ;  /* 0x005e680001127983 */ /* 0x002ee80000300a00 */
[----:B------:R1:W-:Y:S04]  /*baf50*/  STL.64 [R1+0x23d0], R16 ;  /* 0x0023d01001007387 */ /* 0x0003e80000100a00 */
[----:B-1----:R-:W3:Y:S04]  /*baf60*/  LDL.LU.64 R16, [R1+0x5e60] ;  /* 0x005e600001107983 */ /* 0x002ee80000300a00 */
[----:B------:R1:W-:Y:S04]  /*baf70*/  STL.64 [R1+0x5e58], R2 ;  /* 0x005e580201007387 */ /* 0x0003e80000100a00 */
[----:B-1----:R0:W3:Y:S04]  /*baf80*/  LDL.64 R2, [R1+0x23c8] ;  /* 0x0023c80001027983 */ /* 0x0020e80000100a00 */
[----:B----4-:R-:W-:Y:S04]  /*baf90*/  STL.64 [R1+0x5e50], R12 ;  /* 0x005e500c01007387 */ /* 0x010fe80000100a00 */
[----:B--2---:R1:W-:Y:S04]  /*bafa0*/  STL.64 [R1+0x5e40], R14 ;  /* 0x005e400e01007387 */ /* 0x0043e80000100a00 */
[----:B-1----:R-:W2:Y:S04]  /*bafb0*/  LDL.LU R14, [R1+0x420] ;  /* 0x00042000010e7983 */ /* 0x002ea80000300800 */
[----:B------:R1:W-:Y:S04]  /*bafc0*/  STL.64 [R1+0x5e48], R22 ;  /* 0x005e481601007387 */ /* 0x0003e80000100a00 */
[----:B-1----:R-:W4:Y:S01]  /*bafd0*/  LDL.LU R23, [R1+0x3fc] ;  /* 0x0003fc0001177983 */ /* 0x002f220000300800 */
[----:B---3--:R-:W-:-:S05]  /*bafe0*/  IMAD.X R3, R26, 0x1, R4, P0 ;  /* 0x000000011a037824 */ /* 0x008fca00000e0604 */
[----:B------:R1:W-:Y:S04]  /*baff0*/  STL [R1+0x23cc], R3 ;  /* 0x0023cc0301007387 */ /* 0x0003e80000100800 */
[----:B-1----:R-:W3:Y:S04]  /*bb000*/  LDL.LU.64 R2, [R1+0x5e58] ;  /* 0x005e580001027983 */ /* 0x002ee80000300a00 */
[----:B------:R1:W-:Y:S01]  /*bb010*/  STL.64 [R1+0x5e38], R16 ;  /* 0x005e381001007387 */ /* 0x0003e20000100a00 */
[----:B--2---:R-:W-:Y:S02]  /*bb020*/  SHF.R.S32.HI R26, RZ, 0x1f, R14 ;  /* 0x0000001fff1a7819 */ /* 0x004fe4000001140e */
[----:B-1----:R-:W-:-:S02]  /*bb030*/  IADD3 R16, P5, R14, R0, RZ ;  /* 0x000000000e107210 */ /* 0x002fc40007fbe0ff */
[----:B----4-:R-:W-:Y:S02]  /*bb040*/  SHF.R.S32.HI R25, RZ, 0x1f, R23 ;  /* 0x0000001fff197819 */ /* 0x010fe40000011417 */
[C---:B------:R-:W-:Y:S02]  /*bb050*/  IADD3 R12, P4, R23.reuse, R0, RZ ;  /* 0x00000000170c7210 */ /* 0x040fe40007f9e0ff */
[----:B---3--:R-:W-:-:S03]  /*bb060*/  IADD3 R22, P0, R23, R2, RZ ;  /* 0x0000000217167210 */ /* 0x008fc60007f1e0ff */
[C-C-:B------:R-:W-:Y:S02]  /*bb070*/  IMAD.X R13, R25.reuse, 0x1, R3.reuse, P4 ;  /* 0x00000001190d7824 */ /* 0x140fe400020e0603 */
[----:B------:R-:W-:Y:S01]  /*bb080*/  IMAD.X R23, R25, 0x1, R4, P0 ;  /* 0x0000000119177824 */ /* 0x000fe200000e0604 */
[----:B------:R-:W-:Y:S02]  /*bb090*/  IADD3 R14, P0, R14, R2, RZ ;  /* 0x000000020e0e7210 */ /* 0x000fe40007f1e0ff */
[----:B------:R1:W-:Y:S04]  /*bb0a0*/  STL.64 [R1+0x23c0], R12 ;  /* 0x0023c00c01007387 */ /* 0x0003e80000100a00 */
[----:B-1----:R-:W2:Y:S04]  /*bb0b0*/  LDL.LU.64 R12, [R1+0x5e50] ;  /* 0x005e5000010c7983 */ /* 0x002ea80000300a00 */
[----:B------:R1:W-:Y:S04]  /*bb0c0*/  STL.64 [R1+0x23b8], R22 ;  /* 0x0023b81601007387 */ /* 0x0003e80000100a00 */
[----:B-1----:R-:W3:Y:S04]  /*bb0d0*/  LDL.LU.64 R22, [R1+0x5e48] ;  /* 0x005e480001167983 */ /* 0x002ee80000300a00 */
[----:B------:R1:W-:Y:S04]  /*bb0e0*/  STL [R1+0x23a8], R14 ;  /* 0x0023a80e01007387 */ /* 0x0003e80000100800 */
[----:B-1----:R-:W4:Y:S01]  /*bb0f0*/  LDL.LU.64 R14, [R1+0x5e40] ;  /* 0x005e4000010e7983 */ /* 0x002f220000300a00 */
[----:B------:R-:W-:-:S03]  /*bb100*/  IMAD.X R17, R26, 0x1, R3, P5 ;  /* 0x000000011a117824 */ /* 0x000fc600028e0603 */
[----:B----4-:R1:W-:Y:S04]  /*bb110*/  STL.64 [R1+0x5e28], R14 ;  /* 0x005e280e01007387 */ /* 0x0103e80000100a00 */
[----:B-1----:R-:W4:Y:S04]  /*bb120*/  LDL.LU R14, [R1+0x424] ;  /* 0x00042400010e7983 */ /* 0x002f280000300800 */
[----:B------:R1:W-:Y:S04]  /*bb130*/  STL.64 [R1+0x23b0], R16 ;  /* 0x0023b01001007387 */ /* 0x0003e80000100a00 */
[----:B-1----:R-:W2:Y:S04]  /*bb140*/  LDL.LU.64 R16, [R1+0x5e38] ;  /* 0x005e380001107983 */ /* 0x002ea80000300a00 */
[----:B------:R1:W-:Y:S04]  /*bb150*/  STL.64 [R1+0x5e30], R2 ;  /* 0x005e300201007387 */ /* 0x0003e80000100a00 */
[----:B-1----:R0:W3:Y:S04]  /*bb160*/  LDL.64 R2, [R1+0x23a8] ;  /* 0x0023a80001027983 */ /* 0x0020e80000100a00 */
[----:B--2---:R-:W-:Y:S04]  /*bb170*/  STL.64 [R1+0x5e18], R16 ;  /* 0x005e181001007387 */ /* 0x004fe80000100a00 */
[----:B------:R1:W-:Y:S01]  /*bb180*/  STL.64 [R1+0x5e20], R12 ;  /* 0x005e200c01007387 */ /* 0x0003e20000100a00 */
[----:B---3--:R-:W-:-:S03]  /*bb190*/  IMAD.X R3, R26, 0x1, R4, P0 ;  /* 0x000000011a037824 */ /* 0x008fc600000e0604 */
[----:B-1----:R-:W2:Y:S04]  /*bb1a0*/  LDL R12, [R1+0x428] ;  /* 0x00042800010c7983 */ /* 0x002ea80000100800 */
[----:B------:R1:W-:Y:S04]  /*bb1b0*/  STL [R1+0x23ac], R3 ;  /* 0x0023ac0301007387 */ /* 0x0003e80000100800 */
[----:B-1----:R-:W3:Y:S01]  /*bb1c0*/  LDL.LU.64 R2, [R1+0x5e30] ;  /* 0x005e300001027983 */ /* 0x002ee20000300a00 */
[----:B----4-:R-:W-:Y:S02]  /*bb1d0*/  SHF.R.S32.HI R25, RZ, 0x1f, R14 ;  /* 0x0000001fff197819 */ /* 0x010fe4000001140e */
[----:B------:R-:W-:-:S02]  /*bb1e0*/  IADD3 R16, P4, R14, R0, RZ ;  /* 0x000000000e107210 */ /* 0x000fc40007f9e0ff */
[----:B---3--:R-:W-:-:S05]  /*bb1f0*/  IADD3 R14, P0, R14, R2, RZ ;  /* 0x000000020e0e7210 */ /* 0x008fca0007f1e0ff */
[----:B------:R1:W-:Y:S04]  /*bb200*/  STL [R1+0x2398], R14 ;  /* 0x0023980e01007387 */ /* 0x0003e80000100800 */
[----:B-1----:R-:W3:Y:S01]  /*bb210*/  LDL.LU.64 R14, [R1+0x5e28] ;  /* 0x005e2800010e7983 */ /* 0x002ee20000300a00 */
[----:B--2---:R-:W-:Y:S02]  /*bb220*/  SHF.R.S32.HI R26, RZ, 0x1f, R12 ;  /* 0x0000001fff1a7819 */ /* 0x004fe4000001140c */
[----:B------:R-:W-:Y:S01]  /*bb230*/  IADD3 R12, P5, R12, R0, RZ ;  /* 0x000000000c0c7210 */ /* 0x000fe20007fbe0ff */
[C---:B------:R-:W-:Y:S01]  /*bb240*/  IMAD.X R17, R25.reuse, 0x1, R3, P4 ;  /* 0x0000000119117824 */ /* 0x040fe200020e0603 */
[----:B---3--:R1:W-:Y:S04]  /*bb250*/  STL.64 [R1+0x5e10], R14 ;  /* 0x005e100e01007387 */ /* 0x0083e80000100a00 */
[----:B-1----:R0:W2:Y:S04]  /*bb260*/  LDL.64 R14, [R1+0x2398] ;  /* 0x00239800010e7983 */ /* 0x0020a80000100a00 */
[----:B------:R1:W-:Y:S04]  /*bb270*/  STL [R1+0x2390], R12 ;  /* 0x0023900c01007387 */ /* 0x0003e80000100800 */
[----:B-1----:R-:W3:Y:S04]  /*bb280*/  LDL.LU.64 R12, [R1+0x5e20] ;  /* 0x005e2000010c7983 */ /* 0x002ee80000300a00 */
[----:B------:R1:W-:Y:S04]  /*bb290*/  STL.64 [R1+0x23a0], R16 ;  /* 0x0023a01001007387 */ /* 0x0003e80000100a00 */
[----:B-1----:R-:W4:Y:S04]  /*bb2a0*/  LDL.LU.64 R16, [R1+0x5e18] ;  /* 0x005e180001107983 */ /* 0x002f280000300a00 */
[----:B------:R1:W-:Y:S04]  /*bb2b0*/  STL.64 [R1+0x5e00], R18 ;  /* 0x005e001201007387 */ /* 0x0003e80000100a00 */
[----:B-1----:R-:W3:Y:S01]  /*bb2c0*/  LDL.LU R18, [R1+0x428] ;  /* 0x0004280001127983 */ /* 0x002ee20000300800 */
[----:B--2---:R-:W-:-:S05]  /*bb2d0*/  IMAD.X R15, R25, 0x1, R4, P0 ;  /* 0x00000001190f7824 */ /* 0x004fca00000e0604 */
[----:B------:R1:W-:Y:S04]  /*bb2e0*/  STL [R1+0x239c], R15 ;  /* 0x00239c0f01007387 */ /* 0x0003e80000100800 */
[----:B-1----:R-:W2:Y:S01]  /*bb2f0*/  LDL.LU.64 R14, [R1+0x5e10] ;  /* 0x005e1000010e7983 */ /* 0x002ea20000300a00 */
[----:B---3--:R-:W-:-:S05]  /*bb300*/  IADD3 R18, P0, R18, R2, RZ ;  /* 0x0000000212127210 */ /* 0x008fca0007f1e0ff */
[----:B------:R-:W-:Y:S04]  /*bb310*/  STL [R1+0x5e08], R18 ;  /* 0x005e081201007387 */ /* 0x000fe80000100800 */
[----:B------:R1:W-:Y:S04]  /*bb320*/  STL [R1+0x5e0c], R19 ;  /* 0x005e0c1301007387 */ /* 0x0003e80000100800 */
[----:B-1----:R0:W3:Y:S04]  /*bb330*/  LDL.64 R18, [R1+0x2390] ;  /* 0x0023900001127983 */ /* 0x0020e80000100a00 */
[----:B--2---:R1:W-:Y:S04]  /*bb340*/  STL.64 [R1+0x5df8], R14 ;  /* 0x005df80e01007387 */ /* 0x0043e80000100a00 */
[----:B-1----:R-:W2:Y:S01]  /*bb350*/  LDL R14, [R1+0x42c] ;  /* 0x00042c00010e7983 */ /* 0x002ea20000100800 */
[----:B---3--:R-:W-:-:S05]  /*bb360*/  IMAD.X R19, R26, 0x1, R3, P5 ;  /* 0x000000011a137824 */ /* 0x008fca00028e0603 */
[----:B------:R1:W-:Y:S04]  /*bb370*/  STL [R1+0x2394], R19 ;  /* 0x0023941301007387 */ /* 0x0003e80000100800 */
[----:B-1----:R0:W3:Y:S01]  /*bb380*/  LDL.LU R19, [R1+0x5e0c] ;  /* 0x005e0c0001137983 */ /* 0x0020e20000300800 */
[----:B--2---:R-:W-:-:S05]  /*bb390*/  IADD3 R18, P4, R14, R0, RZ ;  /* 0x000000000e127210 */ /* 0x004fca0007f9e0ff */
[----:B------:R1:W-:Y:S04]  /*bb3a0*/  STL [R1+0x2380], R18 ;  /* 0x0023801201007387 */ /* 0x0003e80000100800 */
[----:B-1----:R-:W2:Y:S01]  /*bb3b0*/  LDL.LU R18, [R1+0x5e08] ;  /* 0x005e080001127983 */ /* 0x002ea20000300800 */
[----:B---3--:R-:W-:-:S05]  /*bb3c0*/  IMAD.X R19, R26, 0x1, R4, P0 ;  /* 0x000000011a137824 */ /* 0x008fca00000e0604 */
[----:B--2---:R1:W-:Y:S04]  /*bb3d0*/  STL.64 [R1+0x2388], R18 ;  /* 0x0023881201007387 */ /* 0x0043e80000100a00 */
[----:B-1----:R-:W2:Y:S01]  /*bb3e0*/  LDL.LU.64 R18, [R1+0x5e00] ;  /* 0x005e000001127983 */ /* 0x002ea20000300a00 */
[----:B------:R-:W-:Y:S02]  /*bb3f0*/  SHF.R.S32.HI R25, RZ, 0x1f, R14 ;  /* 0x0000001fff197819 */ /* 0x000fe4000001140e */
[----:B------:R-:W-:Y:S01]  /*bb400*/  IADD3 R14, P0, R14, R2, RZ ;  /* 0x000000020e0e7210 */ /* 0x000fe20007f1e0ff */
[----:B--2---:R1:W-:Y:S04]  /*bb410*/  STL.64 [R1+0x5de8], R18 ;  /* 0x005de81201007387 */ /* 0x0043e80000100a00 */
[----:B-1----:R-:W2:Y:S04]  /*bb420*/  LDL.64 R18, [R1+0x2380] ;  /* 0x0023800001127983 */ /* 0x002ea80000100a00 */
[----:B--2---:R-:W-:Y:S04]  /*bb430*/  STL [R1+0x5df0], R18 ;  /* 0x005df01201007387 */ /* 0x004fe80000100800 */
[----:B------:R1:W-:Y:S04]  /*bb440*/  STL [R1+0x2378], R14 ;  /* 0x0023780e01007387 */ /* 0x0003e80000100800 */
[----:B-1----:R-:W2:Y:S04]  /*bb450*/  LDL.LU.64 R14, [R1+0x5df8] ;  /* 0x005df800010e7983 */ /* 0x002ea80000300a00 */
[----:B------:R1:W-:Y:S04]  /*bb460*/  STL.64 [R1+0x5dd8], R22 ;  /* 0x005dd81601007387 */ /* 0x0003e80000100a00 */
[----:B-1----:R-:W3:Y:S02]  /*bb470*/  LDL.LU R22, [R1+0x440] ;  /* 0x0004400001167983 */ /* 0x002ee40000300800 */
[----:B---3--:R-:W-:-:S02]  /*bb480*/  SHF.R.S32.HI R26, RZ, 0x1f, R22 ;  /* 0x0000001fff1a7819 */ /* 0x008fc40000011416 */
[----:B------:R-:W-:-:S03]  /*bb490*/  IADD3 R18, P5, R22, R0, RZ ;  /* 0x0000000016127210 */ /* 0x000fc60007fbe0ff */
[----:B------:R1:W-:Y:S04]  /*bb4a0*/  STL.64 [R1+0x5de0], R26 ;  /* 0x005de01a01007387 */ /* 0x0003e80000100a00 */
[----:B-1----:R0:W3:Y:S04]  /*bb4b0*/  LDL.64 R26, [R1+0x2378] ;  /* 0x00237800011a7983 */ /* 0x0020e80000100a00 */
[----:B------:R1:W-:Y:S04]  /*bb4c0*/  STL [R1+0x2370], R18 ;  /* 0x0023701201007387 */ /* 0x0003e80000100800 */
[----:B-1----:R0:W4:Y:S01]  /*bb4d0*/  LDL.LU R18, [R1+0x5df0] ;  /* 0x005df00001127983 */ /* 0x0021220000300800 */
[----:B------:R-:W-:-:S05]  /*bb4e0*/  IMAD.X R19, R25, 0x1, R3, P4 ;  /* 0x0000000119137824 */ /* 0x000fca00020e0603 */
[----:B------:R4:W-:Y:S04]  /*bb4f0*/  STL [R1+0x2384], R19 ;  /* 0x0023841301007387 */ /* 0x0009e80000100800 */
[----:B----4-:R-:W4:Y:S01]  /*bb500*/  LDL.LU.64 R18, [R1+0x5de8] ;  /* 0x005de80001127983 */ /* 0x010f220000300a00 */
[----:B---3--:R-:W-:Y:S01]  /*bb510*/  IMAD.X R27, R25, 0x1, R4, P0 ;  /* 0x00000001191b7824 */ /* 0x008fe200000e0604 */
[----:B------:R-:W-:Y:S02]  /*bb520*/  IADD3 R22, P0, R22, R2, RZ ;  /* 0x0000000216167210 */ /* 0x000fe40007f1e0ff */
[----:B----4-:R1:W-:Y:S04]  /*bb530*/  STL.64 [R1+0x5dd0], R18 ;  /* 0x005dd01201007387 */ /* 0x0103e80000100a00 */
[----:B-1----:R0:W3:Y:S04]  /*bb540*/  LDL.64 R18, [R1+0x2370] ;  /* 0x0023700001127983 */ /* 0x0020e80000100a00 */
[----:B------:R1:W-:Y:S04]  /*bb550*/  STL [R1+0x237c], R27 ;  /* 0x00237c1b01007387 */ /* 0x0003e80000100800 */
[----:B-1----:R-:W3:Y:S04]  /*bb560*/  LDL.LU.64 R26, [R1+0x5de0] ;  /* 0x005de000011a7983 */ /* 0x002ee80000300a00 */
[----:B------:R-:W-:Y:S04]  /*bb570*/  STL.64 [R1+0x5dc8], R4 ;  /* 0x005dc80401007387 */ /* 0x000fe80000100a00 */
[----:B------:R1:W-:Y:S04]  /*bb580*/  STL [R1+0x2368], R22 ;  /* 0x0023681601007387 */ /* 0x0003e80000100800 */
[----:B-1----:R-:W4:Y:S04]  /*bb590*/  LDL.LU.64 R22, [R1+0x5dd8] ;  /* 0x005dd80001167983 */ /* 0x002f280000300a00 */
[----:B----4-:R1:W-:Y:S04]  /*bb5a0*/  STL.64 [R1+0x5db8], R22 ;  /* 0x005db81601007387 */ /* 0x0103e80000100a00 */
[----:B-1----:R-:W4:Y:S01]  /*bb5b0*/  LDL R22, [R1+0x444] ;  /* 0x0004440001167983 */ /* 0x002f220000100800 */
[----:B---3--:R-:W-:-:S05]  /*bb5c0*/  IMAD.X R19, R26, 0x1, R3, P5 ;  /* 0x000000011a137824 */ /* 0x008fca00028e0603 */
[----:B------:R1:W-:Y:S04]  /*bb5d0*/  STL [R1+0x2374], R19 ;  /* 0x0023741301007387 */ /* 0x0003e80000100800 */
[----:B-1----:R-:W3:Y:S04]  /*bb5e0*/  LDL.LU.64 R18, [R1+0x5dd0] ;  /* 0x005dd00001127983 */ /* 0x002ee80000300a00 */
[----:B------:R1:W-:Y:S04]  /*bb5f0*/  STL.64 [R1+0x5dc0], R2 ;  /* 0x005dc00201007387 */ /* 0x0003e80000100a00 */
[----:B-1----:R0:W2:Y:S01]  /*bb600*/  LDL.64 R2, [R1+0x2368] ;  /* 0x0023680001027983 */ /* 0x0020a20000100a00 */
[----:B----4-:R-:W-:-:S05]  /*bb610*/  IADD3 R4, P4, R22, R0, RZ ;  /* 0x0000000016047210 */ /* 0x010fca0007f9e0ff */
        /* <DEDUP_REMOVED lines=9> */
[----:B------:R-:W-:Y:S04]  /*bb6b0*/  STL.64 [R1+0x5db0], R2 ;  /* 0x005db00201007387 */ /* 0x000fe80000100a00 */
[----:B------:R1:W-:Y:S04]  /*bb6c0*/  STL.64 [R1+0x5da8], R4 ;  /* 0x005da80401007387 */ /* 0x0003e80000100a00 */
[----:B-1----:R0:W4:Y:S04]  /*bb6d0*/  LDL.64 R4, [R1+0x2360] ;  /* 0x0023600001047983 */ /* 0x0021280000100a00 */
[----:B--2---:R1:W-:Y:S04]  /*bb6e0*/  STL.64 [R1+0x5da0], R22 ;  /* 0x005da01601007387 */ /* 0x0043e80000100a00 */
[----:B-1----:R0:W2:Y:S04]  /*bb6f0*/  LDL.64 R22, [R1+0x2358] ;  /* 0x0023580001167983 */ /* 0x0020a80000100a00 */
[----:B---3--:R1:W-:Y:S04]  /*bb700*/  STL [R1+0x5d9c], R18 ;  /* 0x005d9c1201007387 */ /* 0x0083e80000100800 */
[----:B-1----:R-:W3:Y:S02]  /*bb710*/  LDL.LU R18, [R1+0x448] ;  /* 0x0004480001127983 */ /* 0x002ee40000300800 */
[----:B---3--:R-:W-:-:S05]  /*bb720*/  IADD3 R2, P5, R18, R0, RZ ;  /* 0x0000000012027210 */ /* 0x008fca0007fbe0ff */
[----:B------:R1:W-:Y:S04]  /*bb730*/  STL [R1+0x2350], R2 ;  /* 0x0023500201007387 */ /* 0x0003e80000100800 */
[----:B-1----:R-:W4:Y:S02]  /*bb740*/  LDL.LU.64 R2, [R1+0x5db0] ;  /* 0x005db00001027983 */ /* 0x002f240000300a00 */
[----:B----4-:R-:W-:-:S05]  /*bb750*/  IMAD.X R5, R25, 0x1, R3, P4 ;  /* 0x0000000119057824 */ /* 0x010fca00020e0603 */
[----:B------:R1:W-:Y:S04]  /*bb760*/  STL [R1+0x2364], R5 ;  /* 0x0023640501007387 */ /* 0x0003e80000100800 */
[----:B-1----:R-:W2:Y:S02]  /*bb770*/  LDL.LU.64 R4, [R1+0x5da8] ;  /* 0x005da80001047983 */ /* 0x002ea40000300a00 */
[----:B--2---:R-:W-:-:S05]  /*bb780*/  IMAD.X R23, R25, 0x1, R4, P0 ;  /* 0x0000000119177824 */ /* 0x004fca00000e0604 */
[----:B------:R1:W-:Y:S04]  /*bb790*/  STL [R1+0x235c], R23 ;  /* 0x00235c1701007387 */ /* 0x0003e80000100800 */
[----:B-1----:R-:W2:Y:S04]  /*bb7a0*/  LDL.LU.64 R22, [R1+0x5da0] ;  /* 0x005da00001167983 */ /* 0x002ea80000300a00 */
[----:B------:R-:W-:Y:S04]  /*bb7b0*/  STL.64 [R1+0x5d90], R4 ;  /* 0x005d900401007387 */ /* 0x000fe80000100a00 */
[----:B------:R1:W-:Y:S04]  /*bb7c0*/  STL [R1+0x5d98], R5 ;  /* 0x005d980501007387 */ /* 0x0003e80000100800 */
[----:B-1----:R0:W3:Y:S01]  /*bb7d0*/  LDL.64 R4, [R1+0x2350] ;  /* 0x0023500001047983 */ /* 0x0020e20000100a00 */
[----:B------:R-:W-:-:S03]  /*bb7e0*/  SHF.R.S32.HI R26, RZ, 0x1f, R18 ;  /* 0x0000001fff1a7819 */ /* 0x000fc60000011412 */
[----:B--2---:R1:W-:Y:S04]  /*bb7f0*/  STL.64 [R1+0x5d80], R22 ;  /* 0x005d801601007387 */ /* 0x0043e80000100a00 */
[----:B-1----:R-:W2:Y:S01]  /*bb800*/  LDL.LU R22, [R1+0x44c] ;  /* 0x00044c0001167983 */ /* 0x002ea20000300800 */
[----:B---3--:R-:W-:-:S03]  /*bb810*/  IMAD.X R5, R26, 0x1, R3, P5 ;  /* 0x000000011a057824 */ /* 0x008fc600028e0603 */
[----:B------:R1:W-:Y:S02]  /*bb820*/  STL.64 [R1+0x5d88], R14 ;  /* 0x005d880e01007387 */ /* 0x0003e40000100a00 */
[----:B-1----:R-:W-:Y:S02]  /*bb830*/  IADD3 R14, P0, R18, R2, RZ ;  /* 0x00000002120e7210 */ /* 0x002fe40007f1e0ff */
[----:B------:R-:W3:Y:S04]  /*bb840*/  LDL.LU R18, [R1+0x5d9c] ;  /* 0x005d9c0001127983 */ /* 0x000ee80000300800 */
[----:B------:R1:W-:Y:S04]  /*bb850*/  STL [R1+0x2354], R5 ;  /* 0x0023540501007387 */ /* 0x0003e80000100800 */
[----:B-1----:R0:W4:Y:S01]  /*bb860*/  LDL.LU R5, [R1+0x5d98] ;  /* 0x005d980001057983 */ /* 0x0021220000300800 */
[----:B--2---:R-:W-:-:S05]  /*bb870*/  IADD3 R4, P4, R22, R0, RZ ;  /* 0x0000000016047210 */ /* 0x004fca0007f9e0ff */
[----:B------:R4:W-:Y:S04]  /*bb880*/  STL [R1+0x2340], R4 ;  /* 0x0023400401007387 */ /* 0x0009e80000100800 */
[----:B----4-:R-:W2:Y:S01]  /*bb890*/  LDL.LU.64 R4, [R1+0x5d90] ;  /* 0x005d900001047983 */ /* 0x010ea20000300a00 */
[----:B------:R-:W-:Y:S01]  /*bb8a0*/  SHF.R.S32.HI R25, RZ, 0x1f, R22 ;  /* 0x0000001fff197819 */ /* 0x000fe20000011416 */
[----:B--2---:R-:W-:Y:S01]  /*bb8b0*/  IMAD.X R15, R26, 0x1, R4, P0 ;  /* 0x000000011a0f7824 */ /* 0x004fe200000e0604 */
[----:B------:R-:W-:-:S04]  /*bb8c0*/  IADD3 R22, P0, R22, R2, RZ ;  /* 0x0000000216167210 */ /* 0x000fc80007f1e0ff */
[----:B------:R1:W-:Y:S04]  /*bb8d0*/  STL.64 [R1+0x2348], R14 ;  /* 0x0023480e01007387 */ /* 0x0003e80000100a00 */
[----:B-1----:R-:W2:Y:S04]  /*bb8e0*/  LDL.LU.64 R14, [R1+0x5d88] ;  /* 0x005d8800010e7983 */ /* 0x002ea80000300a00 */
[----:B------:R1:W-:Y:S04]  /*bb8f0*/  STL [R1+0x2338], R22 ;  /* 0x0023381601007387 */ /* 0x0003e80000100800 */
[----:B-1----:R-:W4:Y:S04]  /*bb900*/  LDL.LU.64 R22, [R1+0x5d80] ;  /* 0x005d800001167983 */ /* 0x002f280000300a00 */
[----:B------:R1:W-:Y:S04]  /*bb910*/  STL.64 [R1+0x5d78], R4 ;  /* 0x005d780401007387 */ /* 0x0003e80000100a00 */
[----:B-1----:R0:W2:Y:S04]  /*bb920*/  LDL.64 R4, [R1+0x2340] ;  /* 0x0023400001047983 */ /* 0x0020a80000100a00 */
[----:B---3--:R-:W-:Y:S04]  /*bb930*/  STL.64 [R1+0x5d60], R18 ;  /* 0x005d601201007387 */ /* 0x008fe80000100a00 */
[----:B------:R1:W-:Y:S04]  /*bb940*/  STL [R1+0x5d6c], R12 ;  /* 0x005d6c0c01007387 */ /* 0x0003e80000100800 */
[----:B-1----:R-:W3:Y:S01]  /*bb950*/  LDL.LU R12, [R1+0x470] ;  /* 0x00047000010c7983 */ /* 0x002ee20000300800 */
[----:B--2---:R-:W-:Y:S01]  /*bb960*/  IMAD.X R5, R25, 0x1, R3, P4 ;  /* 0x0000000119057824 */ /* 0x004fe200020e0603 */
[----:B---3--:R-:W-:-:S05]  /*bb970*/  IADD3 R18, P5, R12, R0, RZ ;  /* 0x000000000c127210 */ /* 0x008fca0007fbe0ff */
[----:B------:R-:W-:Y:S04]  /*bb980*/  STL [R1+0x5d68], R18 ;  /* 0x005d681201007387 */ /* 0x000fe80000100800 */
[----:B------:R1:W-:Y:S04]  /*bb990*/  STL [R1+0x5d70], R19 ;  /* 0x005d701301007387 */ /* 0x0003e80000100800 */
[----:B-1----:R0:W2:Y:S04]  /*bb9a0*/  LDL.64 R18, [R1+0x2338] ;  /* 0x0023380001127983 */ /* 0x0020a80000100a00 */
[----:B------:R1:W-:Y:S04]  /*bb9b0*/  STL [R1+0x2344], R5 ;  /* 0x0023440501007387 */ /* 0x0003e80000100800 */
[----:B-1----:R-:W2:Y:S01]  /*bb9c0*/  LDL.LU.64 R4, [R1+0x5d78] ;  /* 0x005d780001047983 */ /* 0x002ea20000300a00 */
[----:B------:R-:W-:Y:S01]  /*bb9d0*/  SHF.R.S32.HI R26, RZ, 0x1f, R12 ;  /* 0x0000001fff1a7819 */ /* 0x000fe2000001140c */
[----:B--2---:R-:W-:Y:S01]  /*bb9e0*/  IMAD.X R19, R25, 0x1, R4, P0 ;  /* 0x0000000119137824 */ /* 0x004fe200000e0604 */
[----:B------:R-:W-:-:S04]  /*bb9f0*/  IADD3 R18, P0, R12, R2, RZ ;  /* 0x000000020c127210 */ /* 0x000fc80007f1e0ff */
[----:B------:R1:W-:Y:S04]  /*bba00*/  STL [R1+0x233c], R19 ;  /* 0x00233c1301007387 */ /* 0x0003e80000100800 */
[----:B-1----:R0:W2:Y:S04]  /*bba10*/  LDL.LU R19, [R1+0x5d70] ;  /* 0x005d700001137983 */ /* 0x0020a80000300800 */
[----:B------:R-:W3:Y:S04]  /*bba20*/  LDL.LU R12, [R1+0x5d6c] ;  /* 0x005d6c00010c7983 */ /* 0x000ee80000300800 */
[----:B------:R1:W-:Y:S04]  /*bba30*/  STL [R1+0x2328], R18 ;  /* 0x0023281201007387 */ /* 0x0003e80000100800 */
[----:B-1----:R-:W4:Y:S01]  /*bba40*/  LDL.LU R18, [R1+0x5d68] ;  /* 0x005d680001127983 */ /* 0x002f220000300800 */
[----:B--2---:R-:W-:-:S05]  /*bba50*/  IMAD.X R19, R26, 0x1, R3, P5 ;  /* 0x000000011a137824 */ /* 0x004fca00028e0603 */
[----:B----4-:R1:W-:Y:S04]  /*bba60*/  STL.64 [R1+0x2330], R18 ;  /* 0x0023301201007387 */ /* 0x0103e80000100a00 */
[----:B-1----:R-:W2:Y:S04]  /*bba70*/  LDL.LU.64 R18, [R1+0x5d60] ;  /* 0x005d600001127983 */ /* 0x002ea80000300a00 */
[----:B------:R1:W-:Y:S04]  /*bba80*/  STL.64 [R1+0x5d50], R2 ;  /* 0x005d500201007387 */ /* 0x0003e80000100a00 */
[----:B-1----:R-:W4:Y:S04]  /*bba90*/  LDL.64 R2, [R1+0x2328] ;  /* 0x0023280001027983 */ /* 0x002f280000100a00 */
[----:B----4-:R-:W-:Y:S04]  /*bbaa0*/  STL [R1+0x5d58], R2 ;  /* 0x005d580201007387 */ /* 0x010fe80000100800 */
[----:B--2---:R1:W-:Y:S04]  /*bbab0*/  STL.64 [R1+0x5d48], R18 ;  /* 0x005d481201007387 */ /* 0x0043e80000100a00 */
[----:B-1----:R-:W2:Y:S02]  /*bbac0*/  LDL.LU R18, [R1+0x474] ;  /* 0x0004740001127983 */ /* 0x002ea40000300800 */
[----:B--2---:R-:W-:-:S05]  /*bbad0*/  IADD3 R2, P4, R18, R0, RZ ;  /* 0x0000000012027210 */ /* 0x004fca0007f9e0ff */
[----:B------:R1:W-:Y:S04]  /*bbae0*/  STL [R1+0x2320], R2 ;  /* 0x0023200201007387 */ /* 0x0003e80000100800 */
[----:B-1----:R0:W2:Y:S01]  /*bbaf0*/  LDL.LU R2, [R1+0x5d58] ;  /* 0x005d580001027983 */ /* 0x0020a20000300800 */
[----:B------:R-:W-:-:S05]  /*bbb00*/  IMAD.X R3, R26, 0x1, R4, P0 ;  /* 0x000000011a037824 */ /* 0x000fca00000e0604 */
[----:B------:R2:W-:Y:S04]  /*bbb10*/  STL [R1+0x232c], R3 ;  /* 0x00232c0301007387 */ /* 0x0005e80000100800 */
[----:B--2---:R-:W2:Y:S04]  /*bbb20*/  LDL.LU.64 R2, [R1+0x5d50] ;  /* 0x005d500001027983 */ /* 0x004ea80000300a00 */
[----:B------:R1:W-:Y:S04]  /*bbb30*/  STL.64 [R1+0x5d38], R4 ;  /* 0x005d380401007387 */ /* 0x0003e80000100a00 */
[----:B-1----:R-:W4:Y:S01]  /*bbb40*/  LDL.64 R4, [R1+0x2320] ;  /* 0x0023200001047983 */ /* 0x002f220000100a00 */
[----:B------:R-:W-:-:S02]  /*bbb50*/  SHF.R.S32.HI R25, RZ, 0x1f, R18 ;  /* 0x0000001fff197819 */ /* 0x000fc40000011412 */
[----:B--2---:R-:W-:Y:S01]  /*bbb60*/  IADD3 R18, P0, R18, R2, RZ ;  /* 0x0000000212127210 */ /* 0x004fe20007f1e0ff */
[----:B----4-:R1:W-:Y:S04]  /*bbb70*/  STL [R1+0x5d40], R4 ;  /* 0x005d400401007387 */ /* 0x0103e80000100800 */
[----:B-1----:R-:W2:Y:S04]  /*bbb80*/  LDL R4, [R1+0x478] ;  /* 0x0004780001047983 */ /* 0x002ea80000100800 */
[----:B------:R1:W-:Y:S04]  /*bbb90*/  STL [R1+0x2318], R18 ;  /* 0x0023181201007387 */ /* 0x0003e80000100800 */
[----:B-1----:R-:W4:Y:S01]  /*bbba0*/  LDL.LU.64 R18, [R1+0x5d48] ;  /* 0x005d480001127983 */ /* 0x002f220000300a00 */
[----:B--2---:R-:W-:-:S02]  /*bbbb0*/  SHF.R.S32.HI R26, RZ, 0x1f, R4 ;  /* 0x0000001fff1a7819 */ /* 0x004fc40000011404 */
[----:B------:R-:W-:Y:S01]  /*bbbc0*/  IADD3 R4, P5, R4, R0, RZ ;  /* 0x0000000004047210 */ /* 0x000fe20007fbe0ff */
[----:B----4-:R1:W-:Y:S04]  /*bbbd0*/  STL.64 [R1+0x5d30], R18 ;  /* 0x005d301201007387 */ /* 0x0103e80000100a00 */
[----:B-1----:R0:W2:Y:S04]  /*bbbe0*/  LDL.64 R18, [R1+0x2318] ;  /* 0x0023180001127983 */ /* 0x0020a80000100a00 */
[----:B------:R1:W-:Y:S04]  /*bbbf0*/  STL [R1+0x2310], R4 ;  /* 0x0023100401007387 */ /* 0x0003e80000100800 */
[----:B-1----:R0:W4:Y:S01]  /*bbc00*/  LDL.LU R4, [R1+0x5d40] ;  /* 0x005d400001047983 */ /* 0x0021220000300800 */
[----:B------:R-:W-:-:S05]  /*bbc10*/  IMAD.X R5, R25, 0x1, R3, P4 ;  /* 0x0000000119057824 */ /* 0x000fca00020e0603 */
[----:B------:R4:W-:Y:S04]  /*bbc20*/  STL [R1+0x2324], R5 ;  /* 0x0023240501007387 */ /* 0x0009e80000100800 */
[----:B----4-:R-:W2:Y:S02]  /*bbc30*/  LDL.LU.64 R4, [R1+0x5d38] ;  /* 0x005d380001047983 */ /* 0x010ea40000300a00 */
[----:B--2---:R-:W-:-:S05]  /*bbc40*/  IMAD.X R19, R25, 0x1, R4, P0 ;  /* 0x0000000119137824 */ /* 0x004fca00000e0604 */
[----:B------:R1:W-:Y:S04]  /*bbc50*/  STL [R1+0x231c], R19 ;  /* 0x00231c1301007387 */ /* 0x0003e80000100800 */
[----:B-1----:R-:W2:Y:S04]  /*bbc60*/  LDL.LU.64 R18, [R1+0x5d30] ;  /* 0x005d300001127983 */ /* 0x002ea80000300a00 */
[----:B------:R-:W4:Y:S04]  /*bbc70*/  LDL.LU R25, [R1+0x478] ;  /* 0x0004780001197983 */ /* 0x000f280000300800 */
[----:B------:R-:W-:Y:S04]  /*bbc80*/  STL.64 [R1+0x5d20], R4 ;  /* 0x005d200401007387 */ /* 0x000fe80000100a00 */
[----:B------:R1:W-:Y:S04]  /*bbc90*/  STL [R1+0x5d28], R5 ;  /* 0x005d280501007387 */ /* 0x0003e80000100800 */
[----:B-1----:R-:W3:Y:S04]  /*bbca0*/  LDL.64 R4, [R1+0x2310] ;  /* 0x0023100001047983 */ /* 0x002ee80000100a00 */
[----:B---3--:R4:W-:Y:S04]  /*bbcb0*/  STL [R1+0x5d2c], R4 ;  /* 0x005d2c0401007387 */ /* 0x0089e80000100800 */
[----:B------:R1:W-:Y:S01]  /*bbcc0*/  STL.64 [R1+0x5d10], R10 ;  /* 0x005d100a01007387 */ /* 0x0003e20000100a00 */
[----:B------:R-:W-:Y:S01]  /*bbcd0*/  IMAD.X R5, R26, 0x1, R3, P5 ;  /* 0x000000011a057824 */ /* 0x000fe200028e0603 */
[----:B----4-:R-:W-:-:S02]  /*bbce0*/  IADD3 R4, P0, R25, R2, RZ ;  /* 0x0000000219047210 */ /* 0x010fc40007f1e0ff */
[----:B-1----:R-:W3:Y:S04]  /*bbcf0*/  LDL R10, [R1+0x47c] ;  /* 0x00047c00010a7983 */ /* 0x002ee80000100800 */
[----:B------:R1:W-:Y:S04]  /*bbd00*/  STL [R1+0x2308], R4 ;  /* 0x0023080401007387 */ /* 0x0003e80000100800 */
[----:B-1----:R0:W3:Y:S04]  /*bbd10*/  LDL.LU R4, [R1+0x5d2c] ;  /* 0x005d2c0001047983 */ /* 0x0020e80000300800 */
[----:B------:R1:W-:Y:S04]  /*bbd20*/  STL [R1+0x2314], R5 ;  /* 0x0023140501007387 */ /* 0x0003e80000100800 */
[----:B-1----:R0:W4:Y:S04]  /*bbd30*/  LDL.LU R5, [R1+0x5d28] ;  /* 0x005d280001057983 */ /* 0x0021280000300800 */
[----:B------:R1:W-:Y:S04]  /*bbd40*/  STL.64 [R1+0x5d18], R2 ;  /* 0x005d180201007387 */ /* 0x0003e80000100a00 */
[----:B-1----:R0:W2:Y:S01]  /*bbd50*/  LDL.64 R2, [R1+0x2308] ;  /* 0x0023080001027983 */ /* 0x0020a20000100a00 */
[----:B---3--:R-:W-:-:S05]  /*bbd60*/  IADD3 R4, P4, R10, R0, RZ ;  /* 0x000000000a047210 */ /* 0x008fca0007f9e0ff */
[----:B------:R4:W-:Y:S04]  /*bbd70*/  STL [R1+0x2300], R4 ;  /* 0x0023000401007387 */ /* 0x0009e80000100800 */
[----:B----4-:R-:W2:Y:S02]  /*bbd80*/  LDL.LU.64 R4, [R1+0x5d20] ;  /* 0x005d200001047983 */ /* 0x010ea40000300a00 */
[----:B--2---:R-:W-:-:S05]  /*bbd90*/  IMAD.X R3, R26, 0x1, R4, P0 ;  /* 0x000000011a037824 */ /* 0x004fca00000e0604 */
[----:B------:R1:W-:Y:S04]  /*bbda0*/  STL [R1+0x230c], R3 ;  /* 0x00230c0301007387 */ /* 0x0003e80000100800 */
[----:B-1----:R-:W2:Y:S01]  /*bbdb0*/  LDL.LU.64 R2, [R1+0x5d18] ;  /* 0x005d180001027983 */ /* 0x002ea20000300a00 */
[----:B------:R-:W-:Y:S02]  /*bbdc0*/  SHF.R.S32.HI R25, RZ, 0x1f, R10 ;  /* 0x0000001fff197819 */ /* 0x000fe4000001140a */
[----:B--2---:R-:W-:-:S05]  /*bbdd0*/  IADD3 R10, P0, R10, R2, RZ ;  /* 0x000000020a0a7210 */ /* 0x004fca0007f1e0ff */
[----:B------:R1:W-:Y:S04]  /*bbde0*/  STL [R1+0x22f8], R10 ;  /* 0x0022f80a01007387 */ /* 0x0003e80000100800 */
[----:B-1----:R-:W2:Y:S04]  /*bbdf0*/  LDL.LU.64 R10, [R1+0x5d10] ;  /* 0x005d1000010a7983 */ /* 0x002ea80000300a00 */
[----:B------:R1:W-:Y:S04]  /*bbe00*/  STL.64 [R1+0x5d08], R2 ;  /* 0x005d080201007387 */ /* 0x0003e80000100a00 */
[----:B-1----:R-:W3:Y:S04]  /*bbe10*/  LDL R2, [R1+0x490] ;  /* 0x0004900001027983 */ /* 0x002ee80000100800 */
[----:B--2---:R1:W-:Y:S04]  /*bbe20*/  STL.64 [R1+0x5cf8], R10 ;  /* 0x005cf80a01007387 */ /* 0x0043e80000100a00 */
[----:B-1----:R-:W2:Y:S01]  /*bbe30*/  LDL.64 R10, [R1+0x22f8] ;  /* 0x0022f800010a7983 */ /* 0x002ea20000100a00 */
[----:B---3--:R-:W-:-:S02]  /*bbe40*/  SHF.R.S32.HI R26, RZ, 0x1f, R2 ;  /* 0x0000001fff1a7819 */ /* 0x008fc40000011402 */
[----:B------:R-:W-:Y:S01]  /*bbe50*/  IADD3 R2, P5, R2, R0, RZ ;  /* 0x0000000002027210 */ /* 0x000fe20007fbe0ff */
[----:B--2---:R1:W-:Y:S04]  /*bbe60*/  STL [R1+0x5d00], R10 ;  /* 0x005d000a01007387 */ /* 0x0043e80000100800 */
[----:B-1----:R0:W2:Y:S04]  /*bbe70*/  LDL.64 R10, [R1+0x2300] ;  /* 0x00230000010a7983 */ /* 0x0020a80000100a00 */
[----:B------:R1:W-:Y:S04]  /*bbe80*/  STL [R1+0x22f0], R2 ;  /* 0x0022f00201007387 */ /* 0x0003e80000100800 */
[----:B-1----:R-:W2:Y:S02]  /*bbe90*/  LDL.LU.64 R2, [R1+0x5d08] ;  /* 0x005d080001027983 */ /* 0x002ea40000300a00 */
[----:B--2---:R-:W-:-:S05]  /*bbea0*/  IMAD.X R11, R25, 0x1, R3, P4 ;  /* 0x00000001190b7824 */ /* 0x004fca00020e0603 */
[----:B------:R1:W-:Y:S04]  /*bbeb0*/  STL [R1+0x2304], R11 ;  /* 0x0023040b01007387 */ /* 0x0003e80000100800 */
[----:B------:R0:W2:Y:S01]  /*bbec0*/  LDL.LU R10, [R1+0x5d00] ;  /* 0x005d0000010a7983 */ /* 0x0000a20000300800 */
[----:B-1----:R-:W-:-:S05]  /*bbed0*/  IMAD.X R11, R25, 0x1, R4, P0 ;  /* 0x00000001190b7824 */ /* 0x002fca00000e0604 */
[----:B------:R2:W-:Y:S04]  /*bbee0*/  STL [R1+0x22fc], R11 ;  /* 0x0022fc0b01007387 */ /* 0x0005e80000100800 */
[----:B--2---:R-:W2:Y:S04]  /*bbef0*/  LDL.LU.64 R10, [R1+0x5cf8] ;  /* 0x005cf800010a7983 */ /* 0x004ea80000300a00 */
[----:B------:R1:W-:Y:S04]  /*bbf00*/  STL [R1+0x5cf0], R24 ;  /* 0x005cf01801007387 */ /* 0x0003e80000100800 */
[----:B-1----:R0:W3:Y:S04]  /*bbf10*/  LDL.64 R24, [R1+0x22f0] ;  /* 0x0022f00001187983 */ /* 0x0020e80000100a00 */
[----:B---3--:R-:W3:Y:S04]  /*bbf20*/  LDL.LU R25, [R1+0x490] ;  /* 0x0004900001197983 */ /* 0x008ee80000300800 */
[----:B------:R-:W-:Y:S04]  /*bbf30*/  STL.64 [R1+0x5ce8], R4 ;  /* 0x005ce80401007387 */ /* 0x000fe80000100a00 */
[----:B--2---:R1:W-:Y:S04]  /*bbf40*/  STL.64 [R1+0x5cd8], R10 ;  /* 0x005cd80a01007387 */ /* 0x0043e80000100a00 */
[----:B-1----:R-:W2:Y:S04]  /*bbf50*/  LDL R10, [R1+0x494] ;  /* 0x00049400010a7983 */ /* 0x002ea80000100800 */
[----:B------:R3:W-:Y:S02]  /*bbf60*/  STL.64 [R1+0x5ce0], R12 ;  /* 0x005ce00c01007387 */ /* 0x0007e40000100a00 */
[----:B---3--:R-:W-:Y:S01]  /*bbf70*/  IADD3 R12, P0, R25, R2, RZ ;  /* 0x00000002190c7210 */ /* 0x008fe20007f1e0ff */
[----:B------:R-:W-:-:S05]  /*bbf80*/  IMAD.X R25, R26, 0x1, R3, P5 ;  /* 0x000000011a197824 */ /* 0x000fca00028e0603 */
[----:B------:R-:W-:Y:S04]  /*bbf90*/  STL [R1+0x22f4], R25 ;  /* 0x0022f41901007387 */ /* 0x000fe80000100800 */
[----:B------:R-:W3:Y:S01]  /*bbfa0*/  LDL.LU R24, [R1+0x5cf0] ;  /* 0x005cf00001187983 */ /* 0x000ee20000300800 */
        /* <DEDUP_REMOVED lines=12> */
[----:B------:R-:W-:Y:S04]  /*bc070*/  STL.64 [R1+0x5cc0], R22 ;  /* 0x005cc01601007387 */ /* 0x000fe80000100a00 */
[----:B------:R1:W-:Y:S04]  /*bc080*/  STL [R1+0x5cc8], R14 ;  /* 0x005cc80e01007387 */ /* 0x0003e80000100800 */
[----:B-1----:R-:W2:Y:S01]  /*bc090*/  LDL.LU R14, [R1+0x498] ;  /* 0x00049800010e7983 */ /* 0x002ea20000300800 */
[----:B---3--:R-:W-:-:S05]  /*bc0a0*/  IMAD.X R5, R25, 0x1, R3, P4 ;  /* 0x0000000119057824 */ /* 0x008fca00020e0603 */
[----:B------:R1:W-:Y:S04]  /*bc0b0*/  STL [R1+0x22e4], R5 ;  /* 0x0022e40501007387 */ /* 0x0003e80000100800 */
[----:B-1----:R-:W3:Y:S04]  /*bc0c0*/  LDL.LU.64 R4, [R1+0x5cd0] ;  /* 0x005cd00001047983 */ /* 0x002ee80000300a00 */
[----:B------:R1:W-:Y:S04]  /*bc0d0*/  STL.64 [R1+0x5cb0], R18 ;  /* 0x005cb01201007387 */ /* 0x0003e80000100a00 */
[----:B-1----:R0:W4:Y:S04]  /*bc0e0*/  LDL.64 R18, [R1+0x22d8] ;  /* 0x0022d80001127983 */ /* 0x0021280000100a00 */
[----:B---3--:R-:W-:Y:S01]  /*bc0f0*/  STL.64 [R1+0x5cb8], R4 ;  /* 0x005cb80401007387 */ /* 0x008fe20000100a00 */
[----:B----4-:R-:W-:-:S05]  /*bc100*/  IMAD.X R19, R25, 0x1, R4, P0 ;  /* 0x0000000119137824 */ /* 0x010fca00000e0604 */
[----:B------:R-:W-:Y:S04]  /*bc110*/  STL [R1+0x22dc], R19 ;  /* 0x0022dc1301007387 */ /* 0x000fe80000100800 */
[----:B------:R1:W-:Y:S04]  /*bc120*/  STL.64 [R1+0x5ca8], R10 ;  /* 0x005ca80a01007387 */ /* 0x0003e80000100a00 */
[----:B-1----:R-:W3:Y:S01]  /*bc130*/  LDL.LU R10, [R1+0x49c] ;  /* 0x00049c00010a7983 */ /* 0x002ee20000300800 */
[----:B--2---:R-:W-:Y:S02]  /*bc140*/  SHF.R.S32.HI R26, RZ, 0x1f, R14 ;  /* 0x0000001fff1a7819 */ /* 0x004fe4000001140e */
[----:B------:R-:W-:-:S02]  /*bc150*/  IADD3 R22, P5, R14, R0, RZ ;  /* 0x000000000e167210 */ /* 0x000fc40007fbe0ff */
[----:B------:R-:W-:Y:S02]  /*bc160*/  IADD3 R18, P0, R14, R2, RZ ;  /* 0x000000020e127210 */ /* 0x000fe40007f1e0ff */
[----:B------:R-:W2:Y:S01]  /*bc170*/  LDL.LU R14, [R1+0x5cc8] ;  /* 0x005cc800010e7983 */ /* 0x000ea20000300800 */
[----:B------:R-:W-:-:S05]  /*bc180*/  IMAD.X R23, R26, 0x1, R3, P5 ;  /* 0x000000011a177824 */ /* 0x000fca00028e0603 */
[----:B------:R1:W-:Y:S04]  /*bc190*/  STL.64 [R1+0x22d0], R22 ;  /* 0x0022d01601007387 */ /* 0x0003e80000100a00 */
[----:B-1----:R-:W4:Y:S01]  /*bc1a0*/  LDL.LU.64 R22, [R1+0x5cc0] ;  /* 0x005cc00001167983 */ /* 0x002f220000300a00 */
[----:B---3--:R-:W-:-:S05]  /*bc1b0*/  IADD3 R4, P4, R10, R0, RZ ;  /* 0x000000000a047210 */ /* 0x008fca0007f9e0ff */
[----:B------:R1:W-:Y:S04]  /*bc1c0*/  STL [R1+0x22c0], R4 ;  /* 0x0022c00401007387 */ /* 0x0003e80000100800 */
[----:B-1----:R-:W3:Y:S01]  /*bc1d0*/  LDL.LU.64 R4, [R1+0x5cb8] ;  /* 0x005cb80001047983 */ /* 0x002ee20000300a00 */
[----:B------:R-:W-:Y:S01]  /*bc1e0*/  SHF.R.S32.HI R25, RZ, 0x1f, R10 ;  /* 0x0000001fff197819 */ /* 0x000fe2000001140a */
[----:B---3--:R-:W-:Y:S01]  /*bc1f0*/  IMAD.X R19, R26, 0x1, R4, P0 ;  /* 0x000000011a137824 */ /* 0x008fe200000e0604 */
[----:B------:R-:W-:-:S04]  /*bc200*/  IADD3 R10, P0, R10, R2, RZ ;  /* 0x000000020a0a7210 */ /* 0x000fc80007f1e0ff */
[----:B------:R1:W-:Y:S04]  /*bc210*/  STL.64 [R1+0x22c8], R18 ;  /* 0x0022c81201007387 */ /* 0x0003e80000100a00 */
[----:B-1----:R-:W3:Y:S04]  /*bc220*/  LDL.LU.64 R18, [R1+0x5cb0] ;  /* 0x005cb00001127983 */ /* 0x002ee80000300a00 */
[----:B------:R1:W-:Y:S04]  /*bc230*/  STL [R1+0x22b8], R10 ;  /* 0x0022b80a01007387 */ /* 0x0003e80000100800 */
[----:B-1----:R-:W2:Y:S04]  /*bc240*/  LDL.LU.64 R10, [R1+0x5ca8] ;  /* 0x005ca800010a7983 */ /* 0x002ea80000300a00 */
[----:B------:R1:W-:Y:S04]  /*bc250*/  STL.64 [R1+0x5ca0], R4 ;  /* 0x005ca00401007387 */ /* 0x0003e80000100a00 */
[----:B-1----:R0:W3:Y:S04]  /*bc260*/  LDL.64 R4, [R1+0x22c0] ;  /* 0x0022c00001047983 */ /* 0x0020e80000100a00 */
[----:B--2---:R1:W-:Y:S04]  /*bc270*/  STL.64 [R1+0x5c98], R10 ;  /* 0x005c980a01007387 */ /* 0x0043e80000100a00 */
[----:B-1----:R0:W2:Y:S04]  /*bc280*/  LDL.64 R10, [R1+0x22b8] ;  /* 0x0022b800010a7983 */ /* 0x0020a80000100a00 */
[----:B----4-:R1:W-:Y:S01]  /*bc290*/  STL [R1+0x5c90], R23 ;  /* 0x005c901701007387 */ /* 0x0103e20000100800 */
[----:B---3--:R-:W-:-:S03]  /*bc2a0*/  IMAD.X R5, R25, 0x1, R3, P4 ;  /* 0x0000000119057824 */ /* 0x008fc600020e0603 */
[----:B-1----:R-:W3:Y:S04]  /*bc2b0*/  LDL.LU R23, [R1+0x4c0] ;  /* 0x0004c00001177983 */ /* 0x002ee80000300800 */
[----:B------:R-:W-:Y:S04]  /*bc2c0*/  STL.64 [R1+0x5c88], R20 ;  /* 0x005c881401007387 */ /* 0x000fe80000100a00 */
[----:B------:R1:W-:Y:S04]  /*bc2d0*/  STL.64 [R1+0x5c70], R18 ;  /* 0x005c701201007387 */ /* 0x0003e80000100a00 */
[----:B-1----:R-:W4:Y:S04]  /*bc2e0*/  LDL.LU R18, [R1+0x4c4] ;  /* 0x0004c40001127983 */ /* 0x002f280000300800 */
[----:B------:R1:W-:Y:S04]  /*bc2f0*/  STL [R1+0x22c4], R5 ;  /* 0x0022c40501007387 */ /* 0x0003e80000100800 */
[----:B-1----:R-:W2:Y:S01]  /*bc300*/  LDL.LU.64 R4, [R1+0x5ca0] ;  /* 0x005ca00001047983 */ /* 0x002ea20000300a00 */
[----:B---3--:R-:W-:-:S02]  /*bc310*/  SHF.R.S32.HI R26, RZ, 0x1f, R23 ;  /* 0x0000001fff1a7819 */ /* 0x008fc40000011417 */
[----:B------:R-:W-:-:S05]  /*bc320*/  IADD3 R20, P5, R23, R0, RZ ;  /* 0x0000000017147210 */ /* 0x000fca0007fbe0ff */
[----:B------:R-:W-:Y:S02]  /*bc330*/  IMAD.X R21, R26, 0x1, R3, P5 ;  /* 0x000000011a157824 */ /* 0x000fe400028e0603 */
[----:B--2---:R-:W-:-:S05]  /*bc340*/  IMAD.X R11, R25, 0x1, R4, P0 ;  /* 0x00000001190b7824 */ /* 0x004fca00000e0604 */
[----:B------:R1:W-:Y:S04]  /*bc350*/  STL [R1+0x22bc], R11 ;  /* 0x0022bc0b01007387 */ /* 0x0003e80000100800 */
[----:B-1----:R-:W2:Y:S04]  /*bc360*/  LDL.LU.64 R10, [R1+0x5c98] ;  /* 0x005c9800010a7983 */ /* 0x002ea80000300a00 */
[----:B------:R4:W-:Y:S04]  /*bc370*/  STL.64 [R1+0x5c80], R4 ;  /* 0x005c800401007387 */ /* 0x0009e80000100a00 */
[----:B------:R1:W-:Y:S01]  /*bc380*/  STL.64 [R1+0x5c78], R16 ;  /* 0x005c781001007387 */ /* 0x0003e20000100a00 */
[----:B----4-:R-:W-:-:S02]  /*bc390*/  IADD3 R4, P4, R18, R0, RZ ;  /* 0x0000000012047210 */ /* 0x010fc40007f9e0ff */
[-C--:B-1----:R-:W-:Y:S02]  /*bc3a0*/  IADD3 R16, P0, R23, R2.reuse, RZ ;  /* 0x0000000217107210 */ /* 0x082fe40007f1e0ff */
[----:B------:R-:W3:Y:S04]  /*bc3b0*/  LDL.LU R23, [R1+0x5c90] ;  /* 0x005c900001177983 */ /* 0x000ee80000300800 */
[----:B------:R1:W-:Y:S04]  /*bc3c0*/  STL.64 [R1+0x22b0], R20 ;  /* 0x0022b01401007387 */ /* 0x0003e80000100a00 */
[----:B-1----:R-:W4:Y:S04]  /*bc3d0*/  LDL.LU.64 R20, [R1+0x5c88] ;  /* 0x005c880001147983 */ /* 0x002f280000300a00 */
        /* <DEDUP_REMOVED lines=10> */
[----:B-1----:R0:W2:Y:S04]  /*bc480*/  LDL.64 R4, [R1+0x22a0] ;  /* 0x0022a00001047983 */ /* 0x0020a80000100a00 */
[----:B------:R-:W-:Y:S04]  /*bc490*/  STL.64 [R1+0x5c58], R10 ;  /* 0x005c580a01007387 */ /* 0x000fe80000100a00 */
[----:B------:R1:W-:Y:S04]  /*bc4a0*/  STL.64 [R1+0x5c60], R12 ;  /* 0x005c600c01007387 */ /* 0x0003e80000100a00 */
[----:B-1----:R0:W3:Y:S04]  /*bc4b0*/  LDL.64 R12, [R1+0x2298] ;  /* 0x00229800010c7983 */ /* 0x0020e80000100a00 */
[----:B------:R1:W-:Y:S04]  /*bc4c0*/  STL.64 [R1+0x5c48], R28 ;  /* 0x005c481c01007387 */ /* 0x0003e80000100a00 */
[----:B-1----:R-:W3:Y:S04]  /*bc4d0*/  LDL.LU R29, [R1+0x4c8] ;  /* 0x0004c800011d7983 */ /* 0x002ee80000300800 */
[----:B----4-:R-:W-:Y:S01]  /*bc4e0*/  STL.64 [R1+0x5c50], R20 ;  /* 0x005c501401007387 */ /* 0x010fe20000100a00 */
[----:B--2---:R-:W-:-:S05]  /*bc4f0*/  IMAD.X R5, R25, 0x1, R3, P4 ;  /* 0x0000000119057824 */ /* 0x004fca00020e0603 */
[----:B------:R1:W-:Y:S04]  /*bc500*/  STL [R1+0x22a4], R5 ;  /* 0x0022a40501007387 */ /* 0x0003e80000100800 */
[----:B-1----:R-:W3:Y:S02]  /*bc510*/  LDL.LU.64 R4, [R1+0x5c68] ;  /* 0x005c680001047983 */ /* 0x002ee40000300a00 */
[----:B---3--:R-:W-:-:S05]  /*bc520*/  IMAD.X R13, R25, 0x1, R4, P0 ;  /* 0x00000001190d7824 */ /* 0x008fca00000e0604 */
[----:B------:R1:W-:Y:S04]  /*bc530*/  STL [R1+0x229c], R13 ;  /* 0x00229c0d01007387 */ /* 0x0003e80000100800 */
[----:B-1----:R-:W2:Y:S04]  /*bc540*/  LDL.LU.64 R12, [R1+0x5c60] ;  /* 0x005c6000010c7983 */ /* 0x002ea80000300a00 */
[----:B------:R1:W-:Y:S04]  /*bc550*/  STL.64 [R1+0x5c40], R18 ;  /* 0x005c401201007387 */ /* 0x0003e80000100a00 */
[----:B-1----:R-:W3:Y:S01]  /*bc560*/  LDL R18, [R1+0x4cc] ;  /* 0x0004cc0001127983 */ /* 0x002ee20000100800 */
[----:B------:R-:W-:-:S02]  /*bc570*/  SHF.R.S32.HI R26, RZ, 0x1f, R29 ;  /* 0x0000001fff1a7819 */ /* 0x000fc4000001141d */
[C---:B------:R-:W-:Y:S02]  /*bc580*/  IADD3 R10, P5, R29.reuse, R0, RZ ;  /* 0x000000001d0a7210 */ /* 0x040fe40007fbe0ff */
[----:B------:R-:W-:-:S03]  /*bc590*/  IADD3 R28, P0, R29, R2, RZ ;  /* 0x000000021d1c7210 */ /* 0x000fc60007f1e0ff */
[C---:B------:R-:W-:Y:S02]  /*bc5a0*/  IMAD.X R11, R26.reuse, 0x1, R3, P5 ;  /* 0x000000011a0b7824 */ /* 0x040fe400028e0603 */
[----:B------:R-:W-:-:S03]  /*bc5b0*/  IMAD.X R29, R26, 0x1, R4, P0 ;  /* 0x000000011a1d7824 */ /* 0x000fc600000e0604 */
[----:B------:R1:W-:Y:S04]  /*bc5c0*/  STL.64 [R1+0x2290], R10 ;  /* 0x0022900a01007387 */ /* 0x0003e80000100a00 */
[----:B-1----:R-:W4:Y:S01]  /*bc5d0*/  LDL.LU.64 R10, [R1+0x5c58] ;  /* 0x005c5800010a7983 */ /* 0x002f220000300a00 */
[C---:B---3--:R-:W-:Y:S02]  /*bc5e0*/  IADD3 R20, P4, R18.reuse, R0, RZ ;  /* 0x0000000012147210 */ /* 0x048fe40007f9e0ff */
[----:B------:R-:W-:Y:S02]  /*bc5f0*/  SHF.R.S32.HI R25, RZ, 0x1f, R18 ;  /* 0x0000001fff197819 */ /* 0x000fe40000011412 */
[----:B------:R-:W-:Y:S01]  /*bc600*/  IADD3 R18, P0, R18, R2, RZ ;  /* 0x0000000212127210 */ /* 0x000fe20007f1e0ff */
[----:B------:R1:W-:Y:S04]  /*bc610*/  STL [R1+0x2280], R20 ;  /* 0x0022801401007387 */ /* 0x0003e80000100800 */
[----:B-1----:R-:W3:Y:S04]  /*bc620*/  LDL.LU.64 R20, [R1+0x5c50] ;  /* 0x005c500001147983 */ /* 0x002ee80000300a00 */
[----:B------:R1:W-:Y:S04]  /*bc630*/  STL.64 [R1+0x2288], R28 ;  /* 0x0022881c01007387 */ /* 0x0003e80000100a00 */
[----:B-1----:R-:W3:Y:S04]  /*bc640*/  LDL.LU.64 R28, [R1+0x5c48] ;  /* 0x005c4800011c7983 */ /* 0x002ee80000300a00 */
[----:B------:R1:W-:Y:S04]  /*bc650*/  STL [R1+0x2278], R18 ;  /* 0x0022781201007387 */ /* 0x0003e80000100800 */
[----:B-1----:R-:W2:Y:S04]  /*bc660*/  LDL.LU.64 R18, [R1+0x5c40] ;  /* 0x005c400001127983 */ /* 0x002ea80000300a00 */
[----:B------:R1:W-:Y:S04]  /*bc670*/  STL.64 [R1+0x5c38], R4 ;  /* 0x005c380401007387 */ /* 0x0003e80000100a00 */
[----:B-1----:R0:W4:Y:S04]  /*bc680*/  LDL.64 R4, [R1+0x2280] ;  /* 0x0022800001047983 */ /* 0x0021280000100a00 */
[----:B--2---:R1:W-:Y:S04]  /*bc690*/  STL.64 [R1+0x5c30], R18 ;  /* 0x005c301201007387 */ /* 0x0043e80000100a00 */
[----:B-1----:R0:W2:Y:S01]  /*bc6a0*/  LDL.64 R18, [R1+0x2278] ;  /* 0x0022780001127983 */ /* 0x0020a20000100a00 */
[----:B----4-:R-:W-:-:S03]  /*bc6b0*/  IMAD.X R5, R25, 0x1, R3, P4 ;  /* 0x0000000119057824 */ /* 0x010fc600020e0603 */
[----:B------:R1:W-:Y:S04]  /*bc6c0*/  STL.64 [R1+0x5c28], R10 ;  /* 0x005c280a01007387 */ /* 0x0003e80000100a00 */
[----:B-1----:R-:W4:Y:S04]  /*bc6d0*/  LDL.LU R10, [R1+0x4e0] ;  /* 0x0004e000010a7983 */ /* 0x002f280000300800 */
[----:B------:R-:W-:Y:S04]  /*bc6e0*/  STL.64 [R1+0x5c20], R12 ;  /* 0x005c200c01007387 */ /* 0x000fe80000100a00 */
[----:B------:R1:W-:Y:S04]  /*bc6f0*/  STL [R1+0x2284], R5 ;  /* 0x0022840501007387 */ /* 0x0003e80000100800 */
[----:B-1----:R-:W2:Y:S02]  /*bc700*/  LDL.LU.64 R4, [R1+0x5c38] ;  /* 0x005c380001047983 */ /* 0x002ea40000300a00 */
[----:B--2---:R-:W-:-:S05]  /*bc710*/  IMAD.X R19, R25, 0x1, R4, P0 ;  /* 0x0000000119137824 */ /* 0x004fca00000e0604 */
[----:B------:R1:W-:Y:S04]  /*bc720*/  STL [R1+0x227c], R19 ;  /* 0x00227c1301007387 */ /* 0x0003e80000100800 */
[----:B-1----:R-:W2:Y:S04]  /*bc730*/  LDL.LU.64 R18, [R1+0x5c30] ;  /* 0x005c300001127983 */ /* 0x002ea80000300a00 */
[----:B------:R-:W-:Y:S04]  /*bc740*/  STL.64 [R1+0x5c18], R4 ;  /* 0x005c180401007387 */ /* 0x000fe80000100a00 */
[----:B------:R1:W-:Y:S04]  /*bc750*/  STL.64 [R1+0x5c08], R16 ;  /* 0x005c081001007387 */ /* 0x0003e80000100a00 */
[----:B-1----:R-:W3:Y:S01]  /*bc760*/  LDL R16, [R1+0x4e4] ;  /* 0x0004e40001107983 */ /* 0x002ee20000100800 */
[----:B----4-:R-:W-:-:S02]  /*bc770*/  SHF.R.S32.HI R26, RZ, 0x1f, R10 ;  /* 0x0000001fff1a7819 */ /* 0x010fc4000001140a */
[C---:B------:R-:W-:Y:S02]  /*bc780*/  IADD3 R12, P5, R10.reuse, R0, RZ ;  /* 0x000000000a0c7210 */ /* 0x040fe40007fbe0ff */
[----:B------:R-:W-:-:S03]  /*bc790*/  IADD3 R10, P0, R10, R2, RZ ;  /* 0x000000020a0a7210 */ /* 0x000fc60007f1e0ff */
[----:B------:R-:W-:Y:S02]  /*bc7a0*/  IMAD.X R13, R26, 0x1, R3, P5 ;  /* 0x000000011a0d7824 */ /* 0x000fe400028e0603 */
[----:B------:R1:W-:Y:S04]  /*bc7b0*/  STL [R1+0x2268], R10 ;  /* 0x0022680a01007387 */ /* 0x0003e80000100800 */
[----:B-1----:R-:W4:Y:S04]  /*bc7c0*/  LDL.LU.64 R10, [R1+0x5c28] ;  /* 0x005c2800010a7983 */ /* 0x002f280000300a00 */
[----:B--2---:R1:W-:Y:S04]  /*bc7d0*/  STL.64 [R1+0x5c10], R18 ;  /* 0x005c101201007387 */ /* 0x0043e80000100a00 */
[----:B-1----:R0:W2:Y:S01]  /*bc7e0*/  LDL.64 R18, [R1+0x2268] ;  /* 0x0022680001127983 */ /* 0x0020a20000100a00 */
[----:B---3--:R-:W-:-:S03]  /*bc7f0*/  IADD3 R4, P4, R16, R0, RZ ;  /* 0x0000000010047210 */ /* 0x008fc60007f9e0ff */
[----:B------:R1:W-:Y:S04]  /*bc800*/  STL.64 [R1+0x2270], R12 ;  /* 0x0022700c01007387 */ /* 0x0003e80000100a00 */
[----:B-1----:R-:W3:Y:S04]  /*bc810*/  LDL.LU.64 R12, [R1+0x5c20] ;  /* 0x005c2000010c7983 */ /* 0x002ee80000300a00 */
[----:B------:R1:W-:Y:S04]  /*bc820*/  STL [R1+0x2260], R4 ;  /* 0x0022600401007387 */ /* 0x0003e80000100800 */
[----:B-1----:R-:W2:Y:S01]  /*bc830*/  LDL.LU.64 R4, [R1+0x5c18] ;  /* 0x005c180001047983 */ /* 0x002ea20000300a00 */
[----:B------:R-:W-:Y:S01]  /*bc840*/  SHF.R.S32.HI R25, RZ, 0x1f, R16 ;  /* 0x0000001fff197819 */ /* 0x000fe20000011410 */
[----:B--2---:R-:W-:Y:S01]  /*bc850*/  IMAD.X R19, R26, 0x1, R4, P0 ;  /* 0x000000011a137824 */ /* 0x004fe200000e0604 */
[----:B------:R-:W-:-:S04]  /*bc860*/  IADD3 R16, P0, R16, R2, RZ ;  /* 0x0000000210107210 */ /* 0x000fc80007f1e0ff */
[----:B------:R1:W-:Y:S04]  /*bc870*/  STL [R1+0x226c], R19 ;  /* 0x00226c1301007387 */ /* 0x0003e80000100800 */
[----:B-1----:R-:W2:Y:S04]  /*bc880*/  LDL.LU.64 R18, [R1+0x5c10] ;  /* 0x005c100001127983 */ /* 0x002ea80000300a00 */
[----:B------:R1:W-:Y:S04]  /*bc890*/  STL [R1+0x2258], R16 ;  /* 0x0022581001007387 */ /* 0x0003e80000100800 */
[----:B-1----:R-:W4:Y:S04]  /*bc8a0*/  LDL.LU.64 R16, [R1+0x5c08] ;  /* 0x005c080001107983 */ /* 0x002f280000300a00 */
[----:B------:R1:W-:Y:S04]  /*bc8b0*/  STL.64 [R1+0x5c00], R4 ;  /* 0x005c000401007387 */ /* 0x0003e80000100a00 */
[----:B-1----:R0:W3:Y:S04]  /*bc8c0*/  LDL.64 R4, [R1+0x2260] ;  /* 0x0022600001047983 */ /* 0x0020e80000100a00 */
[----:B----4-:R-:W-:Y:S04]  /*bc8d0*/  STL.64 [R1+0x5bf8], R16 ;  /* 0x005bf81001007387 */ /* 0x010fe80000100a00 */
[----:B------:R1:W-:Y:S04]  /*bc8e0*/  STL.64 [R1+0x5bf0], R10 ;  /* 0x005bf00a01007387 */ /* 0x0003e80000100a00 */
[----:B-1----:R-:W4:Y:S01]  /*bc8f0*/  LDL.LU R10, [R1+0x4e8] ;  /* 0x0004e800010a7983 */ /* 0x002f220000300800 */
[----:B---3--:R-:W-:-:S03]  /*bc900*/  IMAD.X R5, R25, 0x1, R3, P4 ;  /* 0x0000000119057824 */ /* 0x008fc600020e0603 */
[----:B------:R1:W-:Y:S04]  /*bc910*/  STL.64 [R1+0x5be0], R12 ;  /* 0x005be00c01007387 */ /* 0x0003e80000100a00 */
[----:B-1----:R-:W3:Y:S04]  /*bc920*/  LDL R12, [R1+0x4ec] ;  /* 0x0004ec00010c7983 */ /* 0x002ee80000100800 */
[----:B------:R1:W-:Y:S04]  /*bc930*/  STL.64 [R1+0x5be8], R20 ;  /* 0x005be81401007387 */ /* 0x0003e80000100a00 */
[----:B-1----:R0:W2:Y:S04]  /*bc940*/  LDL.64 R20, [R1+0x2258] ;  /* 0x0022580001147983 */ /* 0x0020a80000100a00 */
[----:B------:R1:W-:Y:S04]  /*bc950*/  STL [R1+0x2264], R5 ;  /* 0x0022640501007387 */ /* 0x0003e80000100800 */
[----:B-1----:R-:W2:Y:S01]  /*bc960*/  LDL.LU.64 R4, [R1+0x5c00] ;  /* 0x005c000001047983 */ /* 0x002ea20000300a00 */
[----:B----4-:R-:W-:-:S02]  /*bc970*/  SHF.R.S32.HI R26, RZ, 0x1f, R10 ;  /* 0x0000001fff1a7819 */ /* 0x010fc4000001140a */
[----:B------:R-:W-:-:S05]  /*bc980*/  IADD3 R16, P5, R10, R0, RZ ;  /* 0x000000000a107210 */ /* 0x000fca0007fbe0ff */
[----:B------:R-:W-:Y:S02]  /*bc990*/  IMAD.X R17, R26, 0x1, R3, P5 ;  /* 0x000000011a117824 */ /* 0x000fe400028e0603 */
[----:B--2---:R-:W-:Y:S01]  /*bc9a0*/  IMAD.X R21, R25, 0x1, R4, P0 ;  /* 0x0000000119157824 */ /* 0x004fe200000e0604 */
[----:B------:R-:W-:Y:S02]  /*bc9b0*/  IADD3 R20, P0, R10, R2, RZ ;  /* 0x000000020a147210 */ /* 0x000fe40007f1e0ff */
[----:B---3--:R-:W-:Y:S02]  /*bc9c0*/  IADD3 R10, P4, R12, R0, RZ ;  /* 0x000000000c0a7210 */ /* 0x008fe40007f9e0ff */
[----:B------:R-:W-:Y:S01]  /*bc9d0*/  SHF.R.S32.HI R25, RZ, 0x1f, R12 ;  /* 0x0000001fff197819 */ /* 0x000fe2000001140c */
[----:B------:R1:W-:Y:S04]  /*bc9e0*/  STL [R1+0x225c], R21 ;  /* 0x00225c1501007387 */ /* 0x0003e80000100800 */
[----:B------:R2:W-:Y:S01]  /*bc9f0*/  STL.64 [R1+0x2250], R16 ;  /* 0x0022501001007387 */ /* 0x0005e20000100a00 */
[----:B-1----:R-:W-:Y:S01]  /*bca00*/  IMAD.X R21, R26, 0x1, R4, P0 ;  /* 0x000000011a157824 */ /* 0x002fe200000e0604 */
[----:B------:R-:W-:-:S02]  /*bca10*/  IADD3 R12, P0, R12, R2, RZ ;  /* 0x000000020c0c7210 */ /* 0x000fc40007f1e0ff */
[----:B--2---:R-:W2:Y:S04]  /*bca20*/  LDL.LU.64 R16, [R1+0x5bf8] ;  /* 0x005bf80001107983 */ /* 0x004ea80000300a00 */
[----:B------:R1:W-:Y:S04]  /*bca30*/  STL [R1+0x2240], R10 ;  /* 0x0022400a01007387 */ /* 0x0003e80000100800 */
[----:B-1----:R-:W3:Y:S04]  /*bca40*/  LDL.LU.64 R10, [R1+0x5bf0] ;  /* 0x005bf000010a7983 */ /* 0x002ee80000300a00 */
[----:B------:R1:W-:Y:S04]  /*bca50*/  STL.64 [R1+0x2248], R20 ;  /* 0x0022481401007387 */ /* 0x0003e80000100a00 */
[----:B-1----:R-:W4:Y:S04]  /*bca60*/  LDL.LU.64 R20, [R1+0x5be8] ;  /* 0x005be80001147983 */ /* 0x002f280000300a00 */
[----:B------:R1:W-:Y:S04]  /*bca70*/  STL [R1+0x2238], R12 ;  /* 0x0022380c01007387 */ /* 0x0003e80000100800 */
[----:B-1----:R-:W2:Y:S04]  /*bca80*/  LDL.LU.64 R12, [R1+0x5be0] ;  /* 0x005be000010c7983 */ /* 0x002ea80000300a00 */
[----:B--2---:R1:W-:Y:S04]  /*bca90*/  STL.64 [R1+0x5bd0], R12 ;  /* 0x005bd00c01007387 */ /* 0x0043e80000100a00 */
[----:B-1----:R-:W2:Y:S04]  /*bcaa0*/  LDL.64 R12, [R1+0x2238] ;  /* 0x00223800010c7983 */ /* 0x002ea80000100a00 */
[----:B--2---:R1:W-:Y:S04]  /*bcab0*/  STL [R1+0x5bd8], R12 ;  /* 0x005bd80c01007387 */ /* 0x0043e80000100800 */
[----:B-1----:R0:W2:Y:S04]  /*bcac0*/  LDL.64 R12, [R1+0x2240] ;  /* 0x00224000010c7983 */ /* 0x0020a80000100a00 */
[----:B------:R-:W-:Y:S04]  /*bcad0*/  STL.64 [R1+0x5bc0], R18 ;  /* 0x005bc01201007387 */ /* 0x000fe80000100a00 */
[----:B------:R-:W-:Y:S04]  /*bcae0*/  STL [R1+0x5bc8], R19 ;  /* 0x005bc81301007387 */ /* 0x000fe80000100800 */
[----:B------:R1:W-:Y:S04]  /*bcaf0*/  STL.64 [R1+0x5bb8], R8 ;  /* 0x005bb80801007387 */ /* 0x0003e80000100a00 */
[----:B-1----:R-:W3:Y:S01]  /*bcb00*/  LDL.LU R9, [R1+0x530] ;  /* 0x0005300001097983 */ /* 0x002ee20000300800 */
[----:B--2---:R-:W-:-:S05]  /*bcb10*/  IMAD.X R13, R25, 0x1, R3, P4 ;  /* 0x00000001190d7824 */ /* 0x004fca00020e0603 */
[----:B------:R1:W-:Y:S04]  /*bcb20*/  STL [R1+0x2244], R13 ;  /* 0x0022440d01007387 */ /* 0x0003e80000100800 */
[----:B------:R0:W2:Y:S01]  /*bcb30*/  LDL.LU R12, [R1+0x5bd8] ;  /* 0x005bd800010c7983 */ /* 0x0000a20000300800 */
[----:B-1----:R-:W-:-:S05]  /*bcb40*/  IMAD.X R13, R25, 0x1, R4, P0 ;  /* 0x00000001190d7824 */ /* 0x002fca00000e0604 */
[----:B------:R2:W-:Y:S04]  /*bcb50*/  STL [R1+0x223c], R13 ;  /* 0x00223c0d01007387 */ /* 0x0005e80000100800 */
[----:B--2---:R-:W2:Y:S01]  /*bcb60*/  LDL.LU.64 R12, [R1+0x5bd0] ;  /* 0x005bd000010c7983 */ /* 0x004ea20000300a00 */
[----:B---3--:R-:W-:Y:S02]  /*bcb70*/  SHF.R.S32.HI R26, RZ, 0x1f, R9 ;  /* 0x0000001fff1a7819 */ /* 0x008fe40000011409 */
[----:B------:R-:W-:-:S05]  /*bcb80*/  IADD3 R18, P5, R9, R0, RZ ;  /* 0x0000000009127210 */ /* 0x000fca0007fbe0ff */
[----:B------:R-:W-:Y:S01]  /*bcb90*/  IMAD.X R19, R26, 0x1, R3, P5 ;  /* 0x000000011a137824 */ /* 0x000fe200028e0603 */
[----:B--2---:R1:W-:Y:S04]  /*bcba0*/  STL.64 [R1+0x5bb0], R12 ;  /* 0x005bb00c01007387 */ /* 0x0043e80000100a00 */
[----:B-1----:R-:W2:Y:S04]  /*bcbb0*/  LDL.LU R12, [R1+0x534] ;  /* 0x00053400010c7983 */ /* 0x002ea80000300800 */
[----:B------:R1:W-:Y:S04]  /*bcbc0*/  STL.64 [R1+0x2230], R18 ;  /* 0x0022301201007387 */ /* 0x0003e80000100a00 */
[----:B-1----:R0:W3:Y:S01]  /*bcbd0*/  LDL.LU R19, [R1+0x5bc8] ;  /* 0x005bc80001137983 */ /* 0x0020e20000300800 */
[----:B------:R-:W-:-:S05]  /*bcbe0*/  IADD3 R8, P0, R9, R2, RZ ;  /* 0x0000000209087210 */ /* 0x000fca0007f1e0ff */
[----:B------:R-:W-:Y:S01]  /*bcbf0*/  IMAD.X R9, R26, 0x1, R4, P0 ;  /* 0x000000011a097824 */ /* 0x000fe200000e0604 */
[C---:B--2---:R-:W-:Y:S02]  /*bcc00*/  IADD3 R18, P4, R12.reuse, R0, RZ ;  /* 0x000000000c127210 */ /* 0x044fe40007f9e0ff */
[----:B------:R-:W-:Y:S02]  /*bcc10*/  SHF.R.S32.HI R25, RZ, 0x1f, R12 ;  /* 0x0000001fff197819 */ /* 0x000fe4000001140c */
[----:B------:R-:W-:Y:S01]  /*bcc20*/  IADD3 R12, P0, R12, R2, RZ ;  /* 0x000000020c0c7210 */ /* 0x000fe20007f1e0ff */
[----:B------:R3:W-:Y:S04]  /*bcc30*/  STL [R1+0x2220], R18 ;  /* 0x0022201201007387 */ /* 0x0007e80000100800 */
[----:B---3--:R-:W2:Y:S04]  /*bcc40*/  LDL.LU.64 R18, [R1+0x5bc0] ;  /* 0x005bc00001127983 */ /* 0x008ea80000300a00 */
[----:B------:R1:W-:Y:S04]  /*bcc50*/  STL.64 [R1+0x2228], R8 ;  /* 0x0022280801007387 */ /* 0x0003e80000100a00 */
[----:B-1----:R-:W3:Y:S04]  /*bcc60*/  LDL.LU.64 R8, [R1+0x5bb8] ;  /* 0x005bb80001087983 */ /* 0x002ee80000300a00 */
[----:B------:R1:W-:Y:S04]  /*bcc70*/  STL [R1+0x2218], R12 ;  /* 0x0022180c01007387 */ /* 0x0003e80000100800 */
[----:B-1----:R-:W4:Y:S04]  /*bcc80*/  LDL.LU.64 R12, [R1+0x5bb0] ;  /* 0x005bb000010c7983 */ /* 0x002f280000300a00 */
[----:B------:R1:W-:Y:S04]  /*bcc90*/  STL.64 [R1+0x5ba8], R4 ;  /* 0x005ba80401007387 */ /* 0x0003e80000100a00 */
[----:B-1----:R0:W2:Y:S04]  /*bcca0*/  LDL.64 R4, [R1+0x2220] ;  /* 0x0022200001047983 */ /* 0x0020a80000100a00 */
[----:B----4-:R1:W-:Y:S04]  /*bccb0*/  STL.64 [R1+0x5ba0], R12 ;  /* 0x005ba00c01007387 */ /* 0x0103e80000100a00 */
[----:B-1----:R0:W4:Y:S04]  /*bccc0*/  LDL.64 R12, [R1+0x2218] ;  /* 0x00221800010c7983 */ /* 0x0021280000100a00 */
[----:B------:R1:W-:Y:S01]  /*bccd0*/  STL [R1+0x5b98], R21 ;  /* 0x005b981501007387 */ /* 0x0003e20000100800 */
[----:B--2---:R-:W-:-:S03]  /*bcce0*/  IMAD.X R5, R25, 0x1, R3, P4 ;  /* 0x0000000119057824 */ /* 0x004fc600020e0603 */
[----:B-1----:R-:W2:Y:S04]  /*bccf0*/  LDL.LU R21, [R1+0x538] ;  /* 0x0005380001157983 */ /* 0x002ea80000300800 */
[----:B------:R-:W-:Y:S04]  /*bcd00*/  STL.64 [R1+0x5b90], R18 ;  /* 0x005b901201007387 */ /* 0x000fe80000100a00 */
[----:B------:R1:W-:Y:S04]  /*bcd10*/  STL.64 [R1+0x5b78], R28 ;  /* 0x005b781c01007387 */ /* 0x0003e80000100a00 */
[----:B-1----:R-:W3:Y:S04]  /*bcd20*/  LDL R28, [R1+0x53c] ;  /* 0x00053c00011c7983 */ /* 0x002ee80000100800 */
[----:B------:R1:W-:Y:S04]  /*bcd30*/  STL [R1+0x2224], R5 ;  /* 0x0022240501007387 */ /* 0x0003e80000100800 */
[----:B-1----:R-:W4:Y:S02]  /*bcd40*/  LDL.LU.64 R4, [R1+0x5ba8] ;  /* 0x005ba80001047983 */ /* 0x002f240000300a00 */
[----:B----4-:R-:W-:-:S05]  /*bcd50*/  IMAD.X R13, R25, 0x1, R4, P0 ;  /* 0x00000001190d7824 */ /* 0x010fca00000e0604 */
[----:B------:R1:W-:Y:S04]  /*bcd60*/  STL [R1+0x221c], R13 ;  /* 0x00221c0d01007387 */ /* 0x0003e80000100800 */
[----:B-1----:R-:W4:Y:S01]  /*bcd70*/  LDL.LU.64 R12, [R1+0x5ba0] ;  /* 0x005ba000010c7983 */ /* 0x002f220000300a00 */
[----:B--2---:R-:W-:Y:S02]  /*bcd80*/  SHF.R.S32.HI R26, RZ, 0x1f, R21 ;  /* 0x0000001fff1a7819 */ /* 0x004fe40000011415 */
[CC--:B------:R-:W-:Y:S01]  /*bcd90*/  IADD3 R18, P5, R21.reuse, R0.reuse, RZ ;  /* 0x0000000015127210 */ /* 0x0c0fe20007fbe0ff */
[----:B------:R3:W-:Y:S04]  /*bcda0*/  STL.64 [R1+0x5b88], R4 ;  /* 0x005b880401007387 */ /* 0x0007e80000100a00 */
[----:B------:R-:W-:Y:S01]  /*bcdb0*/  IMAD.X R19, R26, 0x1, R3, P5 ;  /* 0x000000011a137824 */ /* 0x000fe200028e0603 */
[----:B---3--:R-:W-:Y:S01]  /*bcdc0*/  IADD3 R4, P4, R28, R0, RZ ;  /* 0x000000001c047210 */ /* 0x008fe20007f9e0ff */
[----:B----4-:R1:W-:Y:S02]  /*bcdd0*/  STL.64 [R1+0x5b80], R12 ;  /* 0x005b800c01007387 */ /* 0x0103e40000100a00 */
[----:B-1----:R-:W-:-:S02]  /*bcde0*/  IADD3 R12, P0, R21, R2, RZ ;  /* 0x00000002150c7210 */ /* 0x002fc40007f1e0ff */
[----:B------:R-:W2:Y:S04]  /*bcdf0*/  LDL.LU R21, [R1+0x5b98] ;  /* 0x005b980001157983 */ /* 0x000ea80000300800 */
[----:B------:R1:W-:Y:S04]  /*bce00*/  STL.64 [R1+0x2210], R18 ;  /* 0x0022101201007387 */ /* 0x0003e80000100a00 */
[----:B-1----:R-:W3:Y:S04]  /*bce10*/  LDL.LU.64 R18, [R1+0x5b90] ;  /* 0x005b900001127983 */ /* 0x002ee80000300a00 */
[----:B------:R1:W-:Y:S04]  /*bce20*/  STL [R1+0x2200], R4 ;  /* 0x0022000401007387 */ /* 0x0003e80000100800 */
[----:B-1----:R-:W4:Y:S01]  /*bce30*/  LDL.LU.64 R4, [R1+0x5b88] ;  /* 0x005b880001047983 */ /* 0x002f220000300a00 */
[----:B------:R-:W-:Y:S01]  /*bce40*/  SHF.R.S32.HI R25, RZ, 0x1f, R28 ;  /* 0x0000001fff197819 */ /* 0x000fe2000001141c */
[----:B----4-:R-:W-:Y:S01]  /*bce50*/  IMAD.X R13, R26, 0x1, R4, P0 ;  /* 0x000000011a0d7824 */ /* 0x010fe200000e0604 */
[----:B------:R-:W-:-:S04]  /*bce60*/  IADD3 R28, P0, R28, R2, RZ ;  /* 0x000000021c1c7210 */ /* 0x000fc80007f1e0ff */
[----:B------:R1:W-:Y:S04]  /*bce70*/  STL.64 [R1+0x2208], R12 ;  /* 0x0022080c01007387 */ /* 0x0003e80000100a00 */
[----:B-1----:R-:W4:Y:S04]  /*bce80*/  LDL.LU.64 R12, [R1+0x5b80] ;  /* 0x005b8000010c7983 */ /* 0x002f280000300a00 */
[----:B------:R1:W-:Y:S04]  /*bce90*/  STL [R1+0x21f8], R28 ;  /* 0x0021f81c01007387 */ /* 0x0003e80000100800 */
[----:B-1----:R-:W2:Y:S04]  /*bcea0*/  LDL.LU.64 R28, [R1+0x5b78] ;  /* 0x005b7800011c7983 */ /* 0x002ea80000300a00 */
[----:B------:R1:W-:Y:S04]  /*bceb0*/  STL.64 [R1+0x5b70], R4 ;  /* 0x005b700401007387 */ /* 0x0003e80000100a00 */
[----:B-1----:R0:W3:Y:S04]  /*bcec0*/  LDL.64 R4, [R1+0x2200] ;  /* 0x0022000001047983 */ /* 0x0020e80000100a00 */
[----:B----4-:R1:W-:Y:S04]  /*bced0*/  STL.64 [R1+0x5b68], R12 ;  /* 0x005b680c01007387 */ /* 0x0103e80000100a00 */
[----:B-1----:R0:W4:Y:S04]  /*bcee0*/  LDL.64 R12, [R1+0x21f8] ;  /* 0x0021f800010c7983 */ /* 0x0021280000100a00 */
[----:B------:R-:W-:Y:S04]  /*bcef0*/  STL.64 [R1+0x5b60], R8 ;  /* 0x005b600801007387 */ /* 0x000fe80000100a00 */
[----:B------:R1:W-:Y:S01]  /*bcf00*/  STL.64 [R1+0x5b50], R10 ;  /* 0x005b500a01007387 */ /* 0x0003e20000100a00 */
[----:B---3--:R-:W-:-:S03]  /*bcf10*/  IMAD.X R5, R25, 0x1, R3, P4 ;  /* 0x0000000119057824 */ /* 0x008fc600020e0603 */
[----:B-1----:R-:W3:Y:S04]  /*bcf20*/  LDL.LU R11, [R1+0x1020] ;  /* 0x00102000010b7983 */ /* 0x002ee80000300800 */
[----:B------:R-:W-:Y:S04]  /*bcf30*/  STL.64 [R1+0x5b58], R14 ;  /* 0x005b580e01007387 */ /* 0x000fe80000100a00 */
[----:B--2---:R1:W-:Y:S04]  /*bcf40*/  STL.64 [R1+0x5b48], R28 ;  /* 0x005b481c01007387 */ /* 0x0043e80000100a00 */
[----:B-1----:R-:W2:Y:S04]  /*bcf50*/  LDL.LU R28, [R1+0x1024] ;  /* 0x00102400011c7983 */ /* 0x002ea80000300800 */
[----:B------:R1:W-:Y:S04]  /*bcf60*/  STL [R1+0x2204], R5 ;  /* 0x0022040501007387 */ /* 0x0003e80000100800 */
[----:B-1----:R-:W4:Y:S01]  /*bcf70*/  LDL.LU.64 R4, [R1+0x5b70] ;  /* 0x005b700001047983 */ /* 0x002f220000300a00 */
[----:B---3--:R-:W-:-:S02]  /*bcf80*/  SHF.R.S32.HI R26, RZ, 0x1f, R11 ;  /* 0x0000001fff1a7819 */ /* 0x008fc4000001140b */
[----:B------:R-:W-:-:S05]  /*bcf90*/  IADD3 R8, P5, R11, R0, RZ ;  /* 0x000000000b087210 */ /* 0x000fca0007fbe0ff */
[--C-:B------:R-:W-:Y:S01]  /*bcfa0*/  IMAD.X R9, R26, 0x1, R3.reuse, P5 ;  /* 0x000000011a097824 */ /* 0x100fe200028e0603 */
[----:B--2---:R-:W-:Y:S01]  /*bcfb0*/  IADD3 R14, P4, R28, R0, RZ ;  /* 0x000000001c0e7210 */ /* 0x004fe20007f9e0ff */
[----:B----4-:R-:W-:Y:S01]  /*bcfc0*/  IMAD.X R13, R25, 0x1, R4, P0 ;  /* 0x00000001190d7824 */ /* 0x010fe200000e0604 */
[-C--:B------:R-:W-:Y:S02]  /*bcfd0*/  IADD3 R10, P0, R11, R2.reuse, RZ ;  /* 0x000000020b0a7210 */ /* 0x080fe40007f1e0ff */
[----:B------:R-:W-:Y:S02]  /*bcfe0*/  SHF.R.S32.HI R25, RZ, 0x1f, R28 ;  /* 0x0000001fff197819 */ /* 0x000fe4000001141c */
[----:B------:R1:W-:Y:S01]  /*bcff0*/  STL [R1+0x21fc], R13 ;  /* 0x0021fc0d01007387 */ /* 0x0003e20000100800 */
[----:B------:R-:W-:Y:S01]  /*bd000*/  IMAD.X R11, R26, 0x1, R4, P0 ;  /* 0x000000011a0b7824 */ /* 0x000fe200000e0604 */
[----:B------:R-:W-:Y:S02]  /*bd010*/  IADD3 R28, P0, R28, R2, RZ ;  /* 0x000000021c1c7210 */ /* 0x000fe40007f1e0ff */
[----:B-1----:R-:W2:Y:S04]  /*bd020*/  LDL.LU.64 R12, [R1+0x5b68] ;  /* 0x005b6800010c7983 */ /* 0x002ea80000300a00 */
[----:B------:R1:W-:Y:S04]  /*bd030*/  STL.64 [R1+0x21f0], R8 ;  /* 0x0021f00801007387 */ /* 0x0003e80000100a00 */
[----:B-1----:R-:W3:Y:S04]  /*bd040*/  LDL.LU.64 R8, [R1+0x5b60] ;  /* 0x005b600001087983 */ /* 0x002ee80000300a00 */
[----:B------:R1:W-:Y:S04]  /*bd050*/  STL [R1+0x21e0], R14 ;  /* 0x0021e00e01007387 */ /* 0x0003e80000100800 */
[----:B-1----:R-:W4:Y:S04]  /*bd060*/  LDL.LU.64 R14, [R1+0x5b58] ;  /* 0x005b5800010e7983 */ /* 0x002f280000300a00 */
[----:B------:R1:W-:Y:S04]  /*bd070*/  STL.64 [R1+0x21e8], R10 ;  /* 0x0021e80a01007387 */ /* 0x0003e80000100a00 */
[----:B-1----:R-:W3:Y:S04]  /*bd080*/  LDL.LU.64 R10, [R1+0x5b50] ;  /* 0x005b5000010a7983 */ /* 0x002ee80000300a00 */
[----:B------:R1:W-:Y:S04]  /*bd090*/  STL [R1+0x21d8], R28 ;  /* 0x0021d81c01007387 */ /* 0x0003e80000100800 */
[----:B-1----:R-:W2:Y:S04]  /*bd0a0*/  LDL.LU.64 R28, [R1+0x5b48] ;  /* 0x005b4800011c7983 */ /* 0x002ea80000300a00 */
[----:B--2---:R1:W-:Y:S04]  /*bd0b0*/  STL.64 [R1+0x5b40], R28 ;  /* 0x005b401c01007387 */ /* 0x0043e80000100a00 */
[----:B-1----:R0:W2:Y:S04]  /*bd0c0*/  LDL.64 R28, [R1+0x21e0] ;  /* 0x0021e000011c7983 */ /* 0x0020a80000100a00 */
[----:B------:R-:W-:Y:S04]  /*bd0d0*/  STL.64 [R1+0x5b28], R12 ;  /* 0x005b280c01007387 */ /* 0x000fe80000100a00 */
[----:B------:R1:W-:Y:S04]  /*bd0e0*/  STL.64 [R1+0x5b30], R16 ;  /* 0x005b301001007387 */ /* 0x0003e80000100a00 */
[----:B-1----:R-:W4:Y:S04]  /*bd0f0*/  LDL.LU R16, [R1+0x1028] ;  /* 0x0010280001107983 */ /* 0x002f280000300800 */
[----:B------:R1:W-:Y:S04]  /*bd100*/  STL.64 [R1+0x5b38], R18 ;  /* 0x005b381201007387 */ /* 0x0003e80000100a00 */
[----:B-1----:R0:W3:Y:S01]  /*bd110*/  LDL.64 R18, [R1+0x21d8] ;  /* 0x0021d80001127983 */ /* 0x0020e20000100a00 */
[----:B--2---:R-:W-:-:S05]  /*bd120*/  IMAD.X R29, R25, 0x1, R3, P4 ;  /* 0x00000001191d7824 */ /* 0x004fca00020e0603 */
[----:B------:R1:W-:Y:S04]  /*bd130*/  STL [R1+0x21e4], R29 ;  /* 0x0021e41d01007387 */ /* 0x0003e80000100800 */
[----:B-1----:R-:W2:Y:S01]  /*bd140*/  LDL.LU.64 R28, [R1+0x5b40] ;  /* 0x005b4000011c7983 */ /* 0x002ea20000300a00 */
[----:B----4-:R-:W-:Y:S02]  /*bd150*/  SHF.R.S32.HI R26, RZ, 0x1f, R16 ;  /* 0x0000001fff1a7819 */ /* 0x010fe40000011410 */
[C---:B------:R-:W-:Y:S01]  /*bd160*/  IADD3 R12, P5, R16.reuse, R0, RZ ;  /* 0x00000000100c7210 */ /* 0x040fe20007fbe0ff */
[----:B--2---:R1:W-:Y:S04]  /*bd170*/  STL.64 [R1+0x5b10], R28 ;  /* 0x005b101c01007387 */ /* 0x0043e80000100a00 */
[----:B-1----:R-:W2:Y:S01]  /*bd180*/  LDL.LU R28, [R1+0x102c] ;  /* 0x00102c00011c7983 */ /* 0x002ea20000300800 */
[----:B---3--:R-:W-:Y:S01]  /*bd190*/  IMAD.X R19, R25, 0x1, R4, P0 ;  /* 0x0000000119137824 */ /* 0x008fe200000e0604 */
[----:B------:R-:W-:Y:S01]  /*bd1a0*/  IADD3 R16, P0, R16, R2, RZ ;  /* 0x0000000210107210 */ /* 0x000fe20007f1e0ff */
[----:B------:R-:W-:-:S03]  /*bd1b0*/  IMAD.X R13, R26, 0x1, R3, P5 ;  /* 0x000000011a0d7824 */ /* 0x000fc600028e0603 */
[----:B------:R1:W-:Y:S04]  /*bd1c0*/  STL [R1+0x21dc], R19 ;  /* 0x0021dc1301007387 */ /* 0x0003e80000100800 */
[----:B-1----:R-:W3:Y:S04]  /*bd1d0*/  LDL.LU.64 R18, [R1+0x5b38] ;  /* 0x005b380001127983 */ /* 0x002ee80000300a00 */
[----:B------:R-:W-:Y:S04]  /*bd1e0*/  STL.64 [R1+0x5b20], R4 ;  /* 0x005b200401007387 */ /* 0x000fe80000100a00 */
[----:B------:R1:W-:Y:S04]  /*bd1f0*/  STL [R1+0x21c8], R16 ;  /* 0x0021c81001007387 */ /* 0x0003e80000100800 */
[----:B-1----:R-:W4:Y:S04]  /*bd200*/  LDL.LU.64 R16, [R1+0x5b30] ;  /* 0x005b300001107983 */ /* 0x002f280000300a00 */
[----:B------:R1:W-:Y:S04]  /*bd210*/  STL.64 [R1+0x21d0], R12 ;  /* 0x0021d00c01007387 */ /* 0x0003e80000100a00 */
[----:B-1----:R-:W3:Y:S04]  /*bd220*/  LDL.LU.64 R12, [R1+0x5b28] ;  /* 0x005b2800010c7983 */ /* 0x002ee80000300a00 */
[----:B------:R1:W-:Y:S04]  /*bd230*/  STL.64 [R1+0x5b18], R2 ;  /* 0x005b180201007387 */ /* 0x0003e80000100a00 */
[----:B-1----:R0:W4:Y:S01]  /*bd240*/  LDL.64 R2, [R1+0x21c8] ;  /* 0x0021c80001027983 */ /* 0x0021220000100a00 */
[----:B--2---:R-:W-:-:S05]  /*bd250*/  IADD3 R4, P4, R28, R0, RZ ;  /* 0x000000001c047210 */ /* 0x004fca0007f9e0ff */
[----:B------:R1:W-:Y:S04]  /*bd260*/  STL [R1+0x21c0], R4 ;  /* 0x0021c00401007387 */ /* 0x0003e80000100800 */
[----:B-1----:R-:W4:Y:S02]  /*bd270*/  LDL.LU.64 R4, [R1+0x5b20] ;  /* 0x005b200001047983 */ /* 0x002f240000300a00 */
[----:B----4-:R-:W-:-:S05]  /*bd280*/  IMAD.X R3, R26, 0x1, R4, P0 ;  /* 0x000000011a037824 */ /* 0x010fca00000e0604 */
[----:B------:R1:W-:Y:S04]  /*bd290*/  STL [R1+0x21cc], R3 ;  /* 0x0021cc0301007387 */ /* 0x0003e80000100800 */
[----:B-1----:R-:W2:Y:S01]  /*bd2a0*/  LDL.LU.64 R2, [R1+0x5b18] ;  /* 0x005b180001027983 */ /* 0x002ea20000300a00 */
[----:B------:R-:W-:Y:S02]  /*bd2b0*/  SHF.R.S32.HI R25, RZ, 0x1f, R28 ;  /* 0x0000001fff197819 */ /* 0x000fe4000001141c */
[----:B--2---:R-:W-:-:S05]  /*bd2c0*/  IADD3 R28, P0, R28, R2, RZ ;  /* 0x000000021c1c7210 */ /* 0x004fca0007f1e0ff */
[----:B------:R1:W-:Y:S04]  /*bd2d0*/  STL [R1+0x21b8], R28 ;  /* 0x0021b81c01007387 */ /* 0x0003e80000100800 */
[----:B-1----:R-:W2:Y:S04]  /*bd2e0*/  LDL.LU.64 R28, [R1+0x5b10] ;  /* 0x005b1000011c7983 */ /* 0x002ea80000300a00 */
[----:B------:R1:W-:Y:S04]  /*bd2f0*/  STL.64 [R1+0x5b08], R4 ;  /* 0x005b080401007387 */ /* 0x0003e80000100a00 */
[----:B-1----:R0:W4:Y:S04]  /*bd300*/  LDL.64 R4, [R1+0x21c0] ;  /* 0x0021c00001047983 */ /* 0x0021280000100a00 */
[----:B--2---:R1:W-:Y:S04]  /*bd310*/  STL.64 [R1+0x5b00], R28 ;  /* 0x005b001c01007387 */ /* 0x0043e80000100a00 */
[----:B-1----:R0:W2:Y:S04]  /*bd320*/  LDL.64 R28, [R1+0x21b8] ;  /* 0x0021b800011c7983 */ /* 0x0020a80000100a00 */
[----:B---3--:R-:W-:Y:S04]  /*bd330*/  STL.64 [R1+0x5af8], R12 ;  /* 0x005af80c01007387 */ /* 0x008fe80000100a00 */
[----:B------:R1:W-:Y:S01]  /*bd340*/  STL.64 [R1+0x5ae0], R22 ;  /* 0x005ae01601007387 */ /* 0x0003e20000100a00 */
[----:B----4-:R-:W-:-:S03]  /*bd350*/  IMAD.X R5, R25, 0x1, R3, P4 ;  /* 0x0000000119057824 */ /* 0x010fc600020e0603 */
[----:B-1----:R-:W3:Y:S04]  /*bd360*/  LDL.LU R22, [R1+0x1034] ;  /* 0x0010340001167983 */ /* 0x002ee80000300800 */
[----:B------:R1:W-:Y:S04]  /*bd370*/  STL.64 [R1+0x5ae8], R14 ;  /* 0x005ae80e01007387 */ /* 0x0003e80000100a00 */
[----:B-1----:R-:W4:Y:S04]  /*bd380*/  LDL.LU R15, [R1+0x1030] ;  /* 0x00103000010f7983 */ /* 0x002f280000300800 */
[----:B------:R-:W-:Y:S04]  /*bd390*/  STL.64 [R1+0x5af0], R20 ;  /* 0x005af01401007387 */ /* 0x000fe80000100a00 */
[----:B------:R1:W-:Y:S04]  /*bd3a0*/  STL [R1+0x21c4], R5 ;  /* 0x0021c40501007387 */ /* 0x0003e80000100800 */
[----:B-1----:R-:W2:Y:S01]  /*bd3b0*/  LDL.LU.64 R4, [R1+0x5b08] ;  /* 0x005b080001047983 */ /* 0x002ea20000300a00 */
[----:B---3--:R-:W-:-:S02]  /*bd3c0*/  IADD3 R20, P4, R22, R0, RZ ;  /* 0x0000000016147210 */ /* 0x008fc40007f9e0ff */
[----:B----4-:R-:W-:Y:S02]  /*bd3d0*/  SHF.R.S32.HI R26, RZ, 0x1f, R15 ;  /* 0x0000001fff1a7819 */ /* 0x010fe4000001140f */
[----:B------:R-:W-:-:S05]  /*bd3e0*/  IADD3 R12, P5, R15, R0, RZ ;  /* 0x000000000f0c7210 */ /* 0x000fca0007fbe0ff */
[C-C-:B------:R-:W-:Y:S02]  /*bd3f0*/  IMAD.X R13, R26.reuse, 0x1, R3.reuse, P5 ;  /* 0x000000011a0d7824 */ /* 0x140fe400028e0603 */
[----:B--2---:R-:W-:Y:S01]  /*bd400*/  IMAD.X R29, R25, 0x1, R4, P0 ;  /* 0x00000001191d7824 */ /* 0x004fe200000e0604 */
        /* <DEDUP_REMOVED lines=11> */
[----:B-1----:R-:W4:Y:S04]  /*bd4c0*/  LDL.LU.64 R14, [R1+0x5ae8] ;  /* 0x005ae800010e7983 */ /* 0x002f280000300a00 */
[----:B------:R1:W-:Y:S04]  /*bd4d0*/  STL [R1+0x2198], R22 ;  /* 0x0021981601007387 */ /* 0x0003e80000100800 */
[----:B-1----:R-:W4:Y:S04]  /*bd4e0*/  LDL.LU.64 R22, [R1+0x5ae0] ;  /* 0x005ae00001167983 */ /* 0x002f280000300a00 */
[----:B------:R1:W-:Y:S04]  /*bd4f0*/  STL.64 [R1+0x5ad8], R4 ;  /* 0x005ad80401007387 */ /* 0x0003e80000100a00 */
[----:B-1----:R0:W4:Y:S04]  /*bd500*/  LDL.64 R4, [R1+0x21a0] ;  /* 0x0021a00001047983 */ /* 0x0021280000100a00 */
[----:B--2---:R1:W-:Y:S04]  /*bd510*/  STL.64 [R1+0x5ad0], R28 ;  /* 0x005ad01c01007387 */ /* 0x0043e80000100a00 */
[----:B-1----:R0:W2:Y:S04]  /*bd520*/  LDL.64 R28, [R1+0x2198] ;  /* 0x00219800011c7983 */ /* 0x0020a80000100a00 */
[----:B---3--:R-:W-:Y:S04]  /*bd530*/  STL.64 [R1+0x5ac8], R12 ;  /* 0x005ac80c01007387 */ /* 0x008fe80000100a00 */
[----:B------:R1:W-:Y:S04]  /*bd540*/  STL.64 [R1+0x5ab8], R18 ;  /* 0x005ab81201007387 */ /* 0x0003e80000100a00 */
[----:B-1----:R-:W3:Y:S04]  /*bd550*/  LDL.LU R19, [R1+0x1038] ;  /* 0x0010380001137983 */ /* 0x002ee80000300800 */
[----:B------:R-:W-:Y:S01]  /*bd560*/  STL.64 [R1+0x5ac0], R10 ;  /* 0x005ac00a01007387 */ /* 0x000fe20000100a00 */
[----:B----4-:R-:W-:-:S05]  /*bd570*/  IMAD.X R5, R25, 0x1, R3, P4 ;  /* 0x0000000119057824 */ /* 0x010fca00020e0603 */
[----:B------:R1:W-:Y:S04]  /*bd580*/  STL [R1+0x21a4], R5 ;  /* 0x0021a40501007387 */ /* 0x0003e80000100800 */
[----:B-1----:R-:W2:Y:S02]  /*bd590*/  LDL.LU.64 R4, [R1+0x5ad8] ;  /* 0x005ad80001047983 */ /* 0x002ea40000300a00 */
[----:B--2---:R-:W-:-:S05]  /*bd5a0*/  IMAD.X R29, R25, 0x1, R4, P0 ;  /* 0x00000001191d7824 */ /* 0x004fca00000e0604 */
[----:B------:R1:W-:Y:S04]  /*bd5b0*/  STL [R1+0x219c], R29 ;  /* 0x00219c1d01007387 */ /* 0x0003e80000100800 */
[----:B-1----:R-:W2:Y:S01]  /*bd5c0*/  LDL.LU.64 R28, [R1+0x5ad0] ;  /* 0x005ad000011c7983 */ /* 0x002ea20000300a00 */
[----:B---3--:R-:W-:Y:S02]  /*bd5d0*/  SHF.R.S32.HI R26, RZ, 0x1f, R19 ;  /* 0x0000001fff1a7819 */ /* 0x008fe40000011413 */
[C---:B------:R-:W-:Y:S01]  /*bd5e0*/  IADD3 R12, P5, R19.reuse, R0, RZ ;  /* 0x00000000130c7210 */ /* 0x040fe20007fbe0ff */
[----:B--2---:R1:W-:Y:S04]  /*bd5f0*/  STL.64 [R1+0x5ab0], R28 ;  /* 0x005ab01c01007387 */ /* 0x0043e80000100a00 */
[----:B-1----:R-:W2:Y:S01]  /*bd600*/  LDL R28, [R1+0x103c] ;  /* 0x00103c00011c7983 */ /* 0x002ea20000100800 */
[----:B------:R-:W-:Y:S01]  /*bd610*/  IADD3 R18, P0, R19, R2, RZ ;  /* 0x0000000213127210 */ /* 0x000fe20007f1e0ff */
[----:B------:R-:W-:-:S04]  /*bd620*/  IMAD.X R13, R26, 0x1, R3, P5 ;  /* 0x000000011a0d7824 */ /* 0x000fc800028e0603 */
[----:B------:R-:W-:Y:S01]  /*bd630*/  IMAD.X R19, R26, 0x1, R4, P0 ;  /* 0x000000011a137824 */ /* 0x000fe200000e0604 */
[----:B------:R1:W-:Y:S04]  /*bd640*/  STL.64 [R1+0x2190], R12 ;  /* 0x0021900c01007387 */ /* 0x0003e80000100a00 */
[----:B-1----:R-:W3:Y:S01]  /*bd650*/  LDL.LU.64 R12, [R1+0x5ac8] ;  /* 0x005ac800010c7983 */ /* 0x002ee20000300a00 */
[C---:B--2---:R-:W-:Y:S02]  /*bd660*/  IADD3 R10, P4, R28.reuse, R0, RZ ;  /* 0x000000001c0a7210 */ /* 0x044fe40007f9e0ff */
[----:B------:R-:W-:Y:S02]  /*bd670*/  SHF.R.S32.HI R25, RZ, 0x1f, R28 ;  /* 0x0000001fff197819 */ /* 0x000fe4000001141c */
[----:B------:R-:W-:Y:S01]  /*bd680*/  IADD3 R28, P0, R28, R2, RZ ;  /* 0x000000021c1c7210 */ /* 0x000fe20007f1e0ff */
[----:B------:R1:W-:Y:S04]  /*bd690*/  STL [R1+0x2180], R10 ;  /* 0x0021800a01007387 */ /* 0x0003e80000100800 */
[----:B-1----:R-:W2:Y:S04]  /*bd6a0*/  LDL.LU.64 R10, [R1+0x5ac0] ;  /* 0x005ac000010a7983 */ /* 0x002ea80000300a00 */
[----:B------:R1:W-:Y:S04]  /*bd6b0*/  STL.64 [R1+0x2188], R18 ;  /* 0x0021881201007387 */ /* 0x0003e80000100a00 */
[----:B-1----:R-:W4:Y:S04]  /*bd6c0*/  LDL.LU.64 R18, [R1+0x5ab8] ;  /* 0x005ab80001127983 */ /* 0x002f280000300a00 */
[----:B------:R1:W-:Y:S04]  /*bd6d0*/  STL [R1+0x2178], R28 ;  /* 0x0021781c01007387 */ /* 0x0003e80000100800 */
[----:B-1----:R-:W3:Y:S04]  /*bd6e0*/  LDL.LU.64 R28, [R1+0x5ab0] ;  /* 0x005ab000011c7983 */ /* 0x002ee80000300a00 */
[----:B------:R1:W-:Y:S04]  /*bd6f0*/  STL.64 [R1+0x5aa8], R4 ;  /* 0x005aa80401007387 */ /* 0x0003e80000100a00 */
[----:B-1----:R0:W2:Y:S04]  /*bd700*/  LDL.64 R4, [R1+0x2180] ;  /* 0x0021800001047983 */ /* 0x0020a80000100a00 */
[----:B---3--:R1:W-:Y:S04]  /*bd710*/  STL.64 [R1+0x5aa0], R28 ;  /* 0x005aa01c01007387 */ /* 0x0083e80000100a00 */
[----:B-1----:R0:W3:Y:S01]  /*bd720*/  LDL.64 R28, [R1+0x2178] ;  /* 0x00217800011c7983 */ /* 0x0020e20000100a00 */
[----:B--2---:R-:W-:-:S03]  /*bd730*/  IMAD.X R5, R25, 0x1, R3, P4 ;  /* 0x0000000119057824 */ /* 0x004fc600020e0603 */
[----:B------:R-:W-:Y:S04]  /*bd740*/  STL.64 [R1+0x5a90], R12 ;  /* 0x005a900c01007387 */ /* 0x000fe80000100a00 */
[----:B------:R1:W-:Y:S04]  /*bd750*/  STL.64 [R1+0x5a98], R16 ;  /* 0x005a981001007387 */ /* 0x0003e80000100a00 */
[----:B-1----:R-:W2:Y:S04]  /*bd760*/  LDL.LU R16, [R1+0x1040] ;  /* 0x0010400001107983 */ /* 0x002ea80000300800 */
[----:B------:R1:W-:Y:S04]  /*bd770*/  STL [R1+0x2184], R5 ;  /* 0x0021840501007387 */ /* 0x0003e80000100800 */
[----:B-1----:R-:W3:Y:S02]  /*bd780*/  LDL.LU.64 R4, [R1+0x5aa8] ;  /* 0x005aa80001047983 */ /* 0x002ee40000300a00 */
[----:B---3--:R-:W-:-:S05]  /*bd790*/  IMAD.X R29, R25, 0x1, R4, P0 ;  /* 0x00000001191d7824 */ /* 0x008fca00000e0604 */
[----:B------:R1:W-:Y:S04]  /*bd7a0*/  STL [R1+0x217c], R29 ;  /* 0x00217c1d01007387 */ /* 0x0003e80000100800 */
[----:B-1----:R-:W3:Y:S04]  /*bd7b0*/  LDL.LU.64 R28, [R1+0x5aa0] ;  /* 0x005aa000011c7983 */ /* 0x002ee80000300a00 */
[----:B------:R-:W-:Y:S01]  /*bd7c0*/  STL.64 [R1+0x5a88], R4 ;  /* 0x005a880401007387 */ /* 0x000fe20000100a00 */
[----:B--2---:R-:W-:Y:S02]  /*bd7d0*/  SHF.R.S32.HI R26, RZ, 0x1f, R16 ;  /* 0x0000001fff1a7819 */ /* 0x004fe40000011410 */
[----:B------:R-:W-:-:S02]  /*bd7e0*/  IADD3 R12, P5, R16, R0, RZ ;  /* 0x00000000100c7210 */ /* 0x000fc40007fbe0ff */
[----:B------:R-:W-:Y:S01]  /*bd7f0*/  IADD3 R16, P0, R16, R2, RZ ;  /* 0x0000000210107210 */ /* 0x000fe20007f1e0ff */
[----:B---3--:R1:W-:Y:S04]  /*bd800*/  STL.64 [R1+0x5a78], R28 ;  /* 0x005a781c01007387 */ /* 0x0083e80000100a00 */
[----:B-1----:R-:W2:Y:S01]  /*bd810*/  LDL.LU R28, [R1+0x1044] ;  /* 0x00104400011c7983 */ /* 0x002ea20000300800 */
[----:B------:R-:W-:-:S03]  /*bd820*/  IMAD.X R13, R26, 0x1, R3, P5 ;  /* 0x000000011a0d7824 */ /* 0x000fc600028e0603 */
[----:B------:R1:W-:Y:S04]  /*bd830*/  STL [R1+0x2168], R16 ;  /* 0x0021681001007387 */ /* 0x0003e80000100800 */
[----:B-1----:R-:W3:Y:S04]  /*bd840*/  LDL.LU.64 R16, [R1+0x5a98] ;  /* 0x005a980001107983 */ /* 0x002ee80000300a00 */
[----:B------:R1:W-:Y:S04]  /*bd850*/  STL.64 [R1+0x2170], R12 ;  /* 0x0021700c01007387 */ /* 0x0003e80000100a00 */
[----:B-1----:R-:W4:Y:S04]  /*bd860*/  LDL.LU.64 R12, [R1+0x5a90] ;  /* 0x005a9000010c7983 */ /* 0x002f280000300a00 */
[----:B------:R1:W-:Y:S04]  /*bd870*/  STL.64 [R1+0x5a80], R2 ;  /* 0x005a800201007387 */ /* 0x0003e80000100a00 */
[----:B-1----:R0:W3:Y:S01]  /*bd880*/  LDL.64 R2, [R1+0x2168] ;  /* 0x0021680001027983 */ /* 0x0020e20000100a00 */
[----:B--2---:R-:W-:-:S05]  /*bd890*/  IADD3 R4, P4, R28, R0, RZ ;  /* 0x000000001c047210 */ /* 0x004fca0007f9e0ff */
[----:B------:R1:W-:Y:S04]  /*bd8a0*/  STL [R1+0x2160], R4 ;  /* 0x0021600401007387 */ /* 0x0003e80000100800 */
[----:B-1----:R-:W3:Y:S02]  /*bd8b0*/  LDL.LU.64 R4, [R1+0x5a88] ;  /* 0x005a880001047983 */ /* 0x002ee40000300a00 */
[----:B---3--:R-:W-:-:S05]  /*bd8c0*/  IMAD.X R3, R26, 0x1, R4, P0 ;  /* 0x000000011a037824 */ /* 0x008fca00000e0604 */
[----:B------:R1:W-:Y:S04]  /*bd8d0*/  STL [R1+0x216c], R3 ;  /* 0x00216c0301007387 */ /* 0x0003e80000100800 */
[----:B-1----:R-:W2:Y:S01]  /*bd8e0*/  LDL.LU.64 R2, [R1+0x5a80] ;  /* 0x005a800001027983 */ /* 0x002ea20000300a00 */
[----:B------:R-:W-:Y:S02]  /*bd8f0*/  SHF.R.S32.HI R25, RZ, 0x1f, R28 ;  /* 0x0000001fff197819 */ /* 0x000fe4000001141c */
[----:B--2---:R-:W-:-:S05]  /*bd900*/  IADD3 R28, P0, R28, R2, RZ ;  /* 0x000000021c1c7210 */ /* 0x004fca0007f1e0ff */
[----:B------:R1:W-:Y:S04]  /*bd910*/  STL [R1+0x2158], R28 ;  /* 0x0021581c01007387 */ /* 0x0003e80000100800 */
[----:B-1----:R-:W2:Y:S04]  /*bd920*/  LDL.LU.64 R28, [R1+0x5a78] ;  /* 0x005a7800011c7983 */ /* 0x002ea80000300a00 */
[----:B------:R1:W-:Y:S04]  /*bd930*/  STL.64 [R1+0x5a70], R4 ;  /* 0x005a700401007387 */ /* 0x0003e80000100a00 */
[----:B-1----:R0:W3:Y:S04]  /*bd940*/  LDL.64 R4, [R1+0x2160] ;  /* 0x0021600001047983 */ /* 0x0020e80000100a00 */
[----:B--2---:R1:W-:Y:S04]  /*bd950*/  STL.64 [R1+0x5a68], R28 ;  /* 0x005a681c01007387 */ /* 0x0043e80000100a00 */
[----:B-1----:R0:W2:Y:S01]  /*bd960*/  LDL.64 R28, [R1+0x2158] ;  /* 0x00215800011c7983 */ /* 0x0020a20000100a00 */
[----:B---3--:R-:W-:-:S03]  /*bd970*/  IMAD.X R5, R25, 0x1, R3, P4 ;  /* 0x0000000119057824 */ /* 0x008fc600020e0603 */
[----:B------:R-:W-:Y:S04]  /*bd980*/  STL.64 [R1+0x5a60], R16 ;  /* 0x005a601001007387 */ /* 0x000fe80000100a00 */
[----:B------:R1:W-:Y:S04]  /*bd990*/  STL.64 [R1+0x5a50], R10 ;  /* 0x005a500a01007387 */ /* 0x0003e80000100a00 */
[----:B-1----:R-:W3:Y:S04]  /*bd9a0*/  LDL.LU R11, [R1+0x1048] ;  /* 0x00104800010b7983 */ /* 0x002ee80000300800 */
[----:B------:R-:W-:Y:S04]  /*bd9b0*/  STL.64 [R1+0x5a58], R22 ;  /* 0x005a581601007387 */ /* 0x000fe80000100a00 */
        /* <DEDUP_REMOVED lines=8> */
[----:B-1----:R-:W2:Y:S01]  /*bda40*/  LDL.LU R28, [R1+0x104c] ;  /* 0x00104c00011c7983 */ /* 0x002ea20000300800 */
        /* <DEDUP_REMOVED lines=32> */
[----:B-1----:R-:W2:Y:S01]  /*bdc50*/  LDL R28, [R1+0x1054] ;  /* 0x00105400011c7983 */ /* 0x002ea20000100800 */
        /* <DEDUP_REMOVED lines=23> */
[----:B----4-:R1:W-:Y:S04]  /*bddd0*/  STL.64 [R1+0x59e8], R10 ;  /* 0x0059e80a01007387 */ /* 0x0103e80000100a00 */
[----:B-1----:R-:W3:Y:S04]  /*bdde0*/  LDL.LU R11, [R1+0x1058] ;  /* 0x00105800010b7983 */ /* 0x002ee80000300800 */
[----:B------:R1:W-:Y:S04]  /*bddf0*/  STL [R1+0x2124], R5 ;  /* 0x0021240501007387 */ /* 0x0003e80000100800 */
[----:B-1----:R-:W2:Y:S02]  /*bde00*/  LDL.LU.64 R4, [R1+0x5a08] ;  /* 0x005a080001047983 */ /* 0x002ea40000300a00 */
[----:B--2---:R-:W-:-:S05]  /*bde10*/  IMAD.X R29, R25, 0x1, R4, P0 ;  /* 0x00000001191d7824 */ /* 0x004fca00000e0604 */
[----:B------:R1:W-:Y:S04]  /*bde20*/  STL [R1+0x211c], R29 ;  /* 0x00211c1d01007387 */ /* 0x0003e80000100800 */
[----:B-1----:R-:W2:Y:S04]  /*bde30*/  LDL.LU.64 R28, [R1+0x5a00] ;  /* 0x005a0000011c7983 */ /* 0x002ea80000300a00 */
[----:B------:R-:W-:Y:S01]  /*bde40*/  STL.64 [R1+0x59f0], R4 ;  /* 0x0059f00401007387 */ /* 0x000fe20000100a00 */
[----:B---3--:R-:W-:Y:S02]  /*bde50*/  SHF.R.S32.HI R26, RZ, 0x1f, R11 ;  /* 0x0000001fff1a7819 */ /* 0x008fe4000001140b */
[----:B------:R-:W-:Y:S01]  /*bde60*/  IADD3 R8, P5, R11, R0, RZ ;  /* 0x000000000b087210 */ /* 0x000fe20007fbe0ff */
[----:B--2---:R1:W-:Y:S04]  /*bde70*/  STL.64 [R1+0x59e0], R28 ;  /* 0x0059e01c01007387 */ /* 0x0043e80000100a00 */
[----:B-1----:R-:W2:Y:S01]  /*bde80*/  LDL R28, [R1+0x105c] ;  /* 0x00105c00011c7983 */ /* 0x002ea20000100800 */
        /* <DEDUP_REMOVED lines=16> */
[----:B----4-:R-:W-:Y:S04]  /*bdf90*/  STL.64 [R1+0x59c8], R28 ;  /* 0x0059c81c01007387 */ /* 0x010fe80000100a00 */
[----:B------:R1:W-:Y:S04]  /*bdfa0*/  STL.64 [R1+0x59d0], R12 ;  /* 0x0059d00c01007387 */ /* 0x0003e80000100a00 */
[----:B-1----:R0:W4:Y:S04]  /*bdfb0*/  LDL.64 R12, [R1+0x20f8] ;  /* 0x0020f800010c7983 */ /* 0x0021280000100a00 */
[----:B---3--:R1:W-:Y:S01]  /*bdfc0*/  STL.64 [R1+0x59b8], R8 ;  /* 0x0059b80801007387 */ /* 0x0083e20000100a00 */
[----:B--2---:R-:W-:-:S03]  /*bdfd0*/  IMAD.X R5, R25, 0x1, R3, P4 ;  /* 0x0000000119057824 */ /* 0x004fc600020e0603 */
[----:B-1----:R-:W2:Y:S04]  /*bdfe0*/  LDL.LU R9, [R1+0x1060] ;  /* 0x0010600001097983 */ /* 0x002ea80000300800 */
[----:B------:R1:W-:Y:S04]  /*bdff0*/  STL.64 [R1+0x59b0], R10 ;  /* 0x0059b00a01007387 */ /* 0x0003e80000100a00 */
[----:B-1----:R-:W3:Y:S04]  /*be000*/  LDL.LU R10, [R1+0x1064] ;  /* 0x00106400010a7983 */ /* 0x002ee80000300800 */
[----:B------:R-:W-:Y:S04]  /*be010*/  STL.64 [R1+0x59c0], R22 ;  /* 0x0059c01601007387 */ /* 0x000fe80000100a00 */
[----:B------:R1:W-:Y:S04]  /*be020*/  STL [R1+0x2104], R5 ;  /* 0x0021040501007387 */ /* 0x0003e80000100800 */
[----:B-1----:R-:W4:Y:S01]  /*be030*/  LDL.LU.64 R4, [R1+0x59d8] ;  /* 0x0059d80001047983 */ /* 0x002f220000300a00 */
[----:B--2---:R-:W-:-:S02]  /*be040*/  SHF.R.S32.HI R26, RZ, 0x1f, R9 ;  /* 0x0000001fff1a7819 */ /* 0x004fc40000011409 */
[----:B------:R-:W-:-:S05]  /*be050*/  IADD3 R28, P5, R9, R0, RZ ;  /* 0x00000000091c7210 */ /* 0x000fca0007fbe0ff */
[--C-:B------:R-:W-:Y:S01]  /*be060*/  IMAD.X R29, R26, 0x1, R3.reuse, P5 ;  /* 0x000000011a1d7824 */ /* 0x100fe200028e0603 */
[----:B---3--:R-:W-:Y:S01]  /*be070*/  IADD3 R22, P4, R10, R0, RZ ;  /* 0x000000000a167210 */ /* 0x008fe20007f9e0ff */
        /* <DEDUP_REMOVED lines=16> */
[----:B-1----:R-:W2:Y:S04]  /*be180*/  LDL.64 R10, [R1+0x20d8] ;  /* 0x0020d800010a7983 */ /* 0x002ea80000100a00 */
[----:B--2---:R1:W-:Y:S04]  /*be190*/  STL [R1+0x59a8], R10 ;  /* 0x0059a80a01007387 */ /* 0x0043e80000100800 */
[----:B-1----:R0:W2:Y:S04]  /*be1a0*/  LDL.64 R10, [R1+0x20e0] ;  /* 0x0020e000010a7983 */ /* 0x0020a80000100a00 */
[----:B------:R-:W-:Y:S04]  /*be1b0*/  STL.64 [R1+0x5990], R12 ;  /* 0x0059900c01007387 */ /* 0x000fe80000100a00 */
[----:B------:R1:W-:Y:S04]  /*be1c0*/  STL.64 [R1+0x5998], R16 ;  /* 0x0059981001007387 */ /* 0x0003e80000100a00 */
[----:B-1----:R-:W4:Y:S01]  /*be1d0*/  LDL.LU R16, [R1+0x1068] ;  /* 0x0010680001107983 */ /* 0x002f220000300800 */
[----:B--2---:R-:W-:-:S05]  /*be1e0*/  IMAD.X R11, R25, 0x1, R3, P4 ;  /* 0x00000001190b7824 */ /* 0x004fca00020e0603 */
[----:B------:R1:W-:Y:S04]  /*be1f0*/  STL [R1+0x20e4], R11 ;  /* 0x0020e40b01007387 */ /* 0x0003e80000100800 */
[----:B------:R0:W2:Y:S01]  /*be200*/  LDL.LU R10, [R1+0x59a8] ;  /* 0x0059a800010a7983 */ /* 0x0000a20000300800 */
[----:B-1----:R-:W-:-:S05]  /*be210*/  IMAD.X R11, R25, 0x1, R4, P0 ;  /* 0x00000001190b7824 */ /* 0x002fca00000e0604 */
[----:B------:R2:W-:Y:S04]  /*be220*/  STL [R1+0x20dc], R11 ;  /* 0x0020dc0b01007387 */ /* 0x0005e80000100800 */
[----:B--2---:R-:W2:Y:S04]  /*be230*/  LDL.LU.64 R10, [R1+0x59a0] ;  /* 0x0059a000010a7983 */ /* 0x004ea80000300a00 */
[----:B------:R-:W-:Y:S01]  /*be240*/  STL.64 [R1+0x5988], R4 ;  /* 0x0059880401007387 */ /* 0x000fe20000100a00 */
[----:B----4-:R-:W-:Y:S02]  /*be250*/  SHF.R.S32.HI R26, RZ, 0x1f, R16 ;  /* 0x0000001fff1a7819 */ /* 0x010fe40000011410 */
[----:B------:R-:W-:-:S02]  /*be260*/  IADD3 R12, P5, R16, R0, RZ ;  /* 0x00000000100c7210 */ /* 0x000fc40007fbe0ff */
[----:B------:R-:W-:Y:S01]  /*be270*/  IADD3 R16, P0, R16, R2, RZ ;  /* 0x0000000210107210 */ /* 0x000fe20007f1e0ff */
[----:B--2---:R1:W-:Y:S04]  /*be280*/  STL.64 [R1+0x5978], R10 ;  /* 0x0059780a01007387 */ /* 0x0043e80000100a00 */
[----:B-1----:R-:W2:Y:S01]  /*be290*/  LDL.LU R10, [R1+0x106c] ;  /* 0x00106c00010a7983 */ /* 0x002ea20000300800 */
[----:B------:R-:W-:-:S03]  /*be2a0*/  IMAD.X R13, R26, 0x1, R3, P5 ;  /* 0x000000011a0d7824 */ /* 0x000fc600028e0603 */
[----:B------:R1:W-:Y:S04]  /*be2b0*/  STL [R1+0x20c8], R16 ;  /* 0x0020c81001007387 */ /* 0x0003e80000100800 */
[----:B-1----:R-:W4:Y:S04]  /*be2c0*/  LDL.LU.64 R16, [R1+0x5998] ;  /* 0x0059980001107983 */ /* 0x002f280000300a00 */
        /* <DEDUP_REMOVED lines=27> */
[----:B-1----:R-:W2:Y:S04]  /*be480*/  LDL.LU.64 R10, [R1+0x5968] ;  /* 0x00596800010a7983 */ /* 0x002ea80000300a00 */
[----:B----4-:R1:W-:Y:S04]  /*be490*/  STL.64 [R1+0x5948], R16 ;  /* 0x0059481001007387 */ /* 0x0103e80000100a00 */
[----:B-1----:R-:W4:Y:S01]  /*be4a0*/  LDL R16, [R1+0x1074] ;  /* 0x0010740001107983 */ /* 0x002f220000100800 */
[----:B---3--:R-:W-:-:S02]  /*be4b0*/  SHF.R.S32.HI R26, RZ, 0x1f, R19 ;  /* 0x0000001fff1a7819 */ /* 0x008fc40000011413 */
[C---:B------:R-:W-:Y:S02]  /*be4c0*/  IADD3 R6, P5, R19.reuse, R0, RZ ;  /* 0x0000000013067210 */ /* 0x040fe40007fbe0ff */
[----:B------:R-:W-:-:S03]  /*be4d0*/  IADD3 R18, P0, R19, R2, RZ ;  /* 0x0000000213127210 */ /* 0x000fc60007f1e0ff */
[C---:B------:R-:W-:Y:S02]  /*be4e0*/  IMAD.X R7, R26.reuse, 0x1, R3, P5 ;  /* 0x000000011a077824 */ /* 0x040fe400028e0603 */
[----:B------:R-:W-:-:S03]  /*be4f0*/  IMAD.X R19, R26, 0x1, R4, P0 ;  /* 0x000000011a137824 */ /* 0x000fc600000e0604 */
[----:B------:R1:W-:Y:S04]  /*be500*/  STL.64 [R1+0x20b0], R6 ;  /* 0x0020b00601007387 */ /* 0x0003e80000100a00 */
[----:B-1----:R-:W3:Y:S01]  /*be510*/  LDL.LU.64 R6, [R1+0x5960] ;  /* 0x0059600001067983 */ /* 0x002ee20000300a00 */
[C---:B----4-:R-:W-:Y:S02]  /*be520*/  IADD3 R8, P4, R16.reuse, R0, RZ ;  /* 0x0000000010087210 */ /* 0x050fe40007f9e0ff */
[----:B------:R-:W-:Y:S02]  /*be530*/  SHF.R.S32.HI R25, RZ, 0x1f, R16 ;  /* 0x0000001fff197819 */ /* 0x000fe40000011410 */
[----:B------:R-:W-:Y:S01]  /*be540*/  IADD3 R16, P0, R16, R2, RZ ;  /* 0x0000000210107210 */ /* 0x000fe20007f1e0ff */
[----:B------:R1:W-:Y:S04]  /*be550*/  STL [R1+0x20a0], R8 ;  /* 0x0020a00801007387 */ /* 0x0003e80000100800 */
[----:B-1----:R-:W4:Y:S04]  /*be560*/  LDL.LU.64 R8, [R1+0x5958] ;  /* 0x0059580001087983 */ /* 0x002f280000300a00 */
[----:B------:R1:W-:Y:S04]  /*be570*/  STL.64 [R1+0x20a8], R18 ;  /* 0x0020a81201007387 */ /* 0x0003e80000100a00 */
[----:B-1----:R-:W3:Y:S04]  /*be580*/  LDL.LU.64 R18, [R1+0x5950] ;  /* 0x0059500001127983 */ /* 0x002ee80000300a00 */
[----:B------:R1:W-:Y:S04]  /*be590*/  STL [R1+0x2098], R16 ;  /* 0x0020981001007387 */ /* 0x0003e80000100800 */
[----:B-1----:R-:W4:Y:S04]  /*be5a0*/  LDL.LU.64 R16, [R1+0x5948] ;  /* 0x0059480001107983 */ /* 0x002f280000300a00 */
[----:B------:R1:W-:Y:S04]  /*be5b0*/  STL.64 [R1+0x5940], R4 ;  /* 0x0059400401007387 */ /* 0x0003e80000100a00 */
[----:B-1----:R0:W3:Y:S04]  /*be5c0*/  LDL.64 R4, [R1+0x20a0] ;  /* 0x0020a00001047983 */ /* 0x0020e80000100a00 */
[----:B------:R-:W-:Y:S04]  /*be5d0*/  STL.64 [R1+0x5930], R22 ;  /* 0x0059301601007387 */ /* 0x000fe80000100a00 */
[----:B--2---:R1:W-:Y:S04]  /*be5e0*/  STL [R1+0x5938], R10 ;  /* 0x0059380a01007387 */ /* 0x0043e80000100800 */
[----:B-1----:R-:W2:Y:S04]  /*be5f0*/  LDL.LU R10, [R1+0x1078] ;  /* 0x00107800010a7983 */ /* 0x002ea80000300800 */
[----:B------:R1:W-:Y:S04]  /*be600*/  STL.64 [R1+0x5918], R14 ;  /* 0x0059180e01007387 */ /* 0x0003e80000100a00 */
[----:B-1----:R-:W4:Y:S01]  /*be610*/  LDL R14, [R1+0x107c] ;  /* 0x00107c00010e7983 */ /* 0x002f220000100800 */
[----:B---3--:R-:W-:-:S05]  /*be620*/  IMAD.X R5, R25, 0x1, R3, P4 ;  /* 0x0000000119057824 */ /* 0x008fca00020e0603 */
[----:B------:R1:W-:Y:S04]  /*be630*/  STL [R1+0x20a4], R5 ;  /* 0x0020a40501007387 */ /* 0x0003e80000100800 */
[----:B-1----:R-:W3:Y:S04]  /*be640*/  LDL.LU.64 R4, [R1+0x5940] ;  /* 0x0059400001047983 */ /* 0x002ee80000300a00 */
[----:B------:R1:W-:Y:S04]  /*be650*/  STL.64 [R1+0x5920], R20 ;  /* 0x0059201401007387 */ /* 0x0003e80000100a00 */
[----:B-1----:R0:W3:Y:S01]  /*be660*/  LDL.64 R20, [R1+0x2098] ;  /* 0x0020980001147983 */ /* 0x0020e20000100a00 */
[----:B--2---:R-:W-:-:S02]  /*be670*/  SHF.R.S32.HI R26, RZ, 0x1f, R10 ;  /* 0x0000001fff1a7819 */ /* 0x004fc4000001140a */
[-C--:B------:R-:W-:Y:S01]  /*be680*/  IADD3 R22, P5, R10, R0.reuse, RZ ;  /* 0x000000000a167210 */ /* 0x080fe20007fbe0ff */
[----:B------:R4:W-:Y:S04]  /*be690*/  STL.64 [R1+0x5928], R18 ;  /* 0x0059281201007387 */ /* 0x0009e80000100a00 */
[----:B------:R-:W-:Y:S01]  /*be6a0*/  IMAD.X R23, R26, 0x1, R3, P5 ;  /* 0x000000011a177824 */ /* 0x000fe200028e0603 */
[----:B----4-:R-:W-:Y:S01]  /*be6b0*/  IADD3 R18, P4, R14, R0, RZ ;  /* 0x000000000e127210 */ /* 0x010fe20007f9e0ff */
[----:B---3--:R-:W-:Y:S01]  /*be6c0*/  IMAD.X R21, R25, 0x1, R4, P0 ;  /* 0x0000000119157824 */ /* 0x008fe200000e0604 */
[----:B------:R-:W-:Y:S02]  /*be6d0*/  IADD3 R20, P0, R10, R2, RZ ;  /* 0x000000020a147210 */ /* 0x000fe40007f1e0ff */
[----:B------:R-:W-:-:S02]  /*be6e0*/  SHF.R.S32.HI R25, RZ, 0x1f, R14 ;  /* 0x0000001fff197819 */ /* 0x000fc4000001140e */
[----:B------:R1:W-:Y:S04]  /*be6f0*/  STL [R1+0x209c], R21 ;  /* 0x00209c1501007387 */ /* 0x0003e80000100800 */
[----:B------:R-:W2:Y:S04]  /*be700*/  LDL.LU R10, [R1+0x5938] ;  /* 0x00593800010a7983 */ /* 0x000ea80000300800 */
[----:B------:R3:W-:Y:S01]  /*be710*/  STL.64 [R1+0x2090], R22 ;  /* 0x0020901601007387 */ /* 0x0007e20000100a00 */
[----:B-1----:R-:W-:Y:S01]  /*be720*/  IMAD.X R21, R26, 0x1, R4, P0 ;  /* 0x000000011a157824 */ /* 0x002fe200000e0604 */
[----:B------:R-:W-:-:S02]  /*be730*/  IADD3 R14, P0, R14, R2, RZ ;  /* 0x000000020e0e7210 */ /* 0x000fc40007f1e0ff */
[----:B---3--:R-:W3:Y:S04]  /*be740*/  LDL.LU.64 R22, [R1+0x5930] ;  /* 0x0059300001167983 */ /* 0x008ee80000300a00 */
[----:B------:R1:W-:Y:S04]  /*be750*/  STL [R1+0x2080], R18 ;  /* 0x0020801201007387 */ /* 0x0003e80000100800 */
[----:B-1----:R-:W4:Y:S04]  /*be760*/  LDL.LU.64 R18, [R1+0x5928] ;  /* 0x0059280001127983 */ /* 0x002f280000300a00 */
[----:B------:R1:W-:Y:S04]  /*be770*/  STL.64 [R1+0x2088], R20 ;  /* 0x0020881401007387 */ /* 0x0003e80000100a00 */
[----:B-1----:R-:W3:Y:S04]  /*be780*/  LDL.LU.64 R20, [R1+0x5920] ;  /* 0x0059200001147983 */ /* 0x002ee80000300a00 */
[----:B------:R1:W-:Y:S04]  /*be790*/  STL [R1+0x2078], R14 ;  /* 0x0020780e01007387 */ /* 0x0003e80000100800 */
[----:B-1----:R-:W2:Y:S04]  /*be7a0*/  LDL.LU.64 R14, [R1+0x5918] ;  /* 0x00591800010e7983 */ /* 0x002ea80000300a00 */
[----:B--2---:R-:W-:Y:S04]  /*be7b0*/  STL.64 [R1+0x5900], R14 ;  /* 0x0059000e01007387 */ /* 0x004fe80000100a00 */
[----:B------:R1:W-:Y:S04]  /*be7c0*/  STL.64 [R1+0x5910], R4 ;  /* 0x0059100401007387 */ /* 0x0003e80000100a00 */
[----:B-1----:R0:W2:Y:S04]  /*be7d0*/  LDL.64 R4, [R1+0x2080] ;  /* 0x0020800001047983 */ /* 0x0020a80000100a00 */
[----:B------:R1:W-:Y:S04]  /*be7e0*/  STL.64 [R1+0x5908], R16 ;  /* 0x0059081001007387 */ /* 0x0003e80000100a00 */
[----:B-1----:R0:W4:Y:S04]  /*be7f0*/  LDL.64 R16, [R1+0x2078] ;  /* 0x0020780001107983 */ /* 0x0021280000100a00 */
[----:B------:R1:W-:Y:S04]  /*be800*/  STL.64 [R1+0x58e8], R10 ;  /* 0x0058e80a01007387 */ /* 0x0003e80000100a00 */
[----:B-1----:R-:W3:Y:S04]  /*be810*/  LDL.LU R10, [R1+0x1084] ;  /* 0x00108400010a7983 */ /* 0x002ee80000300800 */
[----:B------:R1:W-:Y:S04]  /*be820*/  STL.64 [R1+0x58f0], R28 ;  /* 0x0058f01c01007387 */ /* 0x0003e80000100a00 */
[----:B-1----:R-:W4:Y:S04]  /*be830*/  LDL.LU R29, [R1+0x1080] ;  /* 0x00108000011d7983 */ /* 0x002f280000300800 */
[----:B------:R-:W-:Y:S01]  /*be840*/  STL.64 [R1+0x58f8], R12 ;  /* 0x0058f80c01007387 */ /* 0x000fe20000100a00 */
[----:B--2---:R-:W-:-:S05]  /*be850*/  IMAD.X R5, R25, 0x1, R3, P4 ;  /* 0x0000000119057824 */ /* 0x004fca00020e0603 */
[----:B------:R1:W-:Y:S04]  /*be860*/  STL [R1+0x2084], R5 ;  /* 0x0020840501007387 */ /* 0x0003e80000100800 */
[----:B-1----:R-:W2:Y:S01]  /*be870*/  LDL.LU.64 R4, [R1+0x5910] ;  /* 0x0059100001047983 */ /* 0x002ea20000300a00 */
[-C--:B---3--:R-:W-:Y:S02]  /*be880*/  IADD3 R12, P4, R10, R0.reuse, RZ ;  /* 0x000000000a0c7210 */ /* 0x088fe40007f9e0ff */
        /* <DEDUP_REMOVED lines=22> */
[----:B------:R1:W-:Y:S04]  /*be9f0*/  STL [R1+0x58d0], R9 ;  /* 0x0058d00901007387 */ /* 0x0003e80000100800 */
[----:B-1----:R-:W3:Y:S04]  /*bea00*/  LDL.LU R9, [R1+0x1088] ;  /* 0x0010880001097983 */ /* 0x002ee80000300800 */
[----:B------:R-:W-:Y:S04]  /*bea10*/  STL.64 [R1+0x58c8], R16 ;  /* 0x0058c81001007387 */ /* 0x000fe80000100a00 */
[----:B----4-:R1:W-:Y:S04]  /*bea20*/  STL.64 [R1+0x58b0], R12 ;  /* 0x0058b00c01007387 */ /* 0x0103e80000100a00 */
[----:B-1----:R-:W4:Y:S01]  /*bea30*/  LDL.LU R12, [R1+0x108c] ;  /* 0x00108c00010c7983 */ /* 0x002f220000300800 */
[----:B--2---:R-:W-:-:S05]  /*bea40*/  IMAD.X R11, R25, 0x1, R3, P4 ;  /* 0x00000001190b7824 */ /* 0x004fca00020e0603 */
[----:B------:R1:W-:Y:S04]  /*bea50*/  STL [R1+0x2064], R11 ;  /* 0x0020640b01007387 */ /* 0x0003e80000100800 */
[----:B------:R0:W2:Y:S01]  /*bea60*/  LDL.LU R10, [R1+0x58e0] ;  /* 0x0058e000010a7983 */ /* 0x0000a20000300800 */
[----:B-1----:R-:W-:-:S05]  /*bea70*/  IMAD.X R11, R25, 0x1, R4, P0 ;  /* 0x00000001190b7824 */ /* 0x002fca00000e0604 */
[----:B------:R2:W-:Y:S04]  /*bea80*/  STL [R1+0x205c], R11 ;  /* 0x00205c0b01007387 */ /* 0x0005e80000100800 */
[----:B--2---:R-:W2:Y:S01]  /*bea90*/  LDL.LU.64 R10, [R1+0x58d8] ;  /* 0x0058d800010a7983 */ /* 0x004ea20000300a00 */
[----:B---3--:R-:W-:Y:S02]  /*beaa0*/  SHF.R.S32.HI R26, RZ, 0x1f, R9 ;  /* 0x0000001fff1a7819 */ /* 0x008fe40000011409 */
[----:B------:R-:W-:Y:S01]  /*beab0*/  IADD3 R16, P5, R9, R0, RZ ;  /* 0x0000000009107210 */ /* 0x000fe20007fbe0ff */
[----:B------:R1:W-:Y:S04]  /*beac0*/  STL.64 [R1+0x58b8], R28 ;  /* 0x0058b81c01007387 */ /* 0x0003e80000100a00 */
[----:B------:R-:W-:Y:S01]  /*bead0*/  IMAD.X R17, R26, 0x1, R3, P5 ;  /* 0x000000011a117824 */ /* 0x000fe200028e0603 */
[----:B----4-:R-:W-:-:S02]  /*beae0*/  SHF.R.S32.HI R25, RZ, 0x1f, R12 ;  /* 0x0000001fff197819 */ /* 0x010fc4000001140c */
[----:B-1----:R-:W-:-:S05]  /*beaf0*/  IADD3 R28, P0, R9, R2, RZ ;  /* 0x00000002091c7210 */ /* 0x002fca0007f1e0ff */
[----:B------:R-:W-:Y:S01]  /*beb00*/  IMAD.X R29, R26, 0x1, R4, P0 ;  /* 0x000000011a1d7824 */ /* 0x000fe200000e0604 */
[----:B--2---:R1:W-:Y:S04]  /*beb10*/  STL.64 [R1+0x58c0], R10 ;  /* 0x0058c00a01007387 */ /* 0x0043e80000100a00 */
[----:B------:R-:W2:Y:S04]  /*beb20*/  LDL.LU R9, [R1+0x58d0] ;  /* 0x0058d00001097983 */ /* 0x000ea80000300800 */
[----:B------:R3:W-:Y:S01]  /*beb30*/  STL.64 [R1+0x2050], R16 ;  /* 0x0020501001007387 */ /* 0x0007e20000100a00 */
[----:B-1----:R-:W-:-:S02]  /*beb40*/  IADD3 R10, P4, R12, R0, RZ ;  /* 0x000000000c0a7210 */ /* 0x002fc40007f9e0ff */
[----:B------:R-:W-:Y:S01]  /*beb50*/  IADD3 R12, P0, R12, R2, RZ ;  /* 0x000000020c0c7210 */ /* 0x000fe20007f1e0ff */
[----:B---3--:R-:W3:Y:S04]  /*beb60*/  LDL.LU.64 R16, [R1+0x58c8] ;  /* 0x0058c80001107983 */ /* 0x008ee80000300a00 */
[----:B------:R1:W-:Y:S04]  /*beb70*/  STL [R1+0x2040], R10 ;  /* 0x0020400a01007387 */ /* 0x0003e80000100800 */
[----:B-1----:R-:W4:Y:S04]  /*beb80*/  LDL.LU.64 R10, [R1+0x58c0] ;  /* 0x0058c000010a7983 */ /* 0x002f280000300a00 */
[----:B------:R1:W-:Y:S04]  /*beb90*/  STL.64 [R1+0x2048], R28 ;  /* 0x0020481c01007387 */ /* 0x0003e80000100a00 */
[----:B-1----:R-:W2:Y:S04]  /*beba0*/  LDL.LU.64 R28, [R1+0x58b8] ;  /* 0x0058b800011c7983 */ /* 0x002ea80000300a00 */
[----:B------:R1:W-:Y:S04]  /*bebb0*/  STL [R1+0x2038], R12 ;  /* 0x0020380c01007387 */ /* 0x0003e80000100800 */
[----:B-1----:R-:W3:Y:S04]  /*bebc0*/  LDL.LU.64 R12, [R1+0x58b0] ;  /* 0x0058b000010c7983 */ /* 0x002ee80000300a00 */
[----:B---3--:R1:W-:Y:S04]  /*bebd0*/  STL.64 [R1+0x58a8], R12 ;  /* 0x0058a80c01007387 */ /* 0x0083e80000100a00 */
[----:B-1----:R0:W3:Y:S04]  /*bebe0*/  LDL.64 R12, [R1+0x2040] ;  /* 0x00204000010c7983 */ /* 0x0020e80000100a00 */
[----:B----4-:R-:W-:Y:S04]  /*bebf0*/  STL.64 [R1+0x5898], R10 ;  /* 0x0058980a01007387 */ /* 0x010fe80000100a00 */
[----:B------:R1:W-:Y:S04]  /*bec00*/  STL.64 [R1+0x58a0], R14 ;  /* 0x0058a00e01007387 */ /* 0x0003e80000100a00 */
[----:B-1----:R0:W4:Y:S04]  /*bec10*/  LDL.64 R14, [R1+0x2038] ;  /* 0x00203800010e7983 */ /* 0x0021280000100a00 */
[----:B------:R1:W-:Y:S04]  /*bec20*/  STL.64 [R1+0x5888], R16 ;  /* 0x0058881001007387 */ /* 0x0003e80000100a00 */
[----:B-1----:R-:W2:Y:S01]  /*bec30*/  LDL.LU R17, [R1+0x1090] ;  /* 0x0010900001117983 */ /* 0x002ea20000300800 */
[----:B---3--:R-:W-:-:S05]  /*bec40*/  IMAD.X R13, R25, 0x1, R3, P4 ;  /* 0x00000001190d7824 */ /* 0x008fca00020e0603 */
[----:B------:R1:W-:Y:S04]  /*bec50*/  STL [R1+0x2044], R13 ;  /* 0x0020440d01007387 */ /* 0x0003e80000100800 */
[----:B-1----:R-:W3:Y:S01]  /*bec60*/  LDL.LU.64 R12, [R1+0x58a8] ;  /* 0x0058a800010c7983 */ /* 0x002ee20000300a00 */
[----:B----4-:R-:W-:-:S05]  /*bec70*/  IMAD.X R15, R25, 0x1, R4, P0 ;  /* 0x00000001190f7824 */ /* 0x010fca00000e0604 */
[----:B------:R1:W-:Y:S04]  /*bec80*/  STL [R1+0x203c], R15 ;  /* 0x00203c0f01007387 */ /* 0x0003e80000100800 */
[----:B-1----:R-:W4:Y:S04]  /*bec90*/  LDL.LU.64 R14, [R1+0x58a0] ;  /* 0x0058a000010e7983 */ /* 0x002f280000300a00 */
[----:B------:R-:W-:Y:S04]  /*beca0*/  STL.64 [R1+0x5890], R4 ;  /* 0x0058900401007387 */ /* 0x000fe80000100a00 */
[----:B---3--:R1:W-:Y:S04]  /*becb0*/  STL.64 [R1+0x5880], R12 ;  /* 0x0058800c01007387 */ /* 0x0083e80000100a00 */
[----:B-1----:R-:W3:Y:S01]  /*becc0*/  LDL R12, [R1+0x1094] ;  /* 0x00109400010c7983 */ /* 0x002ee20000100800 */
[----:B--2---:R-:W-:-:S02]  /*becd0*/  SHF.R.S32.HI R26, RZ, 0x1f, R17 ;  /* 0x0000001fff1a7819 */ /* 0x004fc40000011411 */
[----:B------:R-:W-:-:S05]  /*bece0*/  IADD3 R10, P5, R17, R0, RZ ;  /* 0x00000000110a7210 */ /* 0x000fca0007fbe0ff */
[----:B------:R-:W-:-:S05]  /*becf0*/  IMAD.X R11, R26, 0x1, R3, P5 ;  /* 0x000000011a0b7824 */ /* 0x000fca00028e0603 */
[----:B------:R1:W-:Y:S04]  /*bed00*/  STL.64 [R1+0x2030], R10 ;  /* 0x0020300a01007387 */ /* 0x0003e80000100a00 */
[----:B-1----:R-:W2:Y:S01]  /*bed10*/  LDL.LU.64 R10, [R1+0x5898] ;  /* 0x00589800010a7983 */ /* 0x002ea20000300a00 */
[----:B---3--:R-:W-:-:S05]  /*bed20*/  IADD3 R4, P4, R12, R0, RZ ;  /* 0x000000000c047210 */ /* 0x008fca0007f9e0ff */
[----:B------:R1:W-:Y:S04]  /*bed30*/  STL [R1+0x2020], R4 ;  /* 0x0020200401007387 */ /* 0x0003e80000100800 */
[----:B-1----:R-:W3:Y:S01]  /*bed40*/  LDL.LU.64 R4, [R1+0x5890] ;  /* 0x0058900001047983 */ /* 0x002ee20000300a00 */
[----:B------:R-:W-:Y:S02]  /*bed50*/  IADD3 R16, P0, R17, R2, RZ ;  /* 0x0000000211107210 */ /* 0x000fe40007f1e0ff */
[----:B------:R-:W-:-:S03]  /*bed60*/  SHF.R.S32.HI R25, RZ, 0x1f, R12 ;  /* 0x0000001fff197819 */ /* 0x000fc6000001140c */
[----:B---3--:R-:W-:Y:S01]  /*bed70*/  IMAD.X R17, R26, 0x1, R4, P0 ;  /* 0x000000011a117824 */ /* 0x008fe200000e0604 */
[----:B------:R-:W-:-:S04]  /*bed80*/  IADD3 R12, P0, R12, R2, RZ ;  /* 0x000000020c0c7210 */ /* 0x000fc80007f1e0ff */
        /* <DEDUP_REMOVED lines=8> */
[----:B------:R-:W-:Y:S04]  /*bee10*/  STL.64 [R1+0x5868], R28 ;  /* 0x0058681c01007387 */ /* 0x000fe80000100a00 */
[----:B------:R1:W-:Y:S01]  /*bee20*/  STL.64 [R1+0x5858], R18 ;  /* 0x0058581201007387 */ /* 0x0003e20000100a00 */
[----:B--2---:R-:W-:-:S03]  /*bee30*/  IMAD.X R5, R25, 0x1, R3, P4 ;  /* 0x0000000119057824 */ /* 0x004fc600020e0603 */
[----:B-1----:R-:W2:Y:S04]  /*bee40*/  LDL.LU R19, [R1+0x1098] ;  /* 0x0010980001137983 */ /* 0x002ea80000300800 */
[----:B---3--:R1:W-:Y:S04]  /*bee50*/  STL.64 [R1+0x5850], R16 ;  /* 0x0058501001007387 */ /* 0x0083e80000100a00 */
[----:B-1----:R-:W3:Y:S04]  /*bee60*/  LDL R16, [R1+0x109c] ;  /* 0x00109c0001107983 */ /* 0x002ee80000100800 */
        /* <DEDUP_REMOVED lines=21> */
[----:B-1----:R-:W3:Y:S04]  /*befc0*/  LDL.LU.64 R16, [R1+0x5850] ;  /* 0x0058500001107983 */ /* 0x002ee80000300a00 */
[----:B------:R1:W-:Y:S04]  /*befd0*/  STL.64 [R1+0x5848], R4 ;  /* 0x0058480401007387 */ /* 0x0003e80000100a00 */
[----:B-1----:R0:W3:Y:S04]  /*befe0*/  LDL.64 R4, [R1+0x2000] ;  /* 0x0020000001047983 */ /* 0x0020e80000100a00 */
[----:B--2---:R1:W-:Y:S04]  /*beff0*/  STL.64 [R1+0x5840], R12 ;  /* 0x0058400c01007387 */ /* 0x0043e80000100a00 */
[----:B-1----:R0:W2:Y:S04]  /*bf000*/  LDL.64 R12, [R1+0x1ff8] ;  /* 0x001ff800010c7983 */ /* 0x0020a80000100a00 */
[----:B------:R-:W-:Y:S04]  /*bf010*/  STL.64 [R1+0x5838], R14 ;  /* 0x0058380e01007387 */ /* 0x000fe80000100a00 */
[----:B----4-:R1:W-:Y:S04]  /*bf020*/  STL.64 [R1+0x5820], R20 ;  /* 0x0058201401007387 */ /* 0x0103e80000100a00 */
[----:B-1----:R-:W4:Y:S04]  /*bf030*/  LDL.LU R20, [R1+0x12e4] ;  /* 0x0012e40001147983 */ /* 0x002f280000300800 */
[----:B---3--:R1:W-:Y:S04]  /*bf040*/  STL.64 [R1+0x5828], R18 ;  /* 0x0058281201007387 */ /* 0x0083e80000100a00 */
[----:B-1----:R-:W3:Y:S01]  /*bf050*/  LDL.LU R19, [R1+0x12e0] ;  /* 0x0012e00001137983 */ /* 0x002ee20000300800 */
[----:B------:R-:W-:-:S05]  /*bf060*/  IMAD.X R5, R25, 0x1, R3, P4 ;  /* 0x0000000119057824 */ /* 0x000fca00020e0603 */
[----:B------:R1:W-:Y:S04]  /*bf070*/  STL [R1+0x2004], R5 ;  /* 0x0020040501007387 */ /* 0x0003e80000100800 */
[----:B-1----:R-:W2:Y:S01]  /*bf080*/  LDL.LU.64 R4, [R1+0x5848] ;  /* 0x0058480001047983 */ /* 0x002ea20000300a00 */
[----:B---3--:R-:W-:Y:S02]  /*bf090*/  SHF.R.S32.HI R26, RZ, 0x1f, R19 ;  /* 0x0000001fff1a7819 */ /* 0x008fe40000011413 */
[----:B------:R-:W-:-:S05]  /*bf0a0*/  IADD3 R14, P5, R19, R0, RZ ;  /* 0x00000000130e7210 */ /* 0x000fca0007fbe0ff */
[----:B------:R-:W-:Y:S02]  /*bf0b0*/  IMAD.X R15, R26, 0x1, R3, P5 ;  /* 0x000000011a0f7824 */ /* 0x000fe400028e0603 */
[----:B--2---:R-:W-:Y:S01]  /*bf0c0*/  IMAD.X R13, R25, 0x1, R4, P0 ;  /* 0x00000001190d7824 */ /* 0x004fe200000e0604 */
[----:B------:R-:W-:-:S04]  /*bf0d0*/  IADD3 R18, P0, R19, R2, RZ ;  /* 0x0000000213127210 */ /* 0x000fc80007f1e0ff */
[----:B------:R1:W-:Y:S01]  /*bf0e0*/  STL [R1+0x1ffc], R13 ;  /* 0x001ffc0d01007387 */ /* 0x0003e20000100800 */
[----:B------:R-:W-:Y:S01]  /*bf0f0*/  IMAD.X R19, R26, 0x1, R4, P0 ;  /* 0x000000011a137824 */ /* 0x000fe200000e0604 */
[----:B----4-:R-:W-:Y:S02]  /*bf100*/  SHF.R.S32.HI R25, RZ, 0x1f, R20 ;  /* 0x0000001fff197819 */ /* 0x010fe40000011414 */
[----:B-1----:R-:W2:Y:S04]  /*bf110*/  LDL.LU.64 R12, [R1+0x5840] ;  /* 0x00584000010c7983 */ /* 0x002ea80000300a00 */
[----:B------:R1:W-:Y:S04]  /*bf120*/  STL.64 [R1+0x5830], R16 ;  /* 0x0058301001007387 */ /* 0x0003e80000100a00 */
[----:B------:R3:W-:Y:S01]  /*bf130*/  STL.64 [R1+0x1ff0], R14 ;  /* 0x001ff00e01007387 */ /* 0x0007e20000100a00 */
[----:B-1----:R-:W-:-:S03]  /*bf140*/  IADD3 R16, P4, R20, R0, RZ ;  /* 0x0000000014107210 */ /* 0x002fc60007f9e0ff */
[----:B---3--:R-:W3:Y:S01]  /*bf150*/  LDL.LU.64 R14, [R1+0x5838] ;  /* 0x00583800010e7983 */ /* 0x008ee20000300a00 */
[----:B------:R-:W-:-:S03]  /*bf160*/  IADD3 R20, P0, R20, R2, RZ ;  /* 0x0000000214147210 */ /* 0x000fc60007f1e0ff */
[----:B------:R1:W-:Y:S04]  /*bf170*/  STL [R1+0x1fe0], R16 ;  /* 0x001fe01001007387 */ /* 0x0003e80000100800 */
[----:B-1----:R-:W4:Y:S04]  /*bf180*/  LDL.LU.64 R16, [R1+0x5830] ;  /* 0x0058300001107983 */ /* 0x002f280000300a00 */
[----:B------:R1:W-:Y:S04]  /*bf190*/  STL.64 [R1+0x1fe8], R18 ;  /* 0x001fe81201007387 */ /* 0x0003e80000100a00 */
[----:B-1----:R-:W4:Y:S04]  /*bf1a0*/  LDL.LU.64 R18, [R1+0x5828] ;  /* 0x0058280001127983 */ /* 0x002f280000300a00 */
[----:B------:R1:W-:Y:S04]  /*bf1b0*/  STL [R1+0x1fd8], R20 ;  /* 0x001fd81401007387 */ /* 0x0003e80000100800 */
[----:B-1----:R-:W2:Y:S04]  /*bf1c0*/  LDL.LU.64 R20, [R1+0x5820] ;  /* 0x0058200001147983 */ /* 0x002ea80000300a00 */
[----:B--2---:R1:W-:Y:S04]  /*bf1d0*/  STL.64 [R1+0x5818], R20 ;  /* 0x0058181401007387 */ /* 0x0043e80000100a00 */
[----:B-1----:R0:W2:Y:S04]  /*bf1e0*/  LDL.64 R20, [R1+0x1fe0] ;  /* 0x001fe00001147983 */ /* 0x0020a80000100a00 */
[----:B------:R1:W-:Y:S04]  /*bf1f0*/  STL.64 [R1+0x5810], R12 ;  /* 0x0058100c01007387 */ /* 0x0003e80000100a00 */
[----:B-1----:R0:W2:Y:S04]  /*bf200*/  LDL.64 R12, [R1+0x1fd8] ;  /* 0x001fd800010c7983 */ /* 0x0020a80000100a00 */
[----:B---3--:R1:W-:Y:S04]  /*bf210*/  STL.64 [R1+0x57f8], R14 ;  /* 0x0057f80e01007387 */ /* 0x0083e80000100a00 */
[----:B-1----:R-:W3:Y:S04]  /*bf220*/  LDL.LU R15, [R1+0x12e8] ;  /* 0x0012e800010f7983 */ /* 0x002ee80000300800 */
[----:B----4-:R1:W-:Y:S04]  /*bf230*/  STL.64 [R1+0x57f0], R18 ;  /* 0x0057f01201007387 */ /* 0x0103e80000100a00 */
[----:B-1----:R-:W4:Y:S01]  /*bf240*/  LDL.LU R18, [R1+0x12ec] ;  /* 0x0012ec0001127983 */ /* 0x002f220000300800 */
[----:B--2---:R-:W-:-:S03]  /*bf250*/  IMAD.X R21, R25, 0x1, R3, P4 ;  /* 0x0000000119157824 */ /* 0x004fc600020e0603 */
[----:B----4-:R-:W-:Y:S04]  /*bf260*/  STL.64 [R1+0x5808], R18 ;  /* 0x0058081201007387 */ /* 0x010fe80000100a00 */
[----:B------:R1:W-:Y:S04]  /*bf270*/  STL [R1+0x1fe4], R21 ;  /* 0x001fe41501007387 */ /* 0x0003e80000100800 */
[----:B-1----:R-:W2:Y:S01]  /*bf280*/  LDL.LU.64 R20, [R1+0x5818] ;  /* 0x0058180001147983 */ /* 0x002ea20000300a00 */
[----:B---3--:R-:W-:Y:S02]  /*bf290*/  SHF.R.S32.HI R26, RZ, 0x1f, R15 ;  /* 0x0000001fff1a7819 */ /* 0x008fe4000001140f */
[----:B------:R-:W-:Y:S01]  /*bf2a0*/  IADD3 R18, P5, R15, R0, RZ ;  /* 0x000000000f127210 */ /* 0x000fe20007fbe0ff */
[----:B------:R-:W-:-:S04]  /*bf2b0*/  IMAD.X R13, R25, 0x1, R4, P0 ;  /* 0x00000001190d7824 */ /* 0x000fc800000e0604 */
[----:B------:R-:W-:Y:S01]  /*bf2c0*/  IMAD.X R19, R26, 0x1, R3, P5 ;  /* 0x000000011a137824 */ /* 0x000fe200028e0603 */
[----:B--2---:R-:W-:Y:S04]  /*bf2d0*/  STL.64 [R1+0x5800], R20 ;  /* 0x0058001401007387 */ /* 0x004fe80000100a00 */
[----:B------:R1:W-:Y:S04]  /*bf2e0*/  STL [R1+0x1fdc], R13 ;  /* 0x001fdc0d01007387 */ /* 0x0003e80000100800 */
[----:B-1----:R-:W2:Y:S04]  /*bf2f0*/  LDL.LU.64 R12, [R1+0x5810] ;  /* 0x00581000010c7983 */ /* 0x002ea80000300a00 */
[----:B------:R1:W-:Y:S04]  /*bf300*/  STL.64 [R1+0x1fd0], R18 ;  /* 0x001fd01201007387 */ /* 0x0003e80000100a00 */
[----:B-1----:R-:W3:Y:S01]  /*bf310*/  LDL.LU.64 R18, [R1+0x5808] ;  /* 0x0058080001127983 */ /* 0x002ee20000300a00 */
[----:B------:R-:W-:-:S05]  /*bf320*/  IADD3 R14, P0, R15, R2, RZ ;  /* 0x000000020f0e7210 */ /* 0x000fca0007f1e0ff */
[----:B------:R-:W-:Y:S01]  /*bf330*/  IMAD.X R15, R26, 0x1, R4, P0 ;  /* 0x000000011a0f7824 */ /* 0x000fe200000e0604 */
[C---:B---3--:R-:W-:Y:S02]  /*bf340*/  IADD3 R20, P4, R18.reuse, R0, RZ ;  /* 0x0000000012147210 */ /* 0x048fe40007f9e0ff */
[----:B------:R-:W-:Y:S02]  /*bf350*/  SHF.R.S32.HI R25, RZ, 0x1f, R18 ;  /* 0x0000001fff197819 */ /* 0x000fe40000011412 */
[----:B------:R-:W-:Y:S01]  /*bf360*/  IADD3 R18, P0, R18, R2, RZ ;  /* 0x0000000212127210 */ /* 0x000fe20007f1e0ff */
[----:B------:R1:W-:Y:S04]  /*bf370*/  STL [R1+0x1fc0], R20 ;  /* 0x001fc01401007387 */ /* 0x0003e80000100800 */
[----:B-1----:R-:W3:Y:S04]  /*bf380*/  LDL.LU.64 R20, [R1+0x5800] ;  /* 0x0058000001147983 */ /* 0x002ee80000300a00 */
[----:B------:R1:W-:Y:S04]  /*bf390*/  STL.64 [R1+0x1fc8], R14 ;  /* 0x001fc80e01007387 */ /* 0x0003e80000100a00 */
[----:B-1----:R-:W4:Y:S04]  /*bf3a0*/  LDL.LU.64 R14, [R1+0x57f8] ;  /* 0x0057f800010e7983 */ /* 0x002f280000300a00 */
[----:B------:R1:W-:Y:S04]  /*bf3b0*/  STL [R1+0x1fb8], R18 ;  /* 0x001fb81201007387 */ /* 0x0003e80000100800 */
[----:B-1----:R-:W2:Y:S04]  /*bf3c0*/  LDL.LU.64 R18, [R1+0x57f0] ;  /* 0x0057f00001127983 */ /* 0x002ea80000300a00 */
[----:B--2---:R-:W-:Y:S04]  /*bf3d0*/  STL.64 [R1+0x57e0], R18 ;  /* 0x0057e01201007387 */ /* 0x004fe80000100a00 */
[----:B---3--:R1:W-:Y:S04]  /*bf3e0*/  STL.64 [R1+0x57e8], R20 ;  /* 0x0057e81401007387 */ /* 0x0083e80000100a00 */
[----:B-1----:R0:W2:Y:S04]  /*bf3f0*/  LDL.64 R20, [R1+0x1fc0] ;  /* 0x001fc00001147983 */ /* 0x0020a80000100a00 */
[----:B------:R1:W-:Y:S04]  /*bf400*/  STL.64 [R1+0x57d8], R12 ;  /* 0x0057d80c01007387 */ /* 0x0003e80000100a00 */
[----:B-1----:R-:W3:Y:S04]  /*bf410*/  LDL.LU R12, [R1+0x12f0] ;  /* 0x0012f000010c7983 */ /* 0x002ee80000300800 */
[----:B------:R1:W-:Y:S04]  /*bf420*/  STL.64 [R1+0x57c8], R6 ;  /* 0x0057c80601007387 */ /* 0x0003e80000100a00 */
[----:B-1----:R-:W3:Y:S04]  /*bf430*/  LDL.LU R6, [R1+0x12f4] ;  /* 0x0012f40001067983 */ /* 0x002ee80000300800 */
[----:B----4-:R1:W-:Y:S04]  /*bf440*/  STL.64 [R1+0x57d0], R14 ;  /* 0x0057d00e01007387 */ /* 0x0103e80000100a00 */
[----:B-1----:R0:W4:Y:S01]  /*bf450*/  LDL.64 R14, [R1+0x1fb8] ;  /* 0x001fb800010e7983 */ /* 0x0021220000100a00 */
[----:B--2---:R-:W-:-:S05]  /*bf460*/  IMAD.X R21, R25, 0x1, R3, P4 ;  /* 0x0000000119157824 */ /* 0x004fca00020e0603 */
[----:B------:R1:W-:Y:S01]  /*bf470*/  STL [R1+0x1fc4], R21 ;  /* 0x001fc41501007387 */ /* 0x0003e20000100800 */
[----:B---3--:R-:W-:Y:S02]  /*bf480*/  SHF.R.S32.HI R26, RZ, 0x1f, R12 ;  /* 0x0000001fff1a7819 */ /* 0x008fe4000001140c */
[----:B------:R-:W-:Y:S01]  /*bf490*/  IADD3 R18, P5, R12, R0, RZ ;  /* 0x000000000c127210 */ /* 0x000fe20007fbe0ff */
[----:B-1----:R-:W2:Y:S04]  /*bf4a0*/  LDL.LU.64 R20, [R1+0x57e8] ;  /* 0x0057e80001147983 */ /* 0x002ea80000300a00 */
[----:B------:R-:W-:Y:S02]  /*bf4b0*/  IMAD.X R19, R26, 0x1, R3, P5 ;  /* 0x000000011a137824 */ /* 0x000fe400028e0603 */
[----:B----4-:R-:W-:Y:S01]  /*bf4c0*/  IMAD.X R15, R25, 0x1, R4, P0 ;  /* 0x00000001190f7824 */ /* 0x010fe200000e0604 */
[----:B------:R-:W-:-:S02]  /*bf4d0*/  IADD3 R14, P0, R12, R2, RZ ;  /* 0x000000020c0e7210 */ /* 0x000fc40007f1e0ff */
[----:B------:R-:W-:Y:S02]  /*bf4e0*/  IADD3 R12, P4, R6, R0, RZ ;  /* 0x00000000060c7210 */ /* 0x000fe40007f9e0ff */
[----:B------:R-:W-:Y:S01]  /*bf4f0*/  SHF.R.S32.HI R25, RZ, 0x1f, R6 ;  /* 0x0000001fff197819 */ /* 0x000fe20000011406 */
[----:B------:R1:W-:Y:S04]  /*bf500*/  STL [R1+0x1fbc], R15 ;  /* 0x001fbc0f01007387 */ /* 0x0003e80000100800 */
[----:B------:R3:W-:Y:S01]  /*bf510*/  STL.64 [R1+0x1fb0], R18 ;  /* 0x001fb01201007387 */ /* 0x0007e20000100a00 */
[----:B-1----:R-:W-:Y:S01]  /*bf520*/  IMAD.X R15, R26, 0x1, R4, P0 ;  /* 0x000000011a0f7824 */ /* 0x002fe200000e0604 */
[----:B------:R-:W-:Y:S02]  /*bf530*/  IADD3 R6, P0, R6, R2, RZ ;  /* 0x0000000206067210 */ /* 0x000fe40007f1e0ff */
[----:B---3--:R-:W3:Y:S04]  /*bf540*/  LDL.LU.64 R18, [R1+0x57e0] ;  /* 0x0057e00001127983 */ /* 0x008ee80000300a00 */
        /* <DEDUP_REMOVED lines=12> */
[----:B---3--:R1:W-:Y:S04]  /*bf610*/  STL.64 [R1+0x57a0], R14 ;  /* 0x0057a00e01007387 */ /* 0x0083e80000100a00 */
[----:B-1----:R-:W3:Y:S01]  /*bf620*/  LDL.LU R15, [R1+0x12f8] ;  /* 0x0012f800010f7983 */ /* 0x002ee20000300800 */
[----:B--2---:R-:W-:-:S05]  /*bf630*/  IMAD.X R7, R25, 0x1, R3, P4 ;  /* 0x0000000119077824 */ /* 0x004fca00020e0603 */
[----:B------:R1:W-:Y:S04]  /*bf640*/  STL [R1+0x1fa4], R7 ;  /* 0x001fa40701007387 */ /* 0x0003e80000100800 */
[----:B------:R0:W2:Y:S01]  /*bf650*/  LDL.LU R6, [R1+0x57c0] ;  /* 0x0057c00001067983 */ /* 0x0000a20000300800 */
[----:B-1----:R-:W-:Y:S01]  /*bf660*/  IMAD.X R7, R25, 0x1, R4, P0 ;  /* 0x0000000119077824 */ /* 0x002fe200000e0604 */
[----:B---3--:R-:W-:Y:S02]  /*bf670*/  SHF.R.S32.HI R26, RZ, 0x1f, R15 ;  /* 0x0000001fff1a7819 */ /* 0x008fe4000001140f */
[C---:B------:R-:W-:Y:S02]  /*bf680*/  IADD3 R20, P5, R15.reuse, R0, RZ ;  /* 0x000000000f147210 */ /* 0x040fe40007fbe0ff */
[----:B------:R2:W-:Y:S03]  /*bf690*/  STL [R1+0x1f9c], R7 ;  /* 0x001f9c0701007387 */ /* 0x0005e60000100800 */
[----:B------:R-:W-:Y:S01]  /*bf6a0*/  IMAD.X R21, R26, 0x1, R3, P5 ;  /* 0x000000011a157824 */ /* 0x000fe200028e0603 */
[----:B--2---:R-:W2:Y:S04]  /*bf6b0*/  LDL.LU.64 R6, [R1+0x57b8] ;  /* 0x0057b80001067983 */ /* 0x004ea80000300a00 */
[----:B------:R1:W-:Y:S04]  /*bf6c0*/  STL [R1+0x5798], R23 ;  /* 0x0057981701007387 */ /* 0x0003e80000100800 */
[----:B-1----:R-:W3:Y:S04]  /*bf6d0*/  LDL R23, [R1+0x12fc] ;  /* 0x0012fc0001177983 */ /* 0x002ee80000100800 */
[----:B------:R1:W-:Y:S04]  /*bf6e0*/  STL.64 [R1+0x1f90], R20 ;  /* 0x001f901401007387 */ /* 0x0003e80000100a00 */
[----:B-1----:R0:W4:Y:S01]  /*bf6f0*/  LDL.LU R21, [R1+0x57b0] ;  /* 0x0057b00001157983 */ /* 0x0021220000300800 */
[----:B------:R-:W-:-:S05]  /*bf700*/  IADD3 R14, P0, R15, R2, RZ ;  /* 0x000000020f0e7210 */ /* 0x000fca0007f1e0ff */
[----:B------:R-:W-:Y:S01]  /*bf710*/  IMAD.X R15, R26, 0x1, R4, P0 ;  /* 0x000000011a0f7824 */ /* 0x000fe200000e0604 */
[----:B---3--:R-:W-:-:S05]  /*bf720*/  IADD3 R20, P4, R23, R0, RZ ;  /* 0x0000000017147210 */ /* 0x008fca0007f9e0ff */
[----:B------:R4:W-:Y:S04]  /*bf730*/  STL [R1+0x1f80], R20 ;  /* 0x001f801401007387 */ /* 0x0009e80000100800 */
[----:B----4-:R-:W3:Y:S04]  /*bf740*/  LDL.LU.64 R20, [R1+0x57a8] ;  /* 0x0057a80001147983 */ /* 0x010ee80000300a00 */
[----:B------:R1:W-:Y:S04]  /*bf750*/  STL.64 [R1+0x1f88], R14 ;  /* 0x001f880e01007387 */ /* 0x0003e80000100a00 */
[----:B-1----:R-:W4:Y:S01]  /*bf760*/  LDL.LU.64 R14, [R1+0x57a0] ;  /* 0x0057a000010e7983 */ /* 0x002f220000300a00 */
[--C-:B------:R-:W-:Y:S01]  /*bf770*/  SHF.R.S32.HI R25, RZ, 0x1f, R23.reuse ;  /* 0x0000001fff197819 */ /* 0x100fe20000011417 */
[----:B------:R-:W-:-:S02]  /*bf780*/  IMAD.MOV.U32 R26, RZ, RZ, R23 ;  /* 0x000000ffff1a7224 */ /* 0x000fc400078e0017 */
[----:B------:R-:W3:Y:S04]  /*bf790*/  LDL.LU R23, [R1+0x5798] ;  /* 0x0057980001177983 */ /* 0x000ee80000300800 */
[----:B----4-:R1:W-:Y:S04]  /*bf7a0*/  STL.64 [R1+0x5790], R14 ;  /* 0x0057900e01007387 */ /* 0x0103e80000100a00 */
[----:B-1----:R0:W4:Y:S04]  /*bf7b0*/  LDL.64 R14, [R1+0x1f80] ;  /* 0x001f8000010e7983 */ /* 0x0021280000100a00 */
[----:B--2---:R-:W-:Y:S04]  /*bf7c0*/  STL.64 [R1+0x5778], R6 ;  /* 0x0057780601007387 */ /* 0x004fe80000100a00 */
[----:B------:R1:W-:Y:S04]  /*bf7d0*/  STL.64 [R1+0x5780], R18 ;  /* 0x0057801201007387 */ /* 0x0003e80000100a00 */
[----:B-1----:R-:W2:Y:S04]  /*bf7e0*/  LDL.LU R18, [R1+0x1300] ;  /* 0x0013000001127983 */ /* 0x002ea80000300800 */
[----:B------:R1:W-:Y:S02]  /*bf7f0*/  STL.64 [R1+0x5788], R8 ;  /* 0x0057880801007387 */ /* 0x0003e40000100a00 */
[----:B-1----:R-:W-:-:S05]  /*bf800*/  IADD3 R8, P0, R26, R2, RZ ;  /* 0x000000021a087210 */ /* 0x002fca0007f1e0ff */
[C---:B------:R-:W-:Y:S02]  /*bf810*/  IMAD.X R9, R25.reuse, 0x1, R4, P0 ;  /* 0x0000000119097824 */ /* 0x040fe400000e0604 */
[----:B----4-:R-:W-:-:S05]  /*bf820*/  IMAD.X R15, R25, 0x1, R3, P4 ;  /* 0x00000001190f7824 */ /* 0x010fca00020e0603 */
[----:B------:R1:W-:Y:S01]  /*bf830*/  STL [R1+0x1f84], R15 ;  /* 0x001f840f01007387 */ /* 0x0003e20000100800 */
[----:B--2---:R-:W-:Y:S02]  /*bf840*/  SHF.R.S32.HI R26, RZ, 0x1f, R18 ;  /* 0x0000001fff1a7819 */ /* 0x004fe40000011412 */
[C---:B------:R-:W-:Y:S02]  /*bf850*/  IADD3 R6, P5, R18.reuse, R0, RZ ;  /* 0x0000000012067210 */ /* 0x040fe40007fbe0ff */
[----:B------:R-:W-:Y:S01]  /*bf860*/  IADD3 R18, P0, R18, R2, RZ ;  /* 0x0000000212127210 */ /* 0x000fe20007f1e0ff */
[----:B-1----:R-:W2:Y:S04]  /*bf870*/  LDL.LU.64 R14, [R1+0x5790] ;  /* 0x00579000010e7983 */ /* 0x002ea80000300a00 */
[----:B------:R1:W-:Y:S01]  /*bf880*/  STL.64 [R1+0x1f78], R8 ;  /* 0x001f780801007387 */ /* 0x0003e20000100a00 */
[----:B------:R-:W-:-:S03]  /*bf890*/  IMAD.X R7, R26, 0x1, R3, P5 ;  /* 0x000000011a077824 */ /* 0x000fc600028e0603 */
[----:B-1----:R-:W4:Y:S04]  /*bf8a0*/  LDL.LU.64 R8, [R1+0x5788] ;  /* 0x0057880001087983 */ /* 0x002f280000300a00 */
[----:B------:R1:W-:Y:S04]  /*bf8b0*/  STL [R1+0x1f68], R18 ;  /* 0x001f681201007387 */ /* 0x0003e80000100800 */
[----:B-1----:R-:W4:Y:S04]  /*bf8c0*/  LDL.LU.64 R18, [R1+0x5780] ;  /* 0x0057800001127983 */ /* 0x002f280000300a00 */
[----:B------:R1:W-:Y:S04]  /*bf8d0*/  STL.64 [R1+0x1f70], R6 ;  /* 0x001f700601007387 */ /* 0x0003e80000100a00 */
[----:B-1----:R-:W4:Y:S04]  /*bf8e0*/  LDL.LU.64 R6, [R1+0x5778] ;  /* 0x0057780001067983 */ /* 0x002f280000300a00 */
[----:B------:R-:W-:Y:S04]  /*bf8f0*/  STL.64 [R1+0x5770], R2 ;  /* 0x0057700201007387 */ /* 0x000fe80000100a00 */
[----:B------:R1:W-:Y:S04]  /*bf900*/  STL.64 [R1+0x5750], R12 ;  /* 0x0057500c01007387 */ /* 0x0003e80000100a00 */
[----:B-1----:R-:W4:Y:S04]  /*bf910*/  LDL R13, [R1+0x1304] ;  /* 0x00130400010d7983 */ /* 0x002f280000100800 */
[----:B---3--:R1:W-:Y:S04]  /*bf920*/  STL.64 [R1+0x5760], R20 ;  /* 0x0057601401007387 */ /* 0x0083e80000100a00 */
[----:B-1----:R0:W3:Y:S04]  /*bf930*/  LDL.64 R20, [R1+0x1f68] ;  /* 0x001f680001147983 */ /* 0x0020e80000100a00 */
[----:B--2---:R1:W-:Y:S04]  /*bf940*/  STL.64 [R1+0x5758], R14 ;  /* 0x0057580e01007387 */ /* 0x0043e80000100a00 */
[----:B-1----:R-:W2:Y:S01]  /*bf950*/  LDL.LU R14, [R1+0x1308] ;  /* 0x00130800010e7983 */ /* 0x002ea20000300800 */
[----:B----4-:R-:W-:-:S05]  /*bf960*/  IADD3 R2, P4, R13, R0, RZ ;  /* 0x000000000d027210 */ /* 0x010fca0007f9e0ff */
[----:B------:R1:W-:Y:S01]  /*bf970*/  STL [R1+0x1f60], R2 ;  /* 0x001f600201007387 */ /* 0x0003e20000100800 */
[----:B---3--:R-:W-:-:S03]  /*bf980*/  IMAD.X R21, R26, 0x1, R4, P0 ;  /* 0x000000011a157824 */ /* 0x008fc600000e0604 */
[----:B-1----:R-:W3:Y:S04]  /*bf990*/  LDL.LU.64 R2, [R1+0x5770] ;  /* 0x0057700001027983 */ /* 0x002ee80000300a00 */
[----:B------:R1:W-:Y:S04]  /*bf9a0*/  STL.64 [R1+0x5768], R4 ;  /* 0x0057680401007387 */ /* 0x0003e80000100a00 */
[----:B-1----:R0:W3:Y:S01]  /*bf9b0*/  LDL.64 R4, [R1+0x1f60] ;  /* 0x001f600001047983 */ /* 0x0020e20000100a00 */
[----:B------:R-:W-:-:S03]  /*bf9c0*/  SHF.R.S32.HI R25, RZ, 0x1f, R13 ;  /* 0x0000001fff197819 */ /* 0x000fc6000001140d */
[----:B------:R-:W-:Y:S02]  /*bf9d0*/  STL [R1+0x1f6c], R21 ;  /* 0x001f6c1501007387 */ /* 0x000fe40000100800 */
[----:B---3--:R-:W-:-:S05]  /*bf9e0*/  IMAD.X R5, R25, 0x1, R3, P4 ;  /* 0x0000000119057824 */ /* 0x008fca00020e0603 */
[----:B------:R1:W-:Y:S04]  /*bf9f0*/  STL [R1+0x1f64], R5 ;  /* 0x001f640501007387 */ /* 0x0003e80000100800 */
[----:B-1----:R-:W3:Y:S01]  /*bfa00*/  LDL.LU.64 R4, [R1+0x5768] ;  /* 0x0057680001047983 */ /* 0x002ee20000300a00 */
[----:B------:R-:W-:Y:S02]  /*bfa10*/  IADD3 R20, P0, R13, R2, RZ ;  /* 0x000000020d147210 */ /* 0x000fe40007f1e0ff */
[----:B--2---:R-:W-:Y:S02]  /*bfa20*/  SHF.R.S32.HI R26, RZ, 0x1f, R14 ;  /* 0x0000001fff1a7819 */ /* 0x004fe4000001140e */
[C---:B------:R-:W-:Y:S02]  /*bfa30*/  IADD3 R12, P5, R14.reuse, R0, RZ ;  /* 0x000000000e0c7210 */ /* 0x040fe40007fbe0ff */
[----:B------:R-:W-:Y:S01]  /*bfa40*/  IADD3 R14, P4, R14, R2, RZ ;  /* 0x000000020e0e7210 */ /* 0x000fe20007f9e0ff */
[----:B---3--:R-:W-:-:S05]  /*bfa50*/  IMAD.X R21, R25, 0x1, R4, P0 ;  /* 0x0000000119157824 */ /* 0x008fca00000e0604 */
[----:B------:R1:W-:Y:S04]  /*bfa60*/  STL.64 [R1+0x1f58], R20 ;  /* 0x001f581401007387 */ /* 0x0003e80000100a00 */
[----:B-1----:R-:W2:Y:S04]  /*bfa70*/  LDL.LU.64 R20, [R1+0x5760] ;  /* 0x0057600001147983 */ /* 0x002ea80000300a00 */
[----:B------:R1:W-:Y:S04]  /*bfa80*/  STL [R1+0x1f40], R14 ;  /* 0x001f400e01007387 */ /* 0x0003e80000100800 */
[----:B-1----:R-:W3:Y:S01]  /*bfa90*/  LDL.LU.64 R14, [R1+0x5758] ;  /* 0x00575800010e7983 */ /* 0x002ee20000300a00 */
[----:B------:R-:W-:-:S05]  /*bfaa0*/  IMAD.X R13, R26, 0x1, R3, P5 ;  /* 0x000000011a0d7824 */ /* 0x000fca00028e0603 */
[----:B------:R1:W-:Y:S04]  /*bfab0*/  STL.64 [R1+0x1f50], R12 ;  /* 0x001f500c01007387 */ /* 0x0003e80000100a00 */
[----:B-1----:R-:W4:Y:S04]  /*bfac0*/  LDL.LU.64 R12, [R1+0x5750] ;  /* 0x00575000010c7983 */ /* 0x002f280000300a00 */
[----:B---3--:R-:W-:Y:S04]  /*bfad0*/  STL.64 [R1+0x5740], R14 ;  /* 0x0057400e01007387 */ /* 0x008fe80000100a00 */
[----:B------:R1:W-:Y:S04]  /*bfae0*/  STL.64 [R1+0x5738], R6 ;  /* 0x0057380601007387 */ /* 0x0003e80000100a00 */
[----:B-1----:R-:W3:Y:S04]  /*bfaf0*/  LDL.LU R7, [R1+0x130c] ;  /* 0x00130c0001077983 */ /* 0x002ee80000300800 */
[----:B------:R1:W-:Y:S04]  /*bfb00*/  STL.64 [R1+0x5748], R18 ;  /* 0x0057481201007387 */ /* 0x0003e80000100a00 */
[----:B-1----:R0:W2:Y:S04]  /*bfb10*/  LDL.64 R18, [R1+0x1f40] ;  /* 0x001f400001127983 */ /* 0x0020a80000100a00 */
[----:B--2---:R-:W2:Y:S04]  /*bfb20*/  LDL.LU R19, [R1+0x430] ;  /* 0x0004300001137983 */ /* 0x004ea80000300800 */
[----:B------:R-:W-:Y:S04]  /*bfb30*/  STL.64 [R1+0x5730], R20 ;  /* 0x0057301401007387 */ /* 0x000fe80000100a00 */
[----:B----4-:R1:W-:Y:S04]  /*bfb40*/  STL.64 [R1+0x5728], R12 ;  /* 0x0057280c01007387 */ /* 0x0103e80000100a00 */
[----:B-1----:R-:W4:Y:S01]  /*bfb50*/  LDL.LU R12, [R1+0x1310] ;  /* 0x00131000010c7983 */ /* 0x002f220000300800 */
[----:B---3--:R-:W-:-:S02]  /*bfb60*/  SHF.R.S32.HI R25, RZ, 0x1f, R7 ;  /* 0x0000001fff197819 */ /* 0x008fc40000011407 */
[C---:B------:R-:W-:Y:S02]  /*bfb70*/  IADD3 R14, P5, R7.reuse, R0, RZ ;  /* 0x00000000070e7210 */ /* 0x040fe40007fbe0ff */
[----:B------:R-:W-:-:S03]  /*bfb80*/  IADD3 R6, P6, R7, R2, RZ ;  /* 0x0000000207067210 */ /* 0x000fc60007fde0ff */
[C---:B------:R-:W-:Y:S02]  /*bfb90*/  IMAD.X R15, R25.reuse, 0x1, R3, P5 ;  /* 0x00000001190f7824 */ /* 0x040fe400028e0603 */
[--C-:B------:R-:W-:Y:S01]  /*bfba0*/  IMAD.X R7, R25, 0x1, R4.reuse, P6 ;  /* 0x0000000119077824 */ /* 0x100fe200030e0604 */
[----:B--2---:R-:W-:Y:S01]  /*bfbb0*/  ISETP.GE.AND P0, PT, R19, UR9, PT ;  /* 0x0000000913007c0c */ /* 0x004fe2000bf06270 */
[----:B------:R-:W-:-:S05]  /*bfbc0*/  IMAD.X R19, R26, 0x1, R4, P4 ;  /* 0x000000011a137824 */ /* 0x000fca00020e0604 */
[----:B------:R1:W-:Y:S01]  /*bfbd0*/  STL [R1+0x1f44], R19 ;  /* 0x001f441301007387 */ /* 0x0003e20000100800 */
[C---:B----4-:R-:W-:Y:S02]  /*bfbe0*/  IADD3 R20, P5, R12.reuse, R0, RZ ;  /* 0x000000000c147210 */ /* 0x050fe40007fbe0ff */
[----:B------:R-:W-:Y:S01]  /*bfbf0*/  SHF.R.S32.HI R25, RZ, 0x1f, R12 ;  /* 0x0000001fff197819 */ /* 0x000fe2000001140c */
[----:B-1----:R-:W2:Y:S04]  /*bfc00*/  LDL.LU.64 R18, [R1+0x5748] ;  /* 0x0057480001127983 */ /* 0x002ea80000300a00 */
[----:B------:R1:W-:Y:S01]  /*bfc10*/  STL.64 [R1+0x1f38], R14 ;  /* 0x001f380e01007387 */ /* 0x0003e20000100a00 */
[----:B------:R-:W-:-:S03]  /*bfc20*/  IADD3 R12, P6, R12, R2, RZ ;  /* 0x000000020c0c7210 */ /* 0x000fc60007fde0ff */
[----:B-1----:R-:W3:Y:S04]  /*bfc30*/  LDL.LU.64 R14, [R1+0x5740] ;  /* 0x00574000010e7983 */ /* 0x002ee80000300a00 */
[----:B------:R1:W-:Y:S04]  /*bfc40*/  STL.64 [R1+0x1f18], R6 ;  /* 0x001f180601007387 */ /* 0x0003e80000100a00 */
[----:B-1----:R-:W4:Y:S04]  /*bfc50*/  LDL.LU.64 R6, [R1+0x5738] ;  /* 0x0057380001067983 */ /* 0x002f280000300a00 */
[----:B------:R1:W-:Y:S04]  /*bfc60*/  STL [R1+0x1f08], R20 ;  /* 0x001f081401007387 */ /* 0x0003e80000100800 */
[----:B-1----:R-:W2:Y:S04]  /*bfc70*/  LDL.LU.64 R20, [R1+0x5730] ;  /* 0x0057300001147983 */ /* 0x002ea80000300a00 */
[----:B------:R1:W-:Y:S04]  /*bfc80*/  STL [R1+0x1ee0], R12 ;  /* 0x001ee00c01007387 */ /* 0x0003e80000100800 */
[----:B-1----:R-:W3:Y:S04]  /*bfc90*/  LDL.LU.64 R12, [R1+0x5728] ;  /* 0x00572800010c7983 */ /* 0x002ee80000300a00 */
[----:B------:R1:W-:Y:S04]  /*bfca0*/  STL.64 [R1+0x5720], R4 ;  /* 0x0057200401007387 */ /* 0x0003e80000100a00 */
[----:B-1----:R0:W4:Y:S04]  /*bfcb0*/  LDL.64 R4, [R1+0x1f08] ;  /* 0x001f080001047983 */ /* 0x0021280000100a00 */
[----:B---3--:R1:W-:Y:S04]  /*bfcc0*/  STL.64 [R1+0x5718], R12 ;  /* 0x0057180c01007387 */ /* 0x0083e80000100a00 */
[----:B-1----:R0:W3:Y:S01]  /*bfcd0*/  LDL.64 R12, [R1+0x1ee0] ;  /* 0x001ee000010c7983 */ /* 0x0020e20000100a00 */
[----:B----4-:R-:W-:-:S03]  /*bfce0*/  IMAD.X R5, R25, 0x1, R3, P5 ;  /* 0x0000000119057824 */ /* 0x010fc600028e0603 */
[----:B------:R-:W-:Y:S04]  /*bfcf0*/  STL.64 [R1+0x5708], R14 ;  /* 0x0057080e01007387 */ /* 0x000fe80000100a00 */
[----:B------:R1:W-:Y:S04]  /*bfd00*/  STL.64 [R1+0x5710], R6 ;  /* 0x0057100601007387 */ /* 0x0003e80000100a00 */
[----:B-1----:R-:W4:Y:S04]  /*bfd10*/  LDL R6, [R1+0x1314] ;  /* 0x0013140001067983 */ /* 0x002f280000100800 */
[----:B------:R1:W-:Y:S04]  /*bfd20*/  STL [R1+0x1f0c], R5 ;  /* 0x001f0c0501007387 */ /* 0x0003e80000100800 */
[----:B-1----:R-:W3:Y:S02]  /*bfd30*/  LDL.LU.64 R4, [R1+0x5720] ;  /* 0x0057200001047983 */ /* 0x002ee40000300a00 */
[----:B---3--:R-:W-:-:S05]  /*bfd40*/  IMAD.X R13, R25, 0x1, R4, P6 ;  /* 0x00000001190d7824 */ /* 0x008fca00030e0604 */
[----:B------:R1:W-:Y:S04]  /*bfd50*/  STL [R1+0x1ee4], R13 ;  /* 0x001ee40d01007387 */ /* 0x0003e80000100800 */
[----:B-1----:R-:W3:Y:S04]  /*bfd60*/  LDL.LU.64 R12, [R1+0x5718] ;  /* 0x00571800010c7983 */ /* 0x002ee80000300a00 */
[----:B------:R-:W-:Y:S01]  /*bfd70*/  STL.64 [R1+0x5700], R4 ;  /* 0x0057000401007387 */ /* 0x000fe20000100a00 */
[----:B----4-:R-:W-:Y:S02]  /*bfd80*/  SHF.R.S32.HI R26, RZ, 0x1f, R6 ;  /* 0x0000001fff1a7819 */ /* 0x010fe40000011406 */
[----:B------:R-:W-:-:S02]  /*bfd90*/  IADD3 R14, P4, R6, R0, RZ ;  /* 0x00000000060e7210 */ /* 0x000fc40007f9e0ff */
[----:B------:R-:W-:Y:S01]  /*bfda0*/  IADD3 R6, P5, R6, R2, RZ ;  /* 0x0000000206067210 */ /* 0x000fe20007fbe0ff */
[----:B---3--:R1:W-:Y:S04]  /*bfdb0*/  STL.64 [R1+0x56f0], R12 ;  /* 0x0056f00c01007387 */ /* 0x0083e80000100a00 */
[----:B-1----:R-:W3:Y:S01]  /*bfdc0*/  LDL.LU R12, [R1+0x1318] ;  /* 0x00131800010c7983 */ /* 0x002ee20000300800 */
[----:B------:R-:W-:-:S03]  /*bfdd0*/  IMAD.X R15, R26, 0x1, R3, P4 ;  /* 0x000000011a0f7824 */ /* 0x000fc600020e0603 */
[----:B------:R1:W-:Y:S04]  /*bfde0*/  STL [R1+0x1eb0], R6 ;  /* 0x001eb00601007387 */ /* 0x0003e80000100800 */
[----:B-1----:R-:W4:Y:S04]  /*bfdf0*/  LDL.LU.64 R6, [R1+0x5710] ;  /* 0x0057100001067983 */ /* 0x002f280000300a00 */
[----:B------:R1:W-:Y:S04]  /*bfe00*/  STL.64 [R1+0x1ed8], R14 ;  /* 0x001ed80e01007387 */ /* 0x0003e80000100a00 */
[----:B-1----:R-:W2:Y:S04]  /*bfe10*/  LDL.LU.64 R14, [R1+0x5708] ;  /* 0x00570800010e7983 */ /* 0x002ea80000300a00 */
[----:B------:R1:W-:Y:S04]  /*bfe20*/  STL.64 [R1+0x56f8], R2 ;  /* 0x0056f80201007387 */ /* 0x0003e80000100a00 */
[----:B-1----:R0:W4:Y:S01]  /*bfe30*/  LDL.64 R2, [R1+0x1eb0] ;  /* 0x001eb00001027983 */ /* 0x0021220000100a00 */
[----:B---3--:R-:W-:-:S05]  /*bfe40*/  IADD3 R4, P4, R12, R0, RZ ;  /* 0x000000000c047210 */ /* 0x008fca0007f9e0ff */
[----:B------:R1:W-:Y:S04]  /*bfe50*/  STL [R1+0x1ea8], R4 ;  /* 0x001ea80401007387 */ /* 0x0003e80000100800 */
[----:B-1----:R-:W4:Y:S02]  /*bfe60*/  LDL.LU.64 R4, [R1+0x5700] ;  /* 0x0057000001047983 */ /* 0x002f240000300a00 */
[----:B----4-:R-:W-:-:S05]  /*bfe70*/  IMAD.X R3, R26, 0x1, R4, P5 ;  /* 0x000000011a037824 */ /* 0x010fca00028e0604 */
[----:B------:R1:W-:Y:S04]  /*bfe80*/  STL [R1+0x1eb4], R3 ;  /* 0x001eb40301007387 */ /* 0x0003e80000100800 */
[----:B-1----:R-:W3:Y:S01]  /*bfe90*/  LDL.LU.64 R2, [R1+0x56f8] ;  /* 0x0056f80001027983 */ /* 0x002ee20000300a00 */
[----:B------:R-:W-:Y:S02]  /*bfea0*/  SHF.R.S32.HI R25, RZ, 0x1f, R12 ;  /* 0x0000001fff197819 */ /* 0x000fe4000001140c */
[----:B---3--:R-:W-:-:S05]  /*bfeb0*/  IADD3 R12, P6, R12, R2, RZ ;  /* 0x000000020c0c7210 */ /* 0x008fca0007fde0ff */
[----:B------:R1:W-:Y:S04]  /*bfec0*/  STL [R1+0x1e98], R12 ;  /* 0x001e980c01007387 */ /* 0x0003e80000100800 */
[----:B-1----:R-:W3:Y:S04]  /*bfed0*/  LDL.LU.64 R12, [R1+0x56f0] ;  /* 0x0056f000010c7983 */ /* 0x002ee80000300a00 */
[----:B------:R1:W-:Y:S04]  /*bfee0*/  STL.64 [R1+0x56e8], R4 ;  /* 0x0056e80401007387 */ /* 0x0003e80000100a00 */
[----:B-1----:R0:W4:Y:S04]  /*bfef0*/  LDL.64 R4, [R1+0x1ea8] ;  /* 0x001ea80001047983 */ /* 0x0021280000100a00 */
[----:B---3--:R1:W-:Y:S04]  /*bff00*/  STL.64 [R1+0x56e0], R12 ;  /* 0x0056e00c01007387 */ /* 0x0083e80000100a00 */
[----:B-1----:R0:W3:Y:S01]  /*bff10*/  LDL.64 R12, [R1+0x1e98] ;  /* 0x001e9800010c7983 */ /* 0x0020e20000100a00 */
[----:B----4-:R-:W-:-:S03]  /*bff20*/  IMAD.X R5, R25, 0x1, R3, P4 ;  /* 0x0000000119057824 */ /* 0x010fc600020e0603 */
[----:B--2---:R-:W-:Y:S04]  /*bff30*/  STL.64 [R1+0x56d8], R14 ;  /* 0x0056d80e01007387 */ /* 0x004fe80000100a00 */
[----:B------:R1:W-:Y:S04]  /*bff40*/  STL.64 [R1+0x56c8], R28 ;  /* 0x0056c81c01007387 */ /* 0x0003e80000100a00 */
[----:B-1----:R-:W2:Y:S04]  /*bff50*/  LDL R29, [R1+0x131c] ;  /* 0x00131c00011d7983 */ /* 0x002ea80000100800 */
[----:B------:R1:W-:Y:S04]  /*bff60*/  STL [R1+0x1eac], R5 ;  /* 0x001eac0501007387 */ /* 0x0003e80000100800 */
[----:B-1----:R-:W3:Y:S02]  /*bff70*/  LDL.LU.64 R4, [R1+0x56e8] ;  /* 0x0056e80001047983 */ /* 0x002ee40000300a00 */
[----:B---3--:R-:W-:-:S05]  /*bff80*/  IMAD.X R13, R25, 0x1, R4, P6 ;  /* 0x00000001190d7824 */ /* 0x008fca00030e0604 */
[----:B------:R1:W-:Y:S04]  /*bff90*/  STL [R1+0x1e9c], R13 ;  /* 0x001e9c0d01007387 */ /* 0x0003e80000100800 */
[----:B-1----:R-:W3:Y:S04]  /*bffa0*/  LDL.LU.64 R12, [R1+0x56e0] ;  /* 0x0056e000010c7983 */ /* 0x002ee80000300a00 */
[----:B------:R-:W-:Y:S01]  /*bffb0*/  STL.64 [R1+0x56d0], R4 ;  /* 0x0056d00401007387 */ /* 0x000fe20000100a00 */
[----:B--2---:R-:W-:Y:S02]  /*bffc0*/  SHF.R.S32.HI R26, RZ, 0x1f, R29 ;  /* 0x0000001fff1a7819 */ /* 0x004fe4000001141d */
[----:B------:R-:W-:Y:S01]  /*bffd0*/  IADD3 R14, P5, R29, R0, RZ ;  /* 0x000000001d0e7210 */ /* 0x000fe20007fbe0ff */
[----:B---3--:R1:W-:Y:S04]  /*bffe0*/  STL.64 [R1+0x56c0], R12 ;  /* 0x0056c00c01007387 */ /* 0x0083e80000100a00 */
[----:B-1----:R-:W2:Y:S01]  /*bfff0*/  LDL.LU R12, [R1+0x1320] ;  /* 0x00132000010c7983 */ /* 0x002ea20000300800 */
        /* <DEDUP_REMOVED lines=20> */
[----:B------:R1:W-:Y:S04]  /*c0140*/  STL.64 [R1+0x5698], R8 ;  /* 0x0056980801007387 */ /* 0x0003e80000100a00 */
[----:B-1----:R-:W3:Y:S04]  /*c0150*/  LDL.LU R9, [R1+0x1324] ;  /* 0x0013240001097983 */ /* 0x002ee80000300800 */
[----:B------:R-:W-:Y:S04]  /*c0160*/  STL.64 [R1+0x56a0], R16 ;  /* 0x0056a01001007387 */ /* 0x000fe80000100a00 */
[----:B------:R1:W-:Y:S04]  /*c0170*/  STL [R1+0x1e74], R5 ;  /* 0x001e740501007387 */ /* 0x0003e80000100800 */
[----:B-1----:R-:W4:Y:S02]  /*c0180*/  LDL.LU.64 R4, [R1+0x56b8] ;  /* 0x0056b80001047983 */ /* 0x002f240000300a00 */
[----:B----4-:R-:W-:-:S05]  /*c0190*/  IMAD.X R13, R25, 0x1, R4, P6 ;  /* 0x00000001190d7824 */ /* 0x010fca00030e0604 */
[----:B------:R1:W-:Y:S04]  /*c01a0*/  STL [R1+0x1e3c], R13 ;  /* 0x001e3c0d01007387 */ /* 0x0003e80000100800 */
[----:B-1----:R-:W4:Y:S01]  /*c01b0*/  LDL.LU.64 R12, [R1+0x56b0] ;  /* 0x0056b000010c7983 */ /* 0x002f220000300a00 */
[----:B---3--:R-:W-:Y:S02]  /*c01c0*/  SHF.R.S32.HI R26, RZ, 0x1f, R9 ;  /* 0x0000001fff1a7819 */ /* 0x008fe40000011409 */
[C---:B------:R-:W-:Y:S01]  /*c01d0*/  IADD3 R14, P5, R9.reuse, R0, RZ ;  /* 0x00000000090e7210 */ /* 0x040fe20007fbe0ff */
[----:B----4-:R1:W-:Y:S04]  /*c01e0*/  STL.64 [R1+0x5690], R12 ;  /* 0x0056900c01007387 */ /* 0x0103e80000100a00 */
[----:B-1----:R-:W3:Y:S01]  /*c01f0*/  LDL.LU R12, [R1+0x1328] ;  /* 0x00132800010c7983 */ /* 0x002ee20000300800 */
[----:B------:R-:W-:Y:S01]  /*c0200*/  IADD3 R8, P6, R9, R2, RZ ;  /* 0x0000000209087210 */ /* 0x000fe20007fde0ff */
[----:B------:R-:W-:-:S04]  /*c0210*/  IMAD.X R15, R26, 0x1, R3, P5 ;  /* 0x000000011a0f7824 */ /* 0x000fc800028e0603 */
[----:B------:R-:W-:Y:S01]  /*c0220*/  IMAD.X R9, R26, 0x1, R4, P6 ;  /* 0x000000011a097824 */ /* 0x000fe200030e0604 */
        /* <DEDUP_REMOVED lines=19> */
[----:B------:R1:W-:Y:S04]  /*c0360*/  STL [R1+0x1dfc], R5 ;  /* 0x001dfc0501007387 */ /* 0x0003e80000100800 */
[----:B-1----:R-:W4:Y:S02]  /*c0370*/  LDL.LU.64 R4, [R1+0x5688] ;  /* 0x0056880001047983 */ /* 0x002f240000300a00 */
[----:B----4-:R-:W-:-:S05]  /*c0380*/  IMAD.X R13, R25, 0x1, R4, P6 ;  /* 0x00000001190d7824 */ /* 0x010fca00030e0604 */
[----:B------:R1:W-:Y:S04]  /*c0390*/  STL [R1+0x1de4], R13 ;  /* 0x001de40d01007387 */ /* 0x0003e80000100800 */
[----:B-1----:R-:W4:Y:S04]  /*c03a0*/  LDL.LU.64 R12, [R1+0x5680] ;  /* 0x00568000010c7983 */ /* 0x002f280000300a00 */
[----:B------:R-:W-:Y:S01]  /*c03b0*/  STL.64 [R1+0x5668], R4 ;  /* 0x0056680401007387 */ /* 0x000fe20000100a00 */
[----:B---3--:R-:W-:Y:S02]  /*c03c0*/  SHF.R.S32.HI R26, RZ, 0x1f, R6 ;  /* 0x0000001fff1a7819 */ /* 0x008fe40000011406 */
[----:B------:R-:W-:-:S02]  /*c03d0*/  IADD3 R14, P5, R6, R0, RZ ;  /* 0x00000000060e7210 */ /* 0x000fc40007fbe0ff */
[----:B------:R-:W-:Y:S01]  /*c03e0*/  IADD3 R6, P6, R6, R2, RZ ;  /* 0x0000000206067210 */ /* 0x000fe20007fde0ff */
[----:B----4-:R1:W-:Y:S04]  /*c03f0*/  STL.64 [R1+0x5658], R12 ;  /* 0x0056580c01007387 */ /* 0x0103e80000100a00 */
        /* <DEDUP_REMOVED lines=33> */
[----:B------:R-:W-:Y:S01]  /*c0610*/  IADD3 R6, P5, R21, R0, RZ ;  /* 0x0000000015067210 */ /* 0x000fe20007fbe0ff */
[----:B---3--:R1:W-:Y:S04]  /*c0620*/  STL.64 [R1+0x5628], R12 ;  /* 0x0056280c01007387 */ /* 0x0083e80000100a00 */
[----:B-1----:R-:W3:Y:S01]  /*c0630*/  LDL.LU R12, [R1+0x1338] ;  /* 0x00133800010c7983 */ /* 0x002ee20000300800 */
[----:B------:R-:W-:-:S05]  /*c0640*/  IMAD.X R7, R26, 0x1, R3, P5 ;  /* 0x000000011a077824 */ /* 0x000fca00028e0603 */
[----:B------:R1:W-:Y:S04]  /*c0650*/  STL.64 [R1+0x1da0], R6 ;  /* 0x001da00601007387 */ /* 0x0003e80000100a00 */
[----:B-1----:R-:W4:Y:S01]  /*c0660*/  LDL.LU.64 R6, [R1+0x5640] ;  /* 0x0056400001067983 */ /* 0x002f220000300a00 */
        /* <DEDUP_REMOVED lines=16> */
[----:B------:R-:W-:Y:S04]  /*c0770*/  STL.64 [R1+0x5610], R6 ;  /* 0x0056100601007387 */ /* 0x000fe80000100a00 */
[----:B------:R1:W-:Y:S04]  /*c0780*/  STL.64 [R1+0x5600], R8 ;  /* 0x0056000801007387 */ /* 0x0003e80000100a00 */
[----:B-1----:R-:W4:Y:S04]  /*c0790*/  LDL R9, [R1+0x133c] ;  /* 0x00133c0001097983 */ /* 0x002f280000100800 */
[----:B------:R-:W-:Y:S04]  /*c07a0*/  STL.64 [R1+0x5608], R28 ;  /* 0x0056081c01007387 */ /* 0x000fe80000100a00 */
[----:B------:R1:W-:Y:S04]  /*c07b0*/  STL [R1+0x1d74], R5 ;  /* 0x001d740501007387 */ /* 0x0003e80000100800 */
[----:B-1----:R-:W2:Y:S02]  /*c07c0*/  LDL.LU.64 R4, [R1+0x5620] ;  /* 0x0056200001047983 */ /* 0x002ea40000300a00 */
[----:B--2---:R-:W-:-:S05]  /*c07d0*/  IMAD.X R13, R25, 0x1, R4, P6 ;  /* 0x00000001190d7824 */ /* 0x004fca00030e0604 */
[----:B------:R1:W-:Y:S04]  /*c07e0*/  STL [R1+0x1d44], R13 ;  /* 0x001d440d01007387 */ /* 0x0003e80000100800 */
[----:B-1----:R-:W2:Y:S01]  /*c07f0*/  LDL.LU.64 R12, [R1+0x5618] ;  /* 0x00561800010c7983 */ /* 0x002ea20000300a00 */
[----:B----4-:R-:W-:Y:S02]  /*c0800*/  SHF.R.S32.HI R26, RZ, 0x1f, R9 ;  /* 0x0000001fff1a7819 */ /* 0x010fe40000011409 */
[C---:B------:R-:W-:Y:S01]  /*c0810*/  IADD3 R6, P5, R9.reuse, R0, RZ ;  /* 0x0000000009067210 */ /* 0x040fe20007fbe0ff */
[----:B--2---:R1:W-:Y:S04]  /*c0820*/  STL.64 [R1+0x55f8], R12 ;  /* 0x0055f80c01007387 */ /* 0x0043e80000100a00 */
[----:B-1----:R-:W2:Y:S01]  /*c0830*/  LDL.LU R12, [R1+0x1340] ;  /* 0x00134000010c7983 */ /* 0x002ea20000300800 */
[----:B------:R-:W-:Y:S01]  /*c0840*/  IADD3 R8, P6, R9, R2, RZ ;  /* 0x0000000209087210 */ /* 0x000fe20007fde0ff */
[----:B------:R-:W-:-:S04]  /*c0850*/  IMAD.X R7, R26, 0x1, R3, P5 ;  /* 0x000000011a077824 */ /* 0x000fc800028e0603 */
[----:B------:R-:W-:Y:S01]  /*c0860*/  IMAD.X R9, R26, 0x1, R4, P6 ;  /* 0x000000011a097824 */ /* 0x000fe200030e0604 */
[----:B------:R1:W-:Y:S04]  /*c0870*/  STL.64 [R1+0x1d38], R6 ;  /* 0x001d380601007387 */ /* 0x0003e80000100a00 */
[----:B-1----:R-:W4:Y:S01]  /*c0880*/  LDL.LU.64 R6, [R1+0x5610] ;  /* 0x0056100001067983 */ /* 0x002f220000300a00 */
[C---:B--2---:R-:W-:Y:S02]  /*c0890*/  IADD3 R28, P4, R12.reuse, R0, RZ ;  /* 0x000000000c1c7210 */ /* 0x044fe40007f9e0ff */
[----:B------:R-:W-:Y:S02]  /*c08a0*/  SHF.R.S32.HI R25, RZ, 0x1f, R12 ;  /* 0x0000001fff197819 */ /* 0x000fe4000001140c */
[----:B------:R-:W-:Y:S01]  /*c08b0*/  IADD3 R12, P6, R12, R2, RZ ;  /* 0x000000020c0c7210 */ /* 0x000fe20007fde0ff */
[----:B------:R1:W-:Y:S04]  /*c08c0*/  STL [R1+0x1d08], R28 ;  /* 0x001d081c01007387 */ /* 0x0003e80000100800 */
[----:B-1----:R-:W2:Y:S04]  /*c08d0*/  LDL.LU.64 R28, [R1+0x5608] ;  /* 0x00560800011c7983 */ /* 0x002ea80000300a00 */
[----:B------:R1:W-:Y:S04]  /*c08e0*/  STL.64 [R1+0x1d10], R8 ;  /* 0x001d100801007387 */ /* 0x0003e80000100a00 */
        /* <DEDUP_REMOVED lines=10> */
[----:B-1----:R-:W4:Y:S04]  /*c0990*/  LDL.LU R22, [R1+0x1344] ;  /* 0x0013440001167983 */ /* 0x002f280000300800 */
        /* <DEDUP_REMOVED lines=35> */
[----:B-1----:R-:W2:Y:S04]  /*c0bd0*/  LDL.LU R17, [R1+0x134c] ;  /* 0x00134c0001117983 */ /* 0x002ea80000300800 */
[----:B------:R-:W-:Y:S04]  /*c0be0*/  STL.64 [R1+0x55a0], R20 ;  /* 0x0055a01401007387 */ /* 0x000fe80000100a00 */
[----:B------:R1:W-:Y:S04]  /*c0bf0*/  STL [R1+0x1cac], R5 ;  /* 0x001cac0501007387 */ /* 0x0003e80000100800 */
[----:B-1----:R-:W3:Y:S02]  /*c0c00*/  LDL.LU.64 R4, [R1+0x55b8] ;  /* 0x0055b80001047983 */ /* 0x002ee40000300a00 */
[----:B---3--:R-:W-:-:S05]  /*c0c10*/  IMAD.X R13, R25, 0x1, R4, P6 ;  /* 0x00000001190d7824 */ /* 0x008fca00030e0604 */
[----:B------:R1:W-:Y:S04]  /*c0c20*/  STL [R1+0x1c7c], R13 ;  /* 0x001c7c0d01007387 */ /* 0x0003e80000100800 */
[----:B-1----:R-:W3:Y:S01]  /*c0c30*/  LDL.LU.64 R12, [R1+0x55b0] ;  /* 0x0055b000010c7983 */ /* 0x002ee20000300a00 */
[----:B--2---:R-:W-:Y:S02]  /*c0c40*/  SHF.R.S32.HI R26, RZ, 0x1f, R17 ;  /* 0x0000001fff1a7819 */ /* 0x004fe40000011411 */
[C---:B------:R-:W-:Y:S01]  /*c0c50*/  IADD3 R6, P5, R17.reuse, R0, RZ ;  /* 0x0000000011067210 */ /* 0x040fe20007fbe0ff */
[----:B---3--:R1:W-:Y:S04]  /*c0c60*/  STL.64 [R1+0x5590], R12 ;  /* 0x0055900c01007387 */ /* 0x0083e80000100a00 */
        /* <DEDUP_REMOVED lines=56> */
[----:B----4-:R-:W-:Y:S04]  /*c0ff0*/  STL.64 [R1+0x5540], R6 ;  /* 0x0055400601007387 */ /* 0x010fe80000100a00 */
[----:B------:R1:W-:Y:S04]  /*c1000*/  STL.64 [R1+0x5530], R28 ;  /* 0x0055301c01007387 */ /* 0x0003e80000100a00 */
[----:B-1----:R-:W3:Y:S04]  /*c1010*/  LDL R29, [R1+0x135c] ;  /* 0x00135c00011d7983 */ /* 0x002ee80000100800 */
        /* <DEDUP_REMOVED lines=99> */
[----:B-1----:R-:W3:Y:S04]  /*c1650*/  LDL R21, [R1+0x1374] ;  /* 0x0013740001157983 */ /* 0x002ee80000100800 */
        /* <DEDUP_REMOVED lines=32> */
[----:B------:R1:W-:Y:S04]  /*c1860*/  STL [R1+0xc0c], R5 ;  /* 0x000c0c0501007387 */ /* 0x0003e80000100800 */
[----:B-1----:R-:W2:Y:S02]  /*c1870*/  LDL.LU.64 R4, [R1+0x5488] ;  /* 0x0054880001047983 */ /* 0x002ea40000300a00 */
[----:B--2---:R-:W-:-:S05]  /*c1880*/  IMAD.X R13, R25, 0x1, R4, P6 ;  /* 0x00000001190d7824 */ /* 0x004fca00030e0604 */
[----:B------:R1:W-:Y:S04]  /*c1890*/  STL [R1+0xbfc], R13 ;  /* 0x000bfc0d01007387 */ /* 0x0003e80000100800 */
[----:B-1----:R-:W2:Y:S04]  /*c18a0*/  LDL.LU.64 R12, [R1+0x5480] ;  /* 0x00548000010c7983 */ /* 0x002ea80000300a00 */
        /* <DEDUP_REMOVED lines=26> */
[----:B-1----:R0:W2:Y:S01]  /*c1a50*/  LDL.64 R12, [R1+0xbc8] ;  /* 0x000bc800010c7983 */ /* 0x0020a20000100a00 */
[----:B----4-:R-:W-:-:S03]  /*c1a60*/  IMAD.X R5, R25, 0x1, R3, P4 ;  /* 0x0000000119057824 */ /* 0x010fc600020e0603 */
[----:B---3--:R-:W-:Y:S04]  /*c1a70*/  STL.64 [R1+0x5440], R6 ;  /* 0x0054400601007387 */ /* 0x008fe80000100a00 */
        /* <DEDUP_REMOVED lines=102> */
[----:B----4-:R-:W-:Y:S04]  /*c20e0*/  STL.64 [R1+0x53a0], R10 ;  /* 0x0053a00a01007387 */ /* 0x010fe80000100a00 */
        /* <DEDUP_REMOVED lines=97> */
[----:B------:R1:W-:Y:S04]  /*c2700*/  STL [R1+0x5310], R22 ;  /* 0x0053101601007387 */ /* 0x0003e80000100800 */
[----:B-1----:R-:W4:Y:S04]  /*c2710*/  LDL.LU R22, [R1+0x13b4] ;  /* 0x0013b40001167983 */ /* 0x002f280000300800 */
[----:B------:R1:W-:Y:S04]  /*c2720*/  STL [R1+0x4e4], R5 ;  /* 0x0004e40501007387 */ /* 0x0003e80000100800 */
[----:B-1----:R-:W2:Y:S02]  /*c2730*/  LDL.LU.64 R4, [R1+0x5320] ;  /* 0x0053200001047983 */ /* 0x002ea40000300a00 */
[----:B--2---:R-:W-:-:S05]  /*c2740*/  IMAD.X R13, R25, 0x1, R4, P6 ;  /* 0x00000001190d7824 */ /* 0x004fca00030e0604 */
[----:B------:R1:W-:Y:S04]  /*c2750*/  STL [R1+0x4cc], R13 ;  /* 0x0004cc0d01007387 */ /* 0x0003e80000100800 */
[----:B-1----:R-:W2:Y:S04]  /*c2760*/  LDL.LU.64 R12, [R1+0x5318] ;  /* 0x00531800010c7983 */ /* 0x002ea80000300a00 */
[----:B------:R-:W-:Y:S01]  /*c2770*/  STL.64 [R1+0x5300], R4 ;  /* 0x0053000401007387 */ /* 0x000fe20000100a00 */
[----:B----4-:R-:W-:Y:S02]  /*c2780*/  SHF.R.S32.HI R26, RZ, 0x1f, R22 ;  /* 0x0000001fff1a7819 */ /* 0x010fe40000011416 */
[----:B------:R-:W-:Y:S01]  /*c2790*/  IADD3 R14, P5, R22, R0, RZ ;  /* 0x00000000160e7210 */ /* 0x000fe20007fbe0ff */
[----:B--2---:R1:W-:Y:S04]  /*c27a0*/  STL.64 [R1+0x52f0], R12 ;  /* 0x0052f00c01007387 */ /* 0x0043e80000100a00 */
[----:B-1----:R-:W2:Y:S01]  /*c27b0*/  LDL.LU R12, [R1+0x13b8] ;  /* 0x0013b800010c7983 */ /* 0x002ea20000300800 */
[----:B------:R-:W-:-:S03]  /*c27c0*/  IMAD.X R15, R26, 0x1, R3, P5 ;  /* 0x000000011a0f7824 */ /* 0x000fc600028e0603 */
[----:B---3--:R1:W-:Y:S02]  /*c27d0*/  STL.64 [R1+0x52f8], R6 ;  /* 0x0052f80601007387 */ /* 0x0083e40000100a00 */
[----:B-1----:R-:W-:Y:S02]  /*c27e0*/  IADD3 R6, P6, R22, R2, RZ ;  /* 0x0000000216067210 */ /* 0x002fe40007fde0ff */
[----:B------:R-:W3:Y:S04]  /*c27f0*/  LDL.LU R22, [R1+0x5310] ;  /* 0x0053100001167983 */ /* 0x000ee80000300800 */
        /* <DEDUP_REMOVED lines=14> */
[----:B------:R1:W-:Y:S04]  /*c28e0*/  STL.64 [R1+0x52e0], R28 ;  /* 0x0052e01c01007387 */ /* 0x0003e80000100a00 */
[----:B-1----:R0:W2:Y:S04]  /*c28f0*/  LDL.64 R28, [R1+0x478] ;  /* 0x00047800011c7983 */ /* 0x0020a80000100a00 */
[----:B------:R-:W-:Y:S04]  /*c2900*/  STL.64 [R1+0x52d8], R10 ;  /* 0x0052d80a01007387 */ /* 0x000fe80000100a00 */
[----:B---3--:R1:W-:Y:S04]  /*c2910*/  STL.64 [R1+0x52c8], R22 ;  /* 0x0052c81601007387 */ /* 0x0083e80000100a00 */
[----:B-1----:R-:W3:Y:S04]  /*c2920*/  LDL R23, [R1+0x13bc] ;  /* 0x0013bc0001177983 */ /* 0x002ee80000100800 */
[----:B----4-:R1:W-:Y:S04]  /*c2930*/  STL.64 [R1+0x52c0], R12 ;  /* 0x0052c00c01007387 */ /* 0x0103e80000100a00 */
[----:B-1----:R-:W4:Y:S01]  /*c2940*/  LDL.LU R12, [R1+0x13c0] ;  /* 0x0013c000010c7983 */ /* 0x002f220000300800 */
[----:B--2---:R-:W-:-:S05]  /*c2950*/  IMAD.X R5, R25, 0x1, R3, P4 ;  /* 0x0000000119057824 */ /* 0x004fca00020e0603 */
[----:B------:R1:W-:Y:S04]  /*c2960*/  STL [R1+0x494], R5 ;  /* 0x0004940501007387 */ /* 0x0003e80000100800 */
[----:B-1----:R-:W2:Y:S01]  /*c2970*/  LDL.LU.64 R4, [R1+0x52e8] ;  /* 0x0052e80001047983 */ /* 0x002ea20000300a00 */
[----:B---3--:R-:W-:Y:S02]  /*c2980*/  SHF.R.S32.HI R26, RZ, 0x1f, R23 ;  /* 0x0000001fff1a7819 */ /* 0x008fe40000011417 */
[----:B------:R-:W-:-:S05]  /*c2990*/  IADD3 R10, P5, R23, R0, RZ ;  /* 0x00000000170a7210 */ /* 0x000fca0007fbe0ff */
[----:B------:R-:W-:Y:S02]  /*c29a0*/  IMAD.X R11, R26, 0x1, R3, P5 ;  /* 0x000000011a0b7824 */ /* 0x000fe400028e0603 */
[----:B--2---:R-:W-:-:S05]  /*c29b0*/  IMAD.X R29, R25, 0x1, R4, P6 ;  /* 0x00000001191d7824 */ /* 0x004fca00030e0604 */
[----:B------:R1:W-:Y:S04]  /*c29c0*/  STL [R1+0x47c], R29 ;  /* 0x00047c1d01007387 */ /* 0x0003e80000100800 */
[----:B-1----:R-:W2:Y:S04]  /*c29d0*/  LDL.LU.64 R28, [R1+0x52e0] ;  /* 0x0052e000011c7983 */ /* 0x002ea80000300a00 */
[----:B------:R4:W-:Y:S04]  /*c29e0*/  STL.64 [R1+0x52d0], R4 ;  /* 0x0052d00401007387 */ /* 0x0009e80000100a00 */
[----:B------:R1:W-:Y:S01]  /*c29f0*/  STL.64 [R1+0x470], R10 ;  /* 0x0004700a01007387 */ /* 0x0003e20000100a00 */
[----:B----4-:R-:W-:-:S03]  /*c2a00*/  IADD3 R4, P4, R12, R0, RZ ;  /* 0x000000000c047210 */ /* 0x010fc60007f9e0ff */
[----:B-1----:R-:W3:Y:S04]  /*c2a10*/  LDL.LU.64 R10, [R1+0x52d8] ;  /* 0x0052d800010a7983 */ /* 0x002ee80000300a00 */
[----:B------:R1:W-:Y:S04]  /*c2a20*/  STL [R1+0x440], R4 ;  /* 0x0004400401007387 */ /* 0x0003e80000100800 */
[----:B-1----:R-:W4:Y:S01]  /*c2a30*/  LDL.LU.64 R4, [R1+0x52d0] ;  /* 0x0052d00001047983 */ /* 0x002f220000300a00 */
[----:B------:R-:W-:Y:S02]  /*c2a40*/  IADD3 R22, P6, R23, R2, RZ ;  /* 0x0000000217167210 */ /* 0x000fe40007fde0ff */
[----:B------:R-:W-:-:S03]  /*c2a50*/  SHF.R.S32.HI R25, RZ, 0x1f, R12 ;  /* 0x0000001fff197819 */ /* 0x000fc6000001140c */
[----:B----4-:R-:W-:Y:S01]  /*c2a60*/  IMAD.X R23, R26, 0x1, R4, P6 ;  /* 0x000000011a177824 */ /* 0x010fe200030e0604 */
[----:B------:R-:W-:-:S04]  /*c2a70*/  IADD3 R12, P6, R12, R2, RZ ;  /* 0x000000020c0c7210 */ /* 0x000fc80007fde0ff */
[----:B------:R1:W-:Y:S04]  /*c2a80*/  STL.64 [R1+0x448], R22 ;  /* 0x0004481601007387 */ /* 0x0003e80000100a00 */
[----:B-1----:R-:W4:Y:S04]  /*c2a90*/  LDL.LU.64 R22, [R1+0x52c8] ;  /* 0x0052c80001167983 */ /* 0x002f280000300a00 */
[----:B------:R1:W-:Y:S04]  /*c2aa0*/  STL [R1+0x438], R12 ;  /* 0x0004380c01007387 */ /* 0x0003e80000100800 */
[----:B-1----:R-:W2:Y:S04]  /*c2ab0*/  LDL.LU.64 R12, [R1+0x52c0] ;  /* 0x0052c000010c7983 */ /* 0x002ea80000300a00 */
[----:B--2---:R1:W-:Y:S04]  /*c2ac0*/  STL.64 [R1+0x52b8], R12 ;  /* 0x0052b80c01007387 */ /* 0x0043e80000100a00 */
[----:B-1----:R0:W2:Y:S04]  /*c2ad0*/  LDL.64 R12, [R1+0x440] ;  /* 0x00044000010c7983 */ /* 0x0020a80000100a00 */
[----:B------:R-:W-:Y:S04]  /*c2ae0*/  STL.64 [R1+0x52a0], R28 ;  /* 0x0052a01c01007387 */ /* 0x000fe80000100a00 */
[----:B------:R1:W-:Y:S04]  /*c2af0*/  STL.64 [R1+0x52a8], R8 ;  /* 0x0052a80801007387 */ /* 0x0003e80000100a00 */
[----:B-1----:R-:W3:Y:S04]  /*c2b00*/  LDL.LU R8, [R1+0x13c4] ;  /* 0x0013c40001087983 */ /* 0x002ee80000300800 */
[----:B------:R1:W-:Y:S04]  /*c2b10*/  STL.64 [R1+0x52b0], R14 ;  /* 0x0052b00e01007387 */ /* 0x0003e80000100a00 */
[----:B-1----:R0:W4:Y:S01]  /*c2b20*/  LDL.64 R14, [R1+0x438] ;  /* 0x00043800010e7983 */ /* 0x0021220000100a00 */
[----:B--2---:R-:W-:-:S05]  /*c2b30*/  IMAD.X R13, R25, 0x1, R3, P4 ;  /* 0x00000001190d7824 */ /* 0x004fca00020e0603 */
[----:B------:R1:W-:Y:S04]  /*c2b40*/  STL [R1+0x444], R13 ;  /* 0x0004440d01007387 */ /* 0x0003e80000100800 */
[----:B-1----:R-:W2:Y:S01]  /*c2b50*/  LDL.LU.64 R12, [R1+0x52b8] ;  /* 0x0052b800010c7983 */ /* 0x002ea20000300a00 */
[----:B----4-:R-:W-:-:S05]  /*c2b60*/  IMAD.X R15, R25, 0x1, R4, P6 ;  /* 0x00000001190f7824 */ /* 0x010fca00030e0604 */
[----:B------:R1:W-:Y:S04]  /*c2b70*/  STL [R1+0x43c], R15 ;  /* 0x00043c0f01007387 */ /* 0x0003e80000100800 */
[----:B-1----:R-:W4:Y:S04]  /*c2b80*/  LDL.LU.64 R14, [R1+0x52b0] ;  /* 0x0052b000010e7983 */ /* 0x002f280000300a00 */
[----:B------:R-:W-:Y:S04]  /*c2b90*/  STL.64 [R1+0x5298], R4 ;  /* 0x0052980401007387 */ /* 0x000fe80000100a00 */
[----:B--2---:R1:W-:Y:S04]  /*c2ba0*/  STL.64 [R1+0x5288], R12 ;  /* 0x0052880c01007387 */ /* 0x0043e80000100a00 */
[----:B-1----:R-:W2:Y:S01]  /*c2bb0*/  LDL.LU R12, [R1+0x13c8] ;  /* 0x0013c800010c7983 */ /* 0x002ea20000300800 */
[----:B---3--:R-:W-:-:S02]  /*c2bc0*/  SHF.R.S32.HI R26, RZ, 0x1f, R8 ;  /* 0x0000001fff1a7819 */ /* 0x008fc40000011408 */
[C---:B------:R-:W-:Y:S02]  /*c2bd0*/  IADD3 R28, P5, R8.reuse, R0, RZ ;  /* 0x00000000081c7210 */ /* 0x040fe40007fbe0ff */
[----:B------:R-:W-:-:S03]  /*c2be0*/  IADD3 R8, P6, R8, R2, RZ ;  /* 0x0000000208087210 */ /* 0x000fc60007fde0ff */
[----:B------:R-:W-:Y:S02]  /*c2bf0*/  IMAD.X R29, R26, 0x1, R3, P5 ;  /* 0x000000011a1d7824 */ /* 0x000fe400028e0603 */
        /* <DEDUP_REMOVED lines=19> */
[----:B-1----:R0:W2:Y:S04]  /*c2d30*/  LDL.64 R12, [R1+0xb18] ;  /* 0x000b1800010c7983 */ /* 0x0020a80000100a00 */
[----:B----4-:R-:W-:Y:S01]  /*c2d40*/  STL.64 [R1+0x5270], R28 ;  /* 0x0052701c01007387 */ /* 0x010fe20000100a00 */
[----:B---3--:R-:W-:-:S03]  /*c2d50*/  IMAD.X R5, R25, 0x1, R3, P4 ;  /* 0x0000000119057824 */ /* 0x008fc600020e0603 */
[----:B------:R1:W-:Y:S04]  /*c2d60*/  STL.64 [R1+0x5260], R20 ;  /* 0x0052601401007387 */ /* 0x0003e80000100a00 */
[----:B-1----:R-:W3:Y:S04]  /*c2d70*/  LDL.LU R21, [R1+0x13cc] ;  /* 0x0013cc0001157983 */ /* 0x002ee80000300800 */
        /* <DEDUP_REMOVED lines=30> */
[----:B-1----:R-:W3:Y:S04]  /*c2f60*/  LDL R15, [R1+0x13d4] ;  /* 0x0013d400010f7983 */ /* 0x002ee80000100800 */
        /* <DEDUP_REMOVED lines=231> */
[----:B----4-:R-:W-:Y:S04]  /*c3de0*/  STL.64 [R1+0x50d8], R12 ;  /* 0x0050d80c01007387 */ /* 0x010fe80000100a00 */
[----:B------:R1:W-:Y:S04]  /*c3df0*/  STL.64 [R1+0x50e0], R8 ;  /* 0x0050e00801007387 */ /* 0x0003e80000100a00 */
[----:B-1----:R0:W4:Y:S01]  /*c3e00*/  LDL.64 R8, [R1+0xd18] ;  /* 0x000d180001087983 */ /* 0x0021220000100a00 */
[----:B---3--:R-:W-:-:S03]  /*c3e10*/  IMAD.X R5, R25, 0x1, R3, P4 ;  /* 0x0000000119057824 */ /* 0x008fc600020e0603 */
[----:B------:R1:W-:Y:S04]  /*c3e20*/  STL.64 [R1+0x50c8], R20 ;  /* 0x0050c81401007387 */ /* 0x0003e80000100a00 */
[----:B-1----:R-:W3:Y:S04]  /*c3e30*/  LDL.LU R20, [R1+0x140c] ;  /* 0x00140c0001147983 */ /* 0x002ee80000300800 */
[----:B--2---:R1:W-:Y:S04]  /*c3e40*/  STL.64 [R1+0x50c0], R16 ;  /* 0x0050c01001007387 */ /* 0x0043e80000100a00 */
[----:B-1----:R-:W2:Y:S04]  /*c3e50*/  LDL.LU R16, [R1+0x1410] ;  /* 0x0014100001107983 */ /* 0x002ea80000300800 */
[----:B------:R1:W-:Y:S04]  /*c3e60*/  STL [R1+0xd14], R5 ;  /* 0x000d140501007387 */ /* 0x0003e80000100800 */
[----:B-1----:R-:W4:Y:S01]  /*c3e70*/  LDL.LU.64 R4, [R1+0x50e8] ;  /* 0x0050e80001047983 */ /* 0x002f220000300a00 */
[----:B---3--:R-:W-:-:S02]  /*c3e80*/  SHF.R.S32.HI R26, RZ, 0x1f, R20 ;  /* 0x0000001fff1a7819 */ /* 0x008fc40000011414 */
[----:B------:R-:W-:-:S05]  /*c3e90*/  IADD3 R12, P5, R20, R0, RZ ;  /* 0x00000000140c7210 */ /* 0x000fca0007fbe0ff */
[----:B------:R-:W-:Y:S02]  /*c3ea0*/  IMAD.X R13, R26, 0x1, R3, P5 ;  /* 0x000000011a0d7824 */ /* 0x000fe400028e0603 */
[----:B----4-:R-:W-:Y:S01]  /*c3eb0*/  IMAD.X R9, R25, 0x1, R4, P6 ;  /* 0x0000000119097824 */ /* 0x010fe200030e0604 */
[----:B------:R-:W-:-:S04]  /*c3ec0*/  IADD3 R20, P6, R20, R2, RZ ;  /* 0x0000000214147210 */ /* 0x000fc80007fde0ff */
[----:B------:R1:W-:Y:S04]  /*c3ed0*/  STL [R1+0xd1c], R9 ;  /* 0x000d1c0901007387 */ /* 0x0003e80000100800 */
[----:B-1----:R-:W3:Y:S04]  /*c3ee0*/  LDL.LU.64 R8, [R1+0x50e0] ;  /* 0x0050e00001087983 */ /* 0x002ee80000300a00 */
[----:B------:R2:W-:Y:S04]  /*c3ef0*/  STL [R1+0x50d0], R20 ;  /* 0x0050d01401007387 */ /* 0x0005e80000100800 */
[----:B------:R1:W-:Y:S01]  /*c3f00*/  STL.64 [R1+0xd20], R12 ;  /* 0x000d200c01007387 */ /* 0x0003e20000100a00 */
[----:B--2---:R-:W-:-:S03]  /*c3f10*/  IADD3 R20, P4, R16, R0, RZ ;  /* 0x0000000010147210 */ /* 0x004fc60007f9e0ff */
[----:B-1----:R-:W2:Y:S04]  /*c3f20*/  LDL.LU.64 R12, [R1+0x50d8] ;  /* 0x0050d800010c7983 */ /* 0x002ea80000300a00 */
[----:B------:R1:W-:Y:S04]  /*c3f30*/  STL [R1+0xd30], R20 ;  /* 0x000d301401007387 */ /* 0x0003e80000100800 */
[----:B-1----:R-:W4:Y:S01]  /*c3f40*/  LDL.LU R20, [R1+0x50d0] ;  /* 0x0050d00001147983 */ /* 0x002f220000300800 */
[----:B------:R-:W-:Y:S01]  /*c3f50*/  IMAD.X R21, R26, 0x1, R4, P6 ;  /* 0x000000011a157824 */ /* 0x000fe200030e0604 */
[----:B------:R-:W-:-:S02]  /*c3f60*/  SHF.R.S32.HI R25, RZ, 0x1f, R16 ;  /* 0x0000001fff197819 */ /* 0x000fc40000011410 */
[----:B------:R-:W-:Y:S02]  /*c3f70*/  IADD3 R16, P6, R16, R2, RZ ;  /* 0x0000000210107210 */ /* 0x000fe40007fde0ff */
[----:B----4-:R1:W-:Y:S04]  /*c3f80*/  STL.64 [R1+0xd28], R20 ;  /* 0x000d281401007387 */ /* 0x0103e80000100a00 */
[----:B-1----:R-:W4:Y:S04]  /*c3f90*/  LDL.LU.64 R20, [R1+0x50c8] ;  /* 0x0050c80001147983 */ /* 0x002f280000300a00 */
[----:B------:R1:W-:Y:S04]  /*c3fa0*/  STL [R1+0xd38], R16 ;  /* 0x000d381001007387 */ /* 0x0003e80000100800 */
[----:B-1----:R-:W3:Y:S04]  /*c3fb0*/  LDL.LU.64 R16, [R1+0x50c0] ;  /* 0x0050c00001107983 */ /* 0x002ee80000300a00 */
[----:B---3--:R1:W-:Y:S04]  /*c3fc0*/  STL.64 [R1+0x50b0], R16 ;  /* 0x0050b01001007387 */ /* 0x0083e80000100a00 */
[----:B-1----:R-:W3:Y:S04]  /*c3fd0*/  LDL.64 R16, [R1+0xd38] ;  /* 0x000d380001107983 */ /* 0x002ee80000100a00 */
[----:B---3--:R1:W-:Y:S04]  /*c3fe0*/  STL [R1+0x50b8], R16 ;  /* 0x0050b81001007387 */ /* 0x0083e80000100800 */
[----:B-1----:R0:W3:Y:S04]  /*c3ff0*/  LDL.64 R16, [R1+0xd30] ;  /* 0x000d300001107983 */ /* 0x0020e80000100a00 */
[----:B------:R-:W-:Y:S04]  /*c4000*/  STL.64 [R1+0x50a8], R14 ;  /* 0x0050a80e01007387 */ /* 0x000fe80000100a00 */
[----:B------:R1:W-:Y:S04]  /*c4010*/  STL.64 [R1+0x5098], R22 ;  /* 0x0050981601007387 */ /* 0x0003e80000100a00 */
[----:B-1----:R-:W2:Y:S04]  /*c4020*/  LDL R23, [R1+0x1414] ;  /* 0x0014140001177983 */ /* 0x002ea80000100800 */
[----:B----4-:R1:W-:Y:S04]  /*c4030*/  STL.64 [R1+0x5090], R20 ;  /* 0x0050901401007387 */ /* 0x0103e80000100a00 */
[----:B-1----:R-:W4:Y:S01]  /*c4040*/  LDL.LU R20, [R1+0x1418] ;  /* 0x0014180001147983 */ /* 0x002f220000300800 */
[----:B---3--:R-:W-:-:S05]  /*c4050*/  IMAD.X R17, R25, 0x1, R3, P4 ;  /* 0x0000000119117824 */ /* 0x008fca00020e0603 */
[----:B------:R1:W-:Y:S04]  /*c4060*/  STL [R1+0xd34], R17 ;  /* 0x000d341101007387 */ /* 0x0003e80000100800 */
[----:B------:R0:W3:Y:S01]  /*c4070*/  LDL.LU R16, [R1+0x50b8] ;  /* 0x0050b80001107983 */ /* 0x0000e20000300800 */
[----:B--2---:R-:W-:Y:S01]  /*c4080*/  SHF.R.S32.HI R26, RZ, 0x1f, R23 ;  /* 0x0000001fff1a7819 */ /* 0x004fe20000011417 */
[----:B-1----:R-:W-:Y:S01]  /*c4090*/  IMAD.X R17, R25, 0x1, R4, P6 ;  /* 0x0000000119117824 */ /* 0x002fe200030e0604 */
[C---:B------:R-:W-:Y:S02]  /*c40a0*/  IADD3 R14, P5, R23.reuse, R0, RZ ;  /* 0x00000000170e7210 */ /* 0x040fe40007fbe0ff */
[----:B------:R-:W-:Y:S02]  /*c40b0*/  IADD3 R22, P6, R23, R2, RZ ;  /* 0x0000000217167210 */ /* 0x000fe40007fde0ff */
[----:B------:R3:W-:Y:S01]  /*c40c0*/  STL [R1+0xd3c], R17 ;  /* 0x000d3c1101007387 */ /* 0x0007e20000100800 */
[----:B------:R-:W-:-:S02]  /*c40d0*/  IMAD.X R15, R26, 0x1, R3, P5 ;  /* 0x000000011a0f7824 */ /* 0x000fc400028e0603 */
[----:B------:R-:W-:Y:S01]  /*c40e0*/  IMAD.X R23, R26, 0x1, R4, P6 ;  /* 0x000000011a177824 */ /* 0x000fe200030e0604 */
[----:B----4-:R-:W-:Y:S01]  /*c40f0*/  SHF.R.S32.HI R25, RZ, 0x1f, R20 ;  /* 0x0000001fff197819 */ /* 0x010fe20000011414 */
[----:B---3--:R-:W2:Y:S04]  /*c4100*/  LDL.LU.64 R16, [R1+0x50b0] ;  /* 0x0050b00001107983 */ /* 0x008ea80000300a00 */
        /* <DEDUP_REMOVED lines=15> */
[----:B-1----:R-:W4:Y:S04]  /*c4200*/  LDL.LU R8, [R1+0x141c] ;  /* 0x00141c0001087983 */ /* 0x002f280000300800 */
[----:B---3--:R1:W-:Y:S04]  /*c4210*/  STL.64 [R1+0x5070], R14 ;  /* 0x0050700e01007387 */ /* 0x0083e80000100a00 */
[----:B-1----:R0:W3:Y:S01]  /*c4220*/  LDL.64 R14, [R1+0xd58] ;  /* 0x000d5800010e7983 */ /* 0x0020e20000100a00 */
[----:B--2---:R-:W-:-:S05]  /*c4230*/  IMAD.X R21, R25, 0x1, R3, P4 ;  /* 0x0000000119157824 */ /* 0x004fca00020e0603 */
[----:B------:R1:W-:Y:S04]  /*c4240*/  STL [R1+0xd54], R21 ;  /* 0x000d541501007387 */ /* 0x0003e80000100800 */
[----:B-1----:R-:W2:Y:S01]  /*c4250*/  LDL.LU.64 R20, [R1+0x5088] ;  /* 0x0050880001147983 */ /* 0x002ea20000300a00 */
[----:B---3--:R-:W-:-:S03]  /*c4260*/  IMAD.X R15, R25, 0x1, R4, P6 ;  /* 0x00000001190f7824 */ /* 0x008fc600030e0604 */
[----:B--2---:R1:W-:Y:S04]  /*c4270*/  STL.64 [R1+0x5068], R20 ;  /* 0x0050681401007387 */ /* 0x0043e80000100a00 */
[----:B------:R2:W-:Y:S04]  /*c4280*/  STL [R1+0xd5c], R15 ;  /* 0x000d5c0f01007387 */ /* 0x0005e80000100800 */
[----:B-1----:R-:W3:Y:S01]  /*c4290*/  LDL.LU R20, [R1+0x1420] ;  /* 0x0014200001147983 */ /* 0x002ee20000300800 */
[----:B----4-:R-:W-:Y:S02]  /*c42a0*/  SHF.R.S32.HI R26, RZ, 0x1f, R8 ;  /* 0x0000001fff1a7819 */ /* 0x010fe40000011408 */
[----:B------:R-:W-:-:S02]  /*c42b0*/  IADD3 R16, P5, R8, R0, RZ ;  /* 0x0000000008107210 */ /* 0x000fc40007fbe0ff */
[----:B------:R-:W-:-:S03]  /*c42c0*/  IADD3 R14, P6, R8, R2, RZ ;  /* 0x00000002080e7210 */ /* 0x000fc60007fde0ff */
[C---:B------:R-:W-:Y:S02]  /*c42d0*/  IMAD.X R17, R26.reuse, 0x1, R3, P5 ;  /* 0x000000011a117824 */ /* 0x040fe400028e0603 */
[----:B--2---:R-:W-:-:S03]  /*c42e0*/  IMAD.X R15, R26, 0x1, R4, P6 ;  /* 0x000000011a0f7824 */ /* 0x004fc600030e0604 */
[----:B------:R1:W-:Y:S04]  /*c42f0*/  STL.64 [R1+0xd60], R16 ;  /* 0x000d601001007387 */ /* 0x0003e80000100a00 */
[----:B-1----:R-:W2:Y:S01]  /*c4300*/  LDL.LU.64 R16, [R1+0x5080] ;  /* 0x0050800001107983 */ /* 0x002ea20000300a00 */
        /* <DEDUP_REMOVED lines=8> */
[----:B-1----:R-:W4:Y:S04]  /*c4390*/  LDL.LU.64 R20, [R1+0x5068] ;  /* 0x0050680001147983 */ /* 0x002f280000300a00 */
[----:B------:R1:W-:Y:S04]  /*c43a0*/  STL.64 [R1+0x5060], R4 ;  /* 0x0050600401007387 */ /* 0x0003e80000100a00 */
[----:B-1----:R0:W4:Y:S04]  /*c43b0*/  LDL.64 R4, [R1+0xd70] ;  /* 0x000d700001047983 */ /* 0x0021280000100a00 */
[----:B------:R1:W-:Y:S04]  /*c43c0*/  STL [R1+0x5050], R18 ;  /* 0x0050501201007387 */ /* 0x0003e80000100800 */
[----:B-1----:R-:W4:Y:S04]  /*c43d0*/  LDL.LU R18, [R1+0x1424] ;  /* 0x0014240001127983 */ /* 0x002f280000300800 */
[----:B--2---:R1:W-:Y:S04]  /*c43e0*/  STL.64 [R1+0x5058], R16 ;  /* 0x0050581001007387 */ /* 0x0043e80000100a00 */
[----:B-1----:R0:W2:Y:S04]  /*c43f0*/  LDL.64 R16, [R1+0xd78] ;  /* 0x000d780001107983 */ /* 0x0020a80000100a00 */
[----:B---3--:R-:W-:Y:S04]  /*c4400*/  STL.64 [R1+0x5048], R8 ;  /* 0x0050480801007387 */ /* 0x008fe80000100a00 */
[----:B------:R1:W-:Y:S04]  /*c4410*/  STL.64 [R1+0x5030], R22 ;  /* 0x0050301601007387 */ /* 0x0003e80000100a00 */
[----:B-1----:R-:W3:Y:S01]  /*c4420*/  LDL.LU R22, [R1+0x1428] ;  /* 0x0014280001167983 */ /* 0x002ee20000300800 */
[----:B----4-:R-:W-:-:S05]  /*c4430*/  IMAD.X R5, R25, 0x1, R3, P4 ;  /* 0x0000000119057824 */ /* 0x010fca00020e0603 */
[----:B------:R1:W-:Y:S04]  /*c4440*/  STL [R1+0xd74], R5 ;  /* 0x000d740501007387 */ /* 0x0003e80000100800 */
[----:B-1----:R-:W2:Y:S01]  /*c4450*/  LDL.LU.64 R4, [R1+0x5060] ;  /* 0x0050600001047983 */ /* 0x002ea20000300a00 */
[----:B------:R-:W-:Y:S02]  /*c4460*/  SHF.R.S32.HI R26, RZ, 0x1f, R18 ;  /* 0x0000001fff1a7819 */ /* 0x000fe40000011412 */
[----:B------:R-:W-:-:S05]  /*c4470*/  IADD3 R8, P5, R18, R0, RZ ;  /* 0x0000000012087210 */ /* 0x000fca0007fbe0ff */
[----:B------:R-:W-:Y:S02]  /*c4480*/  IMAD.X R9, R26, 0x1, R3, P5 ;  /* 0x000000011a097824 */ /* 0x000fe400028e0603 */
[----:B--2---:R-:W-:-:S05]  /*c4490*/  IMAD.X R17, R25, 0x1, R4, P6 ;  /* 0x0000000119117824 */ /* 0x004fca00030e0604 */
[----:B------:R1:W-:Y:S04]  /*c44a0*/  STL [R1+0xd7c], R17 ;  /* 0x000d7c1101007387 */ /* 0x0003e80000100800 */
[----:B-1----:R-:W2:Y:S04]  /*c44b0*/  LDL.LU.64 R16, [R1+0x5058] ;  /* 0x0050580001107983 */ /* 0x002ea80000300a00 */
[----:B------:R3:W-:Y:S04]  /*c44c0*/  STL.64 [R1+0x5040], R4 ;  /* 0x0050400401007387 */ /* 0x0007e80000100a00 */
[----:B------:R1:W-:Y:S01]  /*c44d0*/  STL.64 [R1+0x5038], R20 ;  /* 0x0050381401007387 */ /* 0x0003e20000100a00 */
[----:B---3--:R-:W-:-:S02]  /*c44e0*/  IADD3 R4, P4, R22, R0, RZ ;  /* 0x0000000016047210 */ /* 0x008fc40007f9e0ff */
        /* <DEDUP_REMOVED lines=14> */
[----:B-1----:R0:W3:Y:S04]  /*c45d0*/  LDL.64 R4, [R1+0xd90] ;  /* 0x000d900001047983 */ /* 0x0020e80000100a00 */
[----:B--2---:R-:W-:Y:S04]  /*c45e0*/  STL.64 [R1+0x5018], R20 ;  /* 0x0050181401007387 */ /* 0x004fe80000100a00 */
[----:B------:R1:W-:Y:S04]  /*c45f0*/  STL.64 [R1+0x5020], R16 ;  /* 0x0050201001007387 */ /* 0x0003e80000100a00 */
[----:B-1----:R0:W2:Y:S04]  /*c4600*/  LDL.64 R16, [R1+0xd98] ;  /* 0x000d980001107983 */ /* 0x0020a80000100a00 */
[----:B----4-:R1:W-:Y:S01]  /*c4610*/  STL.64 [R1+0x5008], R8 ;  /* 0x0050080801007387 */ /* 0x0103e20000100a00 */
[----:B---3--:R-:W-:-:S03]  /*c4620*/  IMAD.X R5, R25, 0x1, R3, P4 ;  /* 0x0000000119057824 */ /* 0x008fc600020e0603 */
[----:B-1----:R-:W3:Y:S04]  /*c4630*/  LDL R9, [R1+0x142c] ;  /* 0x00142c0001097983 */ /* 0x002ee80000100800 */
[----:B------:R-:W-:Y:S04]  /*c4640*/  STL.64 [R1+0x5010], R14 ;  /* 0x0050100e01007387 */ /* 0x000fe80000100a00 */
[----:B------:R1:W-:Y:S04]  /*c4650*/  STL.64 [R1+0x5000], R22 ;  /* 0x0050001601007387 */ /* 0x0003e80000100a00 */
[----:B-1----:R-:W4:Y:S04]  /*c4660*/  LDL.LU R22, [R1+0x1430] ;  /* 0x0014300001167983 */ /* 0x002f280000300800 */
[----:B------:R1:W-:Y:S04]  /*c4670*/  STL [R1+0xd94], R5 ;  /* 0x000d940501007387 */ /* 0x0003e80000100800 */
[----:B-1----:R-:W2:Y:S01]  /*c4680*/  LDL.LU.64 R4, [R1+0x5028] ;  /* 0x0050280001047983 */ /* 0x002ea20000300a00 */
[----:B---3--:R-:W-:-:S02]  /*c4690*/  SHF.R.S32.HI R26, RZ, 0x1f, R9 ;  /* 0x0000001fff1a7819 */ /* 0x008fc40000011409 */
        /* <DEDUP_REMOVED lines=24> */
[----:B-1----:R-:W3:Y:S01]  /*c4820*/  LDL R12, [R1+0x1434] ;  /* 0x00143400010c7983 */ /* 0x002ee20000100800 */
[----:B--2---:R-:W-:-:S05]  /*c4830*/  IMAD.X R23, R25, 0x1, R3, P4 ;  /* 0x0000000119177824 */ /* 0x004fca00020e0603 */
[----:B------:R1:W-:Y:S04]  /*c4840*/  STL [R1+0xdb4], R23 ;  /* 0x000db41701007387 */ /* 0x0003e80000100800 */
[----:B------:R0:W2:Y:S01]  /*c4850*/  LDL.LU R22, [R1+0x4ff8] ;  /* 0x004ff80001167983 */ /* 0x0000a20000300800 */
[----:B-1----:R-:W-:-:S05]  /*c4860*/  IMAD.X R23, R25, 0x1, R4, P6 ;  /* 0x0000000119177824 */ /* 0x002fca00030e0604 */
[----:B------:R2:W-:Y:S04]  /*c4870*/  STL [R1+0xdbc], R23 ;  /* 0x000dbc1701007387 */ /* 0x0005e80000100800 */
[----:B--2---:R-:W2:Y:S04]  /*c4880*/  LDL.LU.64 R22, [R1+0x4ff0] ;  /* 0x004ff00001167983 */ /* 0x004ea80000300a00 */
[----:B------:R-:W-:Y:S01]  /*c4890*/  STL.64 [R1+0x4fd8], R4 ;  /* 0x004fd80401007387 */ /* 0x000fe20000100a00 */
[----:B---3--:R-:W-:Y:S02]  /*c48a0*/  SHF.R.S32.HI R26, RZ, 0x1f, R12 ;  /* 0x0000001fff1a7819 */ /* 0x008fe4000001140c */
[----:B------:R-:W-:-:S02]  /*c48b0*/  IADD3 R16, P5, R12, R0, RZ ;  /* 0x000000000c107210 */ /* 0x000fc40007fbe0ff */
[----:B------:R-:W-:Y:S01]  /*c48c0*/  IADD3 R12, P6, R12, R2, RZ ;  /* 0x000000020c0c7210 */ /* 0x000fe20007fde0ff */
[----:B--2---:R1:W-:Y:S04]  /*c48d0*/  STL.64 [R1+0x4fc8], R22 ;  /* 0x004fc81601007387 */ /* 0x0043e80000100a00 */
        /* <DEDUP_REMOVED lines=25> */
[----:B-1----:R-:W3:Y:S04]  /*c4a70*/  LDL R11, [R1+0x143c] ;  /* 0x00143c00010b7983 */ /* 0x002ee80000100800 */
[----:B------:R1:W-:Y:S04]  /*c4a80*/  STL [R1+0xdd4], R5 ;  /* 0x000dd40501007387 */ /* 0x0003e80000100800 */
[----:B-1----:R-:W2:Y:S02]  /*c4a90*/  LDL.LU.64 R4, [R1+0x4fc0] ;  /* 0x004fc00001047983 */ /* 0x002ea40000300a00 */
[----:B--2---:R-:W-:-:S05]  /*c4aa0*/  IMAD.X R23, R25, 0x1, R4, P6 ;  /* 0x0000000119177824 */ /* 0x004fca00030e0604 */
[----:B------:R1:W-:Y:S04]  /*c4ab0*/  STL [R1+0xddc], R23 ;  /* 0x000ddc1701007387 */ /* 0x0003e80000100800 */
[----:B-1----:R-:W2:Y:S04]  /*c4ac0*/  LDL.LU.64 R22, [R1+0x4fb8] ;  /* 0x004fb80001167983 */ /* 0x002ea80000300a00 */
[----:B------:R-:W-:Y:S04]  /*c4ad0*/  STL.64 [R1+0x4fa8], R4 ;  /* 0x004fa80401007387 */ /* 0x000fe80000100a00 */
[----:B------:R1:W-:Y:S04]  /*c4ae0*/  STL.64 [R1+0x4f98], R6 ;  /* 0x004f980601007387 */ /* 0x0003e80000100a00 */
[----:B-1----:R-:W4:Y:S01]  /*c4af0*/  LDL.LU R6, [R1+0x1440] ;  /* 0x0014400001067983 */ /* 0x002f220000300800 */
[----:B---3--:R-:W-:-:S02]  /*c4b00*/  SHF.R.S32.HI R26, RZ, 0x1f, R11 ;  /* 0x0000001fff1a7819 */ /* 0x008fc4000001140b */
[----:B------:R-:W-:-:S05]  /*c4b10*/  IADD3 R28, P5, R11, R0, RZ ;  /* 0x000000000b1c7210 */ /* 0x000fca0007fbe0ff */
[----:B------:R-:W-:-:S05]  /*c4b20*/  IMAD.X R29, R26, 0x1, R3, P5 ;  /* 0x000000011a1d7824 */ /* 0x000fca00028e0603 */
[----:B------:R1:W-:Y:S04]  /*c4b30*/  STL.64 [R1+0xde0], R28 ;  /* 0x000de01c01007387 */ /* 0x0003e80000100a00 */
[----:B-1----:R-:W3:Y:S01]  /*c4b40*/  LDL.LU.64 R28, [R1+0x4fb0] ;  /* 0x004fb000011c7983 */ /* 0x002ee20000300a00 */
[----:B----4-:R-:W-:-:S05]  /*c4b50*/  IADD3 R4, P4, R6, R0, RZ ;  /* 0x0000000006047210 */ /* 0x010fca0007f9e0ff */
        /* <DEDUP_REMOVED lines=9> */
[----:B-1----:R-:W3:Y:S04]  /*c4bf0*/  LDL.LU.64 R6, [R1+0x4f98] ;  /* 0x004f980001067983 */ /* 0x002ee80000300a00 */
[----:B------:R1:W-:Y:S04]  /*c4c00*/  STL.64 [R1+0x4f90], R4 ;  /* 0x004f900401007387 */ /* 0x0003e80000100a00 */
[----:B-1----:R0:W4:Y:S04]  /*c4c10*/  LDL.64 R4, [R1+0xdf0] ;  /* 0x000df00001047983 */ /* 0x0021280000100a00 */
[----:B--2---:R1:W-:Y:S04]  /*c4c20*/  STL.64 [R1+0x4f88], R22 ;  /* 0x004f881601007387 */ /* 0x0043e80000100a00 */
[----:B-1----:R0:W2:Y:S04]  /*c4c30*/  LDL.64 R22, [R1+0xdf8] ;  /* 0x000df80001167983 */ /* 0x0020a80000100a00 */
[----:B------:R-:W-:Y:S04]  /*c4c40*/  STL.64 [R1+0x4f78], R16 ;  /* 0x004f781001007387 */ /* 0x000fe80000100a00 */
[----:B------:R1:W-:Y:S04]  /*c4c50*/  STL [R1+0x4f80], R13 ;  /* 0x004f800d01007387 */ /* 0x0003e80000100800 */
[----:B-1----:R-:W2:Y:S04]  /*c4c60*/  LDL.LU R13, [R1+0x1444] ;  /* 0x00144400010d7983 */ /* 0x002ea80000300800 */
[----:B---3--:R1:W-:Y:S04]  /*c4c70*/  STL.64 [R1+0x4f60], R6 ;  /* 0x004f600601007387 */ /* 0x0083e80000100a00 */
[----:B-1----:R-:W3:Y:S01]  /*c4c80*/  LDL.LU R6, [R1+0x1448] ;  /* 0x0014480001067983 */ /* 0x002ee20000300800 */
[----:B----4-:R-:W-:-:S05]  /*c4c90*/  IMAD.X R5, R25, 0x1, R3, P4 ;  /* 0x0000000119057824 */ /* 0x010fca00020e0603 */
[----:B------:R1:W-:Y:S04]  /*c4ca0*/  STL [R1+0xdf4], R5 ;  /* 0x000df40501007387 */ /* 0x0003e80000100800 */
[----:B-1----:R-:W4:Y:S01]  /*c4cb0*/  LDL.LU.64 R4, [R1+0x4f90] ;  /* 0x004f900001047983 */ /* 0x002f220000300a00 */
[----:B--2---:R-:W-:Y:S02]  /*c4cc0*/  SHF.R.S32.HI R26, RZ, 0x1f, R13 ;  /* 0x0000001fff1a7819 */ /* 0x004fe4000001140d */
[----:B------:R-:W-:-:S05]  /*c4cd0*/  IADD3 R16, P5, R13, R0, RZ ;  /* 0x000000000d107210 */ /* 0x000fca0007fbe0ff */
[----:B------:R-:W-:Y:S02]  /*c4ce0*/  IMAD.X R17, R26, 0x1, R3, P5 ;  /* 0x000000011a117824 */ /* 0x000fe400028e0603 */
[----:B----4-:R-:W-:-:S05]  /*c4cf0*/  IMAD.X R23, R25, 0x1, R4, P6 ;  /* 0x0000000119177824 */ /* 0x010fca00030e0604 */
        /* <DEDUP_REMOVED lines=18> */
[----:B---3--:R1:W-:Y:S04]  /*c4e20*/  STL.64 [R1+0x4f58], R6 ;  /* 0x004f580601007387 */ /* 0x0083e80000100a00 */
[----:B-1----:R0:W3:Y:S04]  /*c4e30*/  LDL.64 R6, [R1+0xe10] ;  /* 0x000e100001067983 */ /* 0x0020e80000100a00 */
[----:B------:R-:W-:Y:S04]  /*c4e40*/  STL.64 [R1+0x4f48], R28 ;  /* 0x004f481c01007387 */ /* 0x000fe80000100a00 */
[----:B------:R1:W-:Y:S04]  /*c4e50*/  STL.64 [R1+0x4f50], R22 ;  /* 0x004f501601007387 */ /* 0x0003e80000100a00 */
[----:B-1----:R0:W2:Y:S04]  /*c4e60*/  LDL.64 R22, [R1+0xe18] ;  /* 0x000e180001167983 */ /* 0x0020a80000100a00 */
[----:B----4-:R1:W-:Y:S04]  /*c4e70*/  STL.64 [R1+0x4f38], R16 ;  /* 0x004f381001007387 */ /* 0x0103e80000100a00 */
[----:B-1----:R-:W4:Y:S04]  /*c4e80*/  LDL R17, [R1+0x144c] ;  /* 0x00144c0001117983 */ /* 0x002f280000100800 */
[----:B------:R-:W-:Y:S01]  /*c4e90*/  STL.64 [R1+0x4f40], R8 ;  /* 0x004f400801007387 */ /* 0x000fe20000100a00 */
[----:B---3--:R-:W-:-:S05]  /*c4ea0*/  IMAD.X R7, R25, 0x1, R3, P4 ;  /* 0x0000000119077824 */ /* 0x008fca00020e0603 */
[----:B------:R1:W-:Y:S04]  /*c4eb0*/  STL [R1+0xe14], R7 ;  /* 0x000e140701007387 */ /* 0x0003e80000100800 */
[----:B-1----:R-:W3:Y:S01]  /*c4ec0*/  LDL.LU.64 R6, [R1+0x4f58] ;  /* 0x004f580001067983 */ /* 0x002ee20000300a00 */
[----:B--2---:R-:W-:-:S05]  /*c4ed0*/  IMAD.X R23, R25, 0x1, R4, P6 ;  /* 0x0000000119177824 */ /* 0x004fca00030e0604 */
[----:B------:R1:W-:Y:S04]  /*c4ee0*/  STL [R1+0xe1c], R23 ;  /* 0x000e1c1701007387 */ /* 0x0003e80000100800 */
[----:B-1----:R-:W2:Y:S04]  /*c4ef0*/  LDL.LU.64 R22, [R1+0x4f50] ;  /* 0x004f500001167983 */ /* 0x002ea80000300a00 */
[----:B---3--:R1:W-:Y:S04]  /*c4f00*/  STL.64 [R1+0x4f30], R6 ;  /* 0x004f300601007387 */ /* 0x0083e80000100a00 */
[----:B-1----:R-:W3:Y:S01]  /*c4f10*/  LDL.LU R6, [R1+0x1450] ;  /* 0x0014500001067983 */ /* 0x002ee20000300800 */
[----:B----4-:R-:W-:-:S02]  /*c4f20*/  SHF.R.S32.HI R26, RZ, 0x1f, R17 ;  /* 0x0000001fff1a7819 */ /* 0x010fc40000011411 */
        /* <DEDUP_REMOVED lines=15> */
[----:B------:R1:W-:Y:S04]  /*c5020*/  STL.64 [R1+0x4f28], R4 ;  /* 0x004f280401007387 */ /* 0x0003e80000100a00 */
[----:B-1----:R0:W3:Y:S04]  /*c5030*/  LDL.64 R4, [R1+0xe30] ;  /* 0x000e300001047983 */ /* 0x0020e80000100a00 */
[----:B--2---:R1:W-:Y:S04]  /*c5040*/  STL.64 [R1+0x4f20], R6 ;  /* 0x004f200601007387 */ /* 0x0043e80000100a00 */
[----:B-1----:R0:W2:Y:S04]  /*c5050*/  LDL.64 R6, [R1+0xe38] ;  /* 0x000e380001067983 */ /* 0x0020a80000100a00 */
[----:B------:R-:W-:Y:S01]  /*c5060*/  STL.64 [R1+0x4f10], R22 ;  /* 0x004f101601007387 */ /* 0x000fe20000100a00 */
[----:B---3--:R-:W-:-:S03]  /*c5070*/  IMAD.X R5, R25, 0x1, R3, P4 ;  /* 0x0000000119057824 */ /* 0x008fc600020e0603 */
[----:B------:R1:W-:Y:S04]  /*c5080*/  STL [R1+0x4f18], R19 ;  /* 0x004f181301007387 */ /* 0x0003e80000100800 */
[----:B-1----:R-:W3:Y:S04]  /*c5090*/  LDL R19, [R1+0x1454] ;  /* 0x0014540001137983 */ /* 0x002ee80000100800 */
[----:B----4-:R1:W-:Y:S04]  /*c50a0*/  STL.64 [R1+0x4ef8], R16 ;  /* 0x004ef81001007387 */ /* 0x0103e80000100a00 */
[----:B-1----:R-:W4:Y:S04]  /*c50b0*/  LDL.LU R16, [R1+0x1458] ;  /* 0x0014580001107983 */ /* 0x002f280000300800 */
[----:B------:R1:W-:Y:S04]  /*c50c0*/  STL [R1+0xe34], R5 ;  /* 0x000e340501007387 */ /* 0x0003e80000100800 */
[----:B-1----:R-:W2:Y:S02]  /*c50d0*/  LDL.LU.64 R4, [R1+0x4f28] ;  /* 0x004f280001047983 */ /* 0x002ea40000300a00 */
[----:B--2---:R-:W-:-:S05]  /*c50e0*/  IMAD.X R7, R25, 0x1, R4, P6 ;  /* 0x0000000119077824 */ /* 0x004fca00030e0604 */
[----:B------:R1:W-:Y:S04]  /*c50f0*/  STL [R1+0xe3c], R7 ;  /* 0x000e3c0701007387 */ /* 0x0003e80000100800 */
[----:B-1----:R-:W2:Y:S01]  /*c5100*/  LDL.LU.64 R6, [R1+0x4f20] ;  /* 0x004f200001067983 */ /* 0x002ea20000300a00 */
[----:B---3--:R-:W-:Y:S02]  /*c5110*/  SHF.R.S32.HI R26, RZ, 0x1f, R19 ;  /* 0x0000001fff1a7819 */ /* 0x008fe40000011413 */
[CC--:B------:R-:W-:Y:S01]  /*c5120*/  IADD3 R22, P5, R19.reuse, R0.reuse, RZ ;  /* 0x0000000013167210 */ /* 0x0c0fe20007fbe0ff */
[----:B------:R4:W-:Y:S04]  /*c5130*/  STL.64 [R1+0x4f08], R4 ;  /* 0x004f080401007387 */ /* 0x0009e80000100a00 */
[----:B------:R-:W-:Y:S01]  /*c5140*/  IMAD.X R23, R26, 0x1, R3, P5 ;  /* 0x000000011a177824 */ /* 0x000fe200028e0603 */
[----:B----4-:R-:W-:Y:S01]  /*c5150*/  IADD3 R4, P4, R16, R0, RZ ;  /* 0x0000000010047210 */ /* 0x010fe20007f9e0ff */
[----:B--2---:R1:W-:Y:S02]  /*c5160*/  STL.64 [R1+0x4f00], R6 ;  /* 0x004f000601007387 */ /* 0x0043e40000100a00 */
        /* <DEDUP_REMOVED lines=14> */
[----:B-1----:R0:W2:Y:S04]  /*c5250*/  LDL.64 R4, [R1+0xe50] ;  /* 0x000e500001047983 */ /* 0x0020a80000100a00 */
[----:B----4-:R1:W-:Y:S04]  /*c5260*/  STL.64 [R1+0x4ee8], R6 ;  /* 0x004ee80601007387 */ /* 0x0103e80000100a00 */
[----:B-1----:R0:W4:Y:S04]  /*c5270*/  LDL.64 R6, [R1+0xe58] ;  /* 0x000e580001067983 */ /* 0x0021280000100a00 */
[----:B---3--:R-:W-:Y:S04]  /*c5280*/  STL.64 [R1+0x4ee0], R22 ;  /* 0x004ee01601007387 */ /* 0x008fe80000100a00 */
[----:B------:R1:W-:Y:S01]  /*c5290*/  STL.64 [R1+0x4ed0], R12 ;  /* 0x004ed00c01007387 */ /* 0x0003e20000100a00 */
[----:B--2---:R-:W-:-:S03]  /*c52a0*/  IMAD.X R5, R25, 0x1, R3, P4 ;  /* 0x0000000119057824 */ /* 0x004fc600020e0603 */
[----:B-1----:R-:W2:Y:S04]  /*c52b0*/  LDL.LU R13, [R1+0x145c] ;  /* 0x00145c00010d7983 */ /* 0x002ea80000300800 */
[----:B------:R-:W-:Y:S04]  /*c52c0*/  STL.64 [R1+0x4ed8], R8 ;  /* 0x004ed80801007387 */ /* 0x000fe80000100a00 */
[----:B------:R1:W-:Y:S04]  /*c52d0*/  STL [R1+0xe54], R5 ;  /* 0x000e540501007387 */ /* 0x0003e80000100800 */
[----:B-1----:R-:W4:Y:S02]  /*c52e0*/  LDL.LU.64 R4, [R1+0x4ef0] ;  /* 0x004ef00001047983 */ /* 0x002f240000300a00 */
[----:B----4-:R-:W-:-:S05]  /*c52f0*/  IMAD.X R7, R25, 0x1, R4, P6 ;  /* 0x0000000119077824 */ /* 0x010fca00030e0604 */
        /* <DEDUP_REMOVED lines=231> */
[----:B-1----:R-:W3:Y:S04]  /*c6170*/  LDL R8, [R1+0x1494] ;  /* 0x0014940001087983 */ /* 0x002ee80000100800 */
        /* <DEDUP_REMOVED lines=31> */
[----:B----4-:R-:W-:Y:S01]  /*c6370*/  STL.64 [R1+0x4d40], R8 ;  /* 0x004d400801007387 */ /* 0x010fe20000100a00 */
[----:B---3--:R-:W-:-:S05]  /*c6380*/  IMAD.X R11, R25, 0x1, R3, P4 ;  /* 0x00000001190b7824 */ /* 0x008fca00020e0603 */
[----:B------:R1:W-:Y:S04]  /*c6390*/  STL [R1+0xf54], R11 ;  /* 0x000f540b01007387 */ /* 0x0003e80000100800 */
[----:B------:R0:W3:Y:S01]  /*c63a0*/  LDL.LU R10, [R1+0x4d58] ;  /* 0x004d5800010a7983 */ /* 0x0000e20000300800 */
[----:B-1----:R-:W-:-:S05]  /*c63b0*/  IMAD.X R11, R25, 0x1, R4, P6 ;  /* 0x00000001190b7824 */ /* 0x002fca00030e0604 */
[----:B------:R3:W-:Y:S04]  /*c63c0*/  STL [R1+0xf5c], R11 ;  /* 0x000f5c0b01007387 */ /* 0x0007e80000100800 */
[----:B---3--:R-:W3:Y:S01]  /*c63d0*/  LDL.LU.64 R10, [R1+0x4d50] ;  /* 0x004d5000010a7983 */ /* 0x008ee20000300a00 */
        /* <DEDUP_REMOVED lines=20> */
[----:B---3--:R-:W-:Y:S04]  /*c6520*/  STL.64 [R1+0x4d10], R10 ;  /* 0x004d100a01007387 */ /* 0x008fe80000100a00 */
[----:B------:R1:W-:Y:S01]  /*c6530*/  STL.64 [R1+0x4d18], R6 ;  /* 0x004d180601007387 */ /* 0x0003e20000100a00 */
[----:B--2---:R-:W-:-:S03]  /*c6540*/  IMAD.X R5, R25, 0x1, R3, P4 ;  /* 0x0000000119057824 */ /* 0x004fc600020e0603 */
[----:B-1----:R-:W2:Y:S04]  /*c6550*/  LDL.LU R6, [R1+0x14a4] ;  /* 0x0014a40001067983 */ /* 0x002ea80000300800 */
[----:B------:R1:W-:Y:S04]  /*c6560*/  STL.64 [R1+0x4d20], R20 ;  /* 0x004d201401007387 */ /* 0x0003e80000100a00 */
[----:B-1----:R0:W3:Y:S04]  /*c6570*/  LDL.64 R20, [R1+0xf78] ;  /* 0x000f780001147983 */ /* 0x0020e80000100a00 */
[----:B------:R1:W-:Y:S04]  /*c6580*/  STL [R1+0xf74], R5 ;  /* 0x000f740501007387 */ /* 0x0003e80000100800 */
[----:B-1----:R-:W3:Y:S02]  /*c6590*/  LDL.LU.64 R4, [R1+0x4d28] ;  /* 0x004d280001047983 */ /* 0x002ee40000300a00 */
[----:B---3--:R-:W-:-:S05]  /*c65a0*/  IMAD.X R21, R25, 0x1, R4, P6 ;  /* 0x0000000119157824 */ /* 0x008fca00030e0604 */
[----:B------:R1:W-:Y:S04]  /*c65b0*/  STL [R1+0xf7c], R21 ;  /* 0x000f7c1501007387 */ /* 0x0003e80000100800 */
[----:B-1----:R-:W3:Y:S04]  /*c65c0*/  LDL.LU.64 R20, [R1+0x4d20] ;  /* 0x004d200001147983 */ /* 0x002ee80000300a00 */
[----:B------:R1:W-:Y:S04]  /*c65d0*/  STL.64 [R1+0x4d08], R4 ;  /* 0x004d080401007387 */ /* 0x0003e80000100a00 */
[----:B-1----:R-:W4:Y:S01]  /*c65e0*/  LDL R4, [R1+0x14a8] ;  /* 0x0014a80001047983 */ /* 0x002f220000100800 */
[----:B--2---:R-:W-:-:S02]  /*c65f0*/  SHF.R.S32.HI R26, RZ, 0x1f, R6 ;  /* 0x0000001fff1a7819 */ /* 0x004fc40000011406 */
[C---:B------:R-:W-:Y:S02]  /*c6600*/  IADD3 R10, P5, R6.reuse, R0, RZ ;  /* 0x00000000060a7210 */ /* 0x040fe40007fbe0ff */
[----:B------:R-:W-:-:S03]  /*c6610*/  IADD3 R6, P6, R6, R2, RZ ;  /* 0x0000000206067210 */ /* 0x000fc60007fde0ff */
[----:B------:R-:W-:Y:S02]  /*c6620*/  IMAD.X R11, R26, 0x1, R3, P5 ;  /* 0x000000011a0b7824 */ /* 0x000fe400028e0603 */
[----:B------:R1:W-:Y:S04]  /*c6630*/  STL [R1+0xf88], R6 ;  /* 0x000f880601007387 */ /* 0x0003e80000100800 */
[----:B-1----:R-:W2:Y:S04]  /*c6640*/  LDL.LU.64 R6, [R1+0x4d18] ;  /* 0x004d180001067983 */ /* 0x002ea80000300a00 */
[----:B------:R1:W-:Y:S04]  /*c6650*/  STL.64 [R1+0xf80], R10 ;  /* 0x000f800a01007387 */ /* 0x0003e80000100a00 */
[----:B-1----:R-:W3:Y:S04]  /*c6660*/  LDL.LU.64 R10, [R1+0x4d10] ;  /* 0x004d1000010a7983 */ /* 0x002ee80000300a00 */
[----:B------:R1:W-:Y:S04]  /*c6670*/  STL.64 [R1+0x4d00], R2 ;  /* 0x004d000201007387 */ /* 0x0003e80000100a00 */
[----:B-1----:R0:W2:Y:S01]  /*c6680*/  LDL.64 R2, [R1+0xf88] ;  /* 0x000f880001027983 */ /* 0x0020a20000100a00 */
[----:B----4-:R-:W-:-:S02]  /*c6690*/  SHF.R.S32.HI R25, RZ, 0x1f, R4 ;  /* 0x0000001fff197819 */ /* 0x010fc40000011404 */
[----:B------:R-:W-:-:S05]  /*c66a0*/  IADD3 R4, P4, R4, R0, RZ ;  /* 0x0000000004047210 */ /* 0x000fca0007f9e0ff */
[----:B------:R1:W-:Y:S04]  /*c66b0*/  STL [R1+0xf90], R4 ;  /* 0x000f900401007387 */ /* 0x0003e80000100800 */
[----:B-1----:R-:W2:Y:S02]  /*c66c0*/  LDL.LU.64 R4, [R1+0x4d08] ;  /* 0x004d080001047983 */ /* 0x002ea40000300a00 */
[----:B--2---:R-:W-:-:S05]  /*c66d0*/  IMAD.X R3, R26, 0x1, R4, P6 ;  /* 0x000000011a037824 */ /* 0x004fca00030e0604 */
[----:B------:R1:W-:Y:S04]  /*c66e0*/  STL [R1+0xf8c], R3 ;  /* 0x000f8c0301007387 */ /* 0x0003e80000100800 */
[----:B-1----:R-:W2:Y:S04]  /*c66f0*/  LDL.LU.64 R2, [R1+0x4d00] ;  /* 0x004d000001027983 */ /* 0x002ea80000300a00 */
[----:B------:R-:W2:Y:S04]  /*c6700*/  LDL.LU R26, [R1+0x14a8] ;  /* 0x0014a800011a7983 */ /* 0x000ea80000300800 */
[----:B------:R1:W-:Y:S04]  /*c6710*/  STL.64 [R1+0x4cf0], R4 ;  /* 0x004cf00401007387 */ /* 0x0003e80000100a00 */
[----:B-1----:R-:W4:Y:S04]  /*c6720*/  LDL.64 R4, [R1+0xf90] ;  /* 0x000f900001047983 */ /* 0x002f280000100a00 */
[----:B----4-:R-:W-:Y:S04]  /*c6730*/  STL [R1+0x4cf8], R4 ;  /* 0x004cf80401007387 */ /* 0x010fe80000100800 */
[----:B------:R-:W-:Y:S04]  /*c6740*/  STL [R1+0x4cfc], R5 ;  /* 0x004cfc0501007387 */ /* 0x000fe80000100800 */
[----:B------:R1:W-:Y:S04]  /*c6750*/  STL.64 [R1+0x4ce0], R8 ;  /* 0x004ce00801007387 */ /* 0x0003e80000100a00 */
[----:B-1----:R-:W4:Y:S01]  /*c6760*/  LDL.LU R8, [R1+0x14ac] ;  /* 0x0014ac0001087983 */ /* 0x002f220000300800 */
[----:B--2---:R-:W-:-:S05]  /*c6770*/  IADD3 R4, P6, R26, R2, RZ ;  /* 0x000000021a047210 */ /* 0x004fca0007fde0ff */
[----:B------:R-:W-:Y:S04]  /*c6780*/  STL [R1+0xf98], R4 ;  /* 0x000f980401007387 */ /* 0x000fe80000100800 */
[----:B------:R0:W2:Y:S04]  /*c6790*/  LDL.LU R5, [R1+0x4cfc] ;  /* 0x004cfc0001057983 */ /* 0x0000a80000300800 */
[----:B------:R1:W-:Y:S04]  /*c67a0*/  STL.64 [R1+0x4ce8], R28 ;  /* 0x004ce81c01007387 */ /* 0x0003e80000100a00 */
[----:B-1----:R0:W3:Y:S01]  /*c67b0*/  LDL.64 R28, [R1+0xf98] ;  /* 0x000f9800011c7983 */ /* 0x0020e20000100a00 */
[----:B----4-:R-:W-:-:S05]  /*c67c0*/  IADD3 R4, P5, R8, R0, RZ ;  /* 0x0000000008047210 */ /* 0x010fca0007fbe0ff */
[----:B------:R1:W-:Y:S04]  /*c67d0*/  STL [R1+0xfa0], R4 ;  /* 0x000fa00401007387 */ /* 0x0003e80000100800 */
[----:B-1----:R0:W4:Y:S01]  /*c67e0*/  LDL.LU R4, [R1+0x4cf8] ;  /* 0x004cf80001047983 */ /* 0x0021220000300800 */
[----:B--2---:R-:W-:-:S05]  /*c67f0*/  IMAD.X R5, R25, 0x1, R3, P4 ;  /* 0x0000000119057824 */ /* 0x004fca00020e0603 */
[----:B------:R4:W-:Y:S04]  /*c6800*/  STL [R1+0xf94], R5 ;  /* 0x000f940501007387 */ /* 0x0009e80000100800 */
[----:B----4-:R-:W2:Y:S01]  /*c6810*/  LDL.LU.64 R4, [R1+0x4cf0] ;  /* 0x004cf00001047983 */ /* 0x010ea20000300a00 */
[----:B------:R-:W-:-:S03]  /*c6820*/  SHF.R.S32.HI R26, RZ, 0x1f, R8 ;  /* 0x0000001fff1a7819 */ /* 0x000fc60000011408 */
[----:B---3--:R1:W-:Y:S04]  /*c6830*/  STL.64 [R1+0x4cd8], R10 ;  /* 0x004cd80a01007387 */ /* 0x0083e80000100a00 */
[----:B-1----:R0:W3:Y:S01]  /*c6840*/  LDL.64 R10, [R1+0xfa0] ;  /* 0x000fa000010a7983 */ /* 0x0020e20000100a00 */
[----:B--2---:R-:W-:Y:S01]  /*c6850*/  IMAD.X R29, R25, 0x1, R4, P6 ;  /* 0x00000001191d7824 */ /* 0x004fe200030e0604 */
[----:B------:R-:W-:-:S04]  /*c6860*/  IADD3 R8, P6, R8, R2, RZ ;  /* 0x0000000208087210 */ /* 0x000fc80007fde0ff */
[----:B------:R1:W-:Y:S04]  /*c6870*/  STL [R1+0xf9c], R29 ;  /* 0x000f9c1d01007387 */ /* 0x0003e80000100800 */
[----:B-1----:R-:W2:Y:S04]  /*c6880*/  LDL.LU.64 R28, [R1+0x4ce8] ;  /* 0x004ce800011c7983 */ /* 0x002ea80000300a00 */
[----:B------:R1:W-:Y:S04]  /*c6890*/  STL [R1+0xfa8], R8 ;  /* 0x000fa80801007387 */ /* 0x0003e80000100800 */
[----:B-1----:R-:W4:Y:S04]  /*c68a0*/  LDL.LU.64 R8, [R1+0x4ce0] ;  /* 0x004ce00001087983 */ /* 0x002f280000300a00 */
[----:B----4-:R1:W-:Y:S04]  /*c68b0*/  STL.64 [R1+0x4cc0], R8 ;  /* 0x004cc00801007387 */ /* 0x0103e80000100a00 */
[----:B-1----:R-:W4:Y:S04]  /*c68c0*/  LDL.LU R8, [R1+0x14b0] ;  /* 0x0014b00001087983 */ /* 0x002f280000300800 */
[----:B--2---:R1:W-:Y:S04]  /*c68d0*/  STL.64 [R1+0x4cc8], R28 ;  /* 0x004cc81c01007387 */ /* 0x0043e80000100a00 */
[----:B-1----:R-:W2:Y:S01]  /*c68e0*/  LDL.64 R28, [R1+0xfa8] ;  /* 0x000fa800011c7983 */ /* 0x002ea20000100a00 */
[----:B---3--:R-:W-:-:S03]  /*c68f0*/  IMAD.X R11, R26, 0x1, R3, P5 ;  /* 0x000000011a0b7824 */ /* 0x008fc600028e0603 */
[----:B--2---:R4:W-:Y:S04]  /*c6900*/  STL [R1+0x4cd0], R28 ;  /* 0x004cd01c01007387 */ /* 0x0049e80000100800 */
[----:B------:R1:W-:Y:S01]  /*c6910*/  STL [R1+0xfa4], R11 ;  /* 0x000fa40b01007387 */ /* 0x0003e20000100800 */
[----:B----4-:R-:W-:-:S03]  /*c6920*/  IADD3 R28, P4, R8, R0, RZ ;  /* 0x00000000081c7210 */ /* 0x010fc60007f9e0ff */
[----:B-1----:R-:W2:Y:S04]  /*c6930*/  LDL.LU.64 R10, [R1+0x4cd8] ;  /* 0x004cd800010a7983 */ /* 0x002ea80000300a00 */
[----:B------:R1:W-:Y:S04]  /*c6940*/  STL [R1+0xfb0], R28 ;  /* 0x000fb01c01007387 */ /* 0x0003e80000100800 */
[----:B-1----:R0:W3:Y:S01]  /*c6950*/  LDL.LU R28, [R1+0x4cd0] ;  /* 0x004cd000011c7983 */ /* 0x0020e20000300800 */
[----:B------:R-:W-:-:S05]  /*c6960*/  IMAD.X R29, R26, 0x1, R4, P6 ;  /* 0x000000011a1d7824 */ /* 0x000fca00030e0604 */
[----:B------:R3:W-:Y:S04]  /*c6970*/  STL [R1+0xfac], R29 ;  /* 0x000fac1d01007387 */ /* 0x0007e80000100800 */
[----:B---3--:R-:W3:Y:S04]  /*c6980*/  LDL.LU.64 R28, [R1+0x4cc8] ;  /* 0x004cc800011c7983 */ /* 0x008ee80000300a00 */
[----:B------:R1:W-:Y:S04]  /*c6990*/  STL.64 [R1+0x4cb0], R16 ;  /* 0x004cb01001007387 */ /* 0x0003e80000100a00 */
[----:B-1----:R-:W4:Y:S01]  /*c69a0*/  LDL.64 R16, [R1+0xfb0] ;  /* 0x000fb00001107983 */ /* 0x002f220000100a00 */
[----:B------:R-:W-:-:S02]  /*c69b0*/  SHF.R.S32.HI R25, RZ, 0x1f, R8 ;  /* 0x0000001fff197819 */ /* 0x000fc40000011408 */
[----:B------:R-:W-:Y:S01]  /*c69c0*/  IADD3 R8, P6, R8, R2, RZ ;  /* 0x0000000208087210 */ /* 0x000fe20007fde0ff */
[----:B----4-:R-:W-:Y:S04]  /*c69d0*/  STL [R1+0x4cb8], R16 ;  /* 0x004cb81001007387 */ /* 0x010fe80000100800 */
[----:B------:R1:W-:Y:S04]  /*c69e0*/  STL [R1+0xfb8], R8 ;  /* 0x000fb80801007387 */ /* 0x0003e80000100800 */
[----:B-1----:R-:W4:Y:S04]  /*c69f0*/  LDL.LU.64 R8, [R1+0x4cc0] ;  /* 0x004cc00001087983 */ /* 0x002f280000300a00 */
[----:B---3--:R1:W-:Y:S04]  /*c6a00*/  STL [R1+0x4ca8], R29 ;  /* 0x004ca81d01007387 */ /* 0x0083e80000100800 */
[----:B-1----:R-:W3:Y:S02]  /*c6a10*/  LDL R29, [R1+0x14b4] ;  /* 0x0014b400011d7983 */ /* 0x002ee40000100800 */
[----:B---3--:R-:W-:-:S05]  /*c6a20*/  IADD3 R16, P5, R29, R0, RZ ;  /* 0x000000001d107210 */ /* 0x008fca0007fbe0ff */
[----:B------:R1:W-:Y:S04]  /*c6a30*/  STL [R1+0xfc0], R16 ;  /* 0x000fc01001007387 */ /* 0x0003e80000100800 */
[----:B-1----:R0:W3:Y:S01]  /*c6a40*/  LDL.LU R16, [R1+0x4cb8] ;  /* 0x004cb80001107983 */ /* 0x0020e20000300800 */
[----:B------:R-:W-:-:S05]  /*c6a50*/  IMAD.X R17, R25, 0x1, R3, P4 ;  /* 0x0000000119117824 */ /* 0x000fca00020e0603 */
[----:B------:R3:W-:Y:S04]  /*c6a60*/  STL [R1+0xfb4], R17 ;  /* 0x000fb41101007387 */ /* 0x0007e80000100800 */
[----:B---3--:R-:W3:Y:S04]  /*c6a70*/  LDL.LU.64 R16, [R1+0x4cb0] ;  /* 0x004cb00001107983 */ /* 0x008ee80000300a00 */
[----:B------:R1:W-:Y:S04]  /*c6a80*/  STL.64 [R1+0x4ca0], R22 ;  /* 0x004ca01601007387 */ /* 0x0003e80000100a00 */
[----:B-1----:R0:W2:Y:S04]  /*c6a90*/  LDL.64 R22, [R1+0xfc0] ;  /* 0x000fc00001167983 */ /* 0x0020a80000100a00 */
[----:B---3--:R-:W-:Y:S04]  /*c6aa0*/  STL.64 [R1+0x4c98], R16 ;  /* 0x004c981001007387 */ /* 0x008fe80000100a00 */
[----:B----4-:R1:W-:Y:S04]  /*c6ab0*/  STL.64 [R1+0x4c90], R8 ;  /* 0x004c900801007387 */ /* 0x0103e80000100a00 */
[----:B-1----:R0:W3:Y:S01]  /*c6ac0*/  LDL.64 R8, [R1+0xfb8] ;  /* 0x000fb80001087983 */ /* 0x0020e20000100a00 */
[----:B------:R-:W-:-:S05]  /*c6ad0*/  SHF.R.S32.HI R26, RZ, 0x1f, R29 ;  /* 0x0000001fff1a7819 */ /* 0x000fca000001141d */
[----:B--2---:R-:W-:Y:S02]  /*c6ae0*/  IMAD.X R23, R26, 0x1, R3, P5 ;  /* 0x000000011a177824 */ /* 0x004fe400028e0603 */
[----:B---3--:R-:W-:Y:S01]  /*c6af0*/  IMAD.X R9, R25, 0x1, R4, P6 ;  /* 0x0000000119097824 */ /* 0x008fe200030e0604 */
[----:B------:R-:W-:-:S04]  /*c6b00*/  IADD3 R8, P6, R29, R2, RZ ;  /* 0x000000021d087210 */ /* 0x000fc80007fde0ff */
[----:B------:R-:W-:Y:S04]  /*c6b10*/  STL [R1+0xfbc], R9 ;  /* 0x000fbc0901007387 */ /* 0x000fe80000100800 */
[----:B------:R-:W2:Y:S04]  /*c6b20*/  LDL.LU R29, [R1+0x4ca8] ;  /* 0x004ca800011d7983 */ /* 0x000ea80000300800 */
[----:B------:R1:W-:Y:S04]  /*c6b30*/  STL [R1+0xfc4], R23 ;  /* 0x000fc41701007387 */ /* 0x0003e80000100800 */
[----:B-1----:R-:W3:Y:S04]  /*c6b40*/  LDL.LU.64 R22, [R1+0x4ca0] ;  /* 0x004ca00001167983 */ /* 0x002ee80000300a00 */
[----:B------:R1:W-:Y:S04]  /*c6b50*/  STL [R1+0x4c8c], R3 ;  /* 0x004c8c0301007387 */ /* 0x0003e80000100800 */
[----:B-1----:R-:W4:Y:S01]  /*c6b60*/  LDL R3, [R1+0x14bc] ;  /* 0x0014bc0001037983 */ /* 0x002f220000100800 */
[----:B------:R-:W-:Y:S01]  /*c6b70*/  IMAD.X R9, R26, 0x1, R4, P6 ;  /* 0x000000011a097824 */ /* 0x000fe200030e0604 */
[----:B----4-:R-:W-:-:S05]  /*c6b80*/  IADD3 R16, P4, R3, R0, RZ ;  /* 0x0000000003107210 */ /* 0x010fca0007f9e0ff */
[----:B------:R1:W-:Y:S04]  /*c6b90*/  STL [R1+0xfd0], R16 ;  /* 0x000fd01001007387 */ /* 0x0003e80000100800 */
[----:B-1----:R-:W4:Y:S04]  /*c6ba0*/  LDL.LU.64 R16, [R1+0x4c98] ;  /* 0x004c980001107983 */ /* 0x002f280000300a00 */
[----:B------:R1:W-:Y:S04]  /*c6bb0*/  STL.64 [R1+0xfc8], R8 ;  /* 0x000fc80801007387 */ /* 0x0003e80000100a00 */
[----:B-1----:R-:W2:Y:S01]  /*c6bc0*/  LDL.LU.64 R8, [R1+0x4c90] ;  /* 0x004c900001087983 */ /* 0x002ea20000300a00 */
[----:B------:R-:W-:-:S03]  /*c6bd0*/  SHF.R.S32.HI R25, RZ, 0x1f, R3 ;  /* 0x0000001fff197819 */ /* 0x000fc60000011403 */
[----:B--2---:R1:W-:Y:S02]  /*c6be0*/  STL.64 [R1+0x4c80], R8 ;  /* 0x004c800801007387 */ /* 0x0043e40000100a00 */
[----:B-1----:R-:W-:Y:S02]  /*c6bf0*/  IADD3 R8, P6, R3, R2, RZ ;  /* 0x0000000203087210 */ /* 0x002fe40007fde0ff */
[----:B------:R-:W2:Y:S04]  /*c6c00*/  LDL.LU R3, [R1+0x4c8c] ;  /* 0x004c8c0001037983 */ /* 0x000ea80000300800 */
[----:B------:R1:W-:Y:S04]  /*c6c10*/  STL [R1+0x4c88], R8 ;  /* 0x004c880801007387 */ /* 0x0003e80000100800 */
[----:B-1----:R0:W2:Y:S04]  /*c6c20*/  LDL.64 R8, [R1+0xfd0] ;  /* 0x000fd00001087983 */ /* 0x0020a80000100a00 */
[----:B------:R1:W-:Y:S04]  /*c6c30*/  STL [R1+0x4c78], R21 ;  /* 0x004c781501007387 */ /* 0x0003e80000100800 */
[----:B-1----:R-:W3:Y:S04]  /*c6c40*/  LDL.LU R21, [R1+0x14c0] ;  /* 0x0014c00001157983 */ /* 0x002ee80000300800 */
[----:B------:R-:W-:Y:S01]  /*c6c50*/  STL.64 [R1+0x4c70], R10 ;  /* 0x004c700a01007387 */ /* 0x000fe20000100a00 */
[----:B--2---:R-:W-:-:S05]  /*c6c60*/  IMAD.X R9, R25, 0x1, R3, P4 ;  /* 0x0000000119097824 */ /* 0x004fca00020e0603 */
[----:B------:R1:W-:Y:S04]  /*c6c70*/  STL [R1+0xfd4], R9 ;  /* 0x000fd40901007387 */ /* 0x0003e80000100800 */
[----:B------:R-:W2:Y:S01]  /*c6c80*/  LDL.LU R8, [R1+0x4c88] ;  /* 0x004c880001087983 */ /* 0x000ea20000300800 */
[----:B-1----:R-:W-:-:S05]  /*c6c90*/  IMAD.X R9, R25, 0x1, R4, P6 ;  /* 0x0000000119097824 */ /* 0x002fca00030e0604 */
[----:B--2---:R1:W-:Y:S04]  /*c6ca0*/  STL.64 [R1+0xfd8], R8 ;  /* 0x000fd80801007387 */ /* 0x0043e80000100a00 */
[----:B-1----:R-:W2:Y:S01]  /*c6cb0*/  LDL.LU.64 R8, [R1+0x4c80] ;  /* 0x004c800001087983 */ /* 0x002ea20000300a00 */
[----:B---3--:R-:W-:Y:S02]  /*c6cc0*/  SHF.R.S32.HI R26, RZ, 0x1f, R21 ;  /* 0x0000001fff1a7819 */ /* 0x008fe40000011415 */
[----:B------:R-:W-:-:S05]  /*c6cd0*/  IADD3 R10, P5, R21, R0, RZ ;  /* 0x00000000150a7210 */ /* 0x000fca0007fbe0ff */
[----:B------:R-:W-:Y:S01]  /*c6ce0*/  IMAD.X R11, R26, 0x1, R3, P5 ;  /* 0x000000011a0b7824 */ /* 0x000fe200028e0603 */
[----:B--2---:R1:W-:Y:S02]  /*c6cf0*/  STL.64 [R1+0x4c60], R8 ;  /* 0x004c600801007387 */ /* 0x0043e40000100a00 */
[----:B-1----:R-:W-:Y:S02]  /*c6d00*/  IADD3 R8, P6, R21, R2, RZ ;  /* 0x0000000215087210 */ /* 0x002fe40007fde0ff */
[----:B------:R-:W2:Y:S04]  /*c6d10*/  LDL.LU R21, [R1+0x4c78] ;  /* 0x004c780001157983 */ /* 0x000ea80000300800 */
[----:B------:R-:W-:Y:S04]  /*c6d20*/  STL [R1+0x4c68], R8 ;  /* 0x004c680801007387 */ /* 0x000fe80000100800 */
[----:B------:R1:W-:Y:S04]  /*c6d30*/  STL.64 [R1+0xfe0], R10 ;  /* 0x000fe00a01007387 */ /* 0x0003e80000100a00 */
[----:B-1----:R-:W3:Y:S04]  /*c6d40*/  LDL.LU.64 R10, [R1+0x4c70] ;  /* 0x004c7000010a7983 */ /* 0x002ee80000300a00 */
[----:B------:R1:W-:Y:S04]  /*c6d50*/  STL.64 [R1+0x4c58], R12 ;  /* 0x004c580c01007387 */ /* 0x0003e80000100a00 */
[----:B-1----:R-:W4:Y:S02]  /*c6d60*/  LDL.LU R12, [R1+0x14c4] ;  /* 0x0014c400010c7983 */ /* 0x002f240000300800 */
[----:B----4-:R-:W-:-:S05]  /*c6d70*/  IADD3 R8, P4, R12, R0, RZ ;  /* 0x000000000c087210 */ /* 0x010fca0007f9e0ff */
[----:B------:R1:W-:Y:S04]  /*c6d80*/  STL [R1+0xff0], R8 ;  /* 0x000ff00801007387 */ /* 0x0003e80000100800 */
[----:B-1----:R-:W4:Y:S01]  /*c6d90*/  LDL.LU R8, [R1+0x4c68] ;  /* 0x004c680001087983 */ /* 0x002f220000300800 */
[----:B------:R-:W-:-:S05]  /*c6da0*/  IMAD.X R9, R26, 0x1, R4, P6 ;  /* 0x000000011a097824 */ /* 0x000fca00030e0604 */
[----:B----4-:R1:W-:Y:S04]  /*c6db0*/  STL.64 [R1+0xfe8], R8 ;  /* 0x000fe80801007387 */ /* 0x0103e80000100a00 */
[----:B-1----:R-:W4:Y:S04]  /*c6dc0*/  LDL.LU.64 R8, [R1+0x4c60] ;  /* 0x004c600001087983 */ /* 0x002f280000300a00 */
[----:B------:R-:W2:Y:S01]  /*c6dd0*/  LDL R26, [R1+0x14c8] ;  /* 0x0014c800011a7983 */ /* 0x000ea20000100800 */
[----:B------:R-:W-:Y:S02]  /*c6de0*/  SHF.R.S32.HI R25, RZ, 0x1f, R12 ;  /* 0x0000001fff197819 */ /* 0x000fe4000001140c */
[----:B------:R-:W-:Y:S01]  /*c6df0*/  IADD3 R12, P6, R12, R2, RZ ;  /* 0x000000020c0c7210 */ /* 0x000fe20007fde0ff */
[----:B----4-:R1:W-:Y:S04]  /*c6e00*/  STL.64 [R1+0x4c48], R8 ;  /* 0x004c480801007387 */ /* 0x0103e80000100a00 */
[----:B-1----:R-:W4:Y:S01]  /*c6e10*/  LDL.64 R8, [R1+0xff0] ;  /* 0x000ff00001087983 */ /* 0x002f220000100a00 */
[----:B--2---:R-:W-:-:S03]  /*c6e20*/  SHF.R.S32.HI R26, RZ, 0x1f, R26 ;  /* 0x0000001fff1a7819 */ /* 0x004fc6000001141a */
[----:B----4-:R-:W-:Y:S04]  /*c6e30*/  STL [R1+0x4c50], R8 ;  /* 0x004c500801007387 */ /* 0x010fe80000100800 */
[----:B------:R1:W-:Y:S04]  /*c6e40*/  STL [R1+0xff8], R12 ;  /* 0x000ff80c01007387 */ /* 0x0003e80000100800 */
[----:B-1----:R-:W2:Y:S04]  /*c6e50*/  LDL.LU.64 R12, [R1+0x4c58] ;  /* 0x004c5800010c7983 */ /* 0x002ea80000300a00 */
[----:B------:R1:W-:Y:S04]  /*c6e60*/  STL.64 [R1+0x4c38], R26 ;  /* 0x004c381a01007387 */ /* 0x0003e80000100a00 */
[----:B-1----:R-:W4:Y:S02]  /*c6e70*/  LDL.LU R26, [R1+0x14c8] ;  /* 0x0014c800011a7983 */ /* 0x002f240000300800 */
[----:B----4-:R-:W-:-:S05]  /*c6e80*/  IADD3 R8, P5, R26, R0, RZ ;  /* 0x000000001a087210 */ /* 0x010fca0007fbe0ff */
[----:B------:R1:W-:Y:S04]  /*c6e90*/  STL [R1+0x1000], R8 ;  /* 0x0010000801007387 */ /* 0x0003e80000100800 */
[----:B-1----:R0:W4:Y:S04]  /*c6ea0*/  LDL.LU R8, [R1+0x4c50] ;  /* 0x004c500001087983 */ /* 0x0021280000300800 */
[----:B------:R1:W-:Y:S04]  /*c6eb0*/  STL.64 [R1+0x4c40], R26 ;  /* 0x004c401a01007387 */ /* 0x0003e80000100a00 */
[----:B-1----:R0:W3:Y:S01]  /*c6ec0*/  LDL.64 R26, [R1+0xff8] ;  /* 0x000ff800011a7983 */ /* 0x0020e20000100a00 */
[----:B------:R-:W-:-:S05]  /*c6ed0*/  IMAD.X R9, R25, 0x1, R3, P4 ;  /* 0x0000000119097824 */ /* 0x000fca00020e0603 */
[----:B------:R4:W-:Y:S04]  /*c6ee0*/  STL [R1+0xff4], R9 ;  /* 0x000ff40901007387 */ /* 0x0009e80000100800 */
[----:B----4-:R-:W4:Y:S04]  /*c6ef0*/  LDL.LU.64 R8, [R1+0x4c48] ;  /* 0x004c480001087983 */ /* 0x010f280000300a00 */
[----:B------:R1:W-:Y:S01]  /*c6f00*/  STL.64 [R1+0x4c30], R6 ;  /* 0x004c300601007387 */ /* 0x0003e20000100a00 */
[----:B---3--:R-:W-:-:S03]  /*c6f10*/  IMAD.X R27, R25, 0x1, R4, P6 ;  /* 0x00000001191b7824 */ /* 0x008fc600030e0604 */
[----:B-1----:R0:W3:Y:S04]  /*c6f20*/  LDL.64 R6, [R1+0x1000] ;  /* 0x0010000001067983 */ /* 0x0020e80000100a00 */
[----:B------:R1:W-:Y:S04]  /*c6f30*/  STL.64 [R1+0x4c18], R16 ;  /* 0x004c181001007387 */ /* 0x0003e80000100a00 */
[----:B-1----:R-:W4:Y:S04]  /*c6f40*/  LDL.LU R16, [R1+0x14cc] ;  /* 0x0014cc0001107983 */ /* 0x002f280000300800 */
[----:B------:R1:W-:Y:S04]  /*c6f50*/  STL [R1+0xffc], R27 ;  /* 0x000ffc1b01007387 */ /* 0x0003e80000100800 */
[----:B-1----:R-:W2:Y:S02]  /*c6f60*/  LDL.LU.64 R26, [R1+0x4c40] ;  /* 0x004c4000011a7983 */ /* 0x002ea40000300a00 */
[----:B--2---:R-:W-:-:S05]  /*c6f70*/  IADD3 R26, P6, R26, R2, RZ ;  /* 0x000000021a1a7210 */ /* 0x004fca0007fde0ff */
[----:B------:R1:W-:Y:S04]  /*c6f80*/  STL [R1+0x1008], R26 ;  /* 0x0010081a01007387 */ /* 0x0003e80000100800 */
[----:B-1----:R-:W3:Y:S04]  /*c6f90*/  LDL.LU.64 R26, [R1+0x4c38] ;  /* 0x004c3800011a7983 */ /* 0x002ee80000300a00 */
[----:B------:R1:W-:Y:S04]  /*c6fa0*/  STL.64 [R1+0x4c20], R12 ;  /* 0x004c200c01007387 */ /* 0x0003e80000100a00 */
        /* <DEDUP_REMOVED lines=8> */
[----:B------:R-:W-:Y:S01]  /*c7030*/  IMAD.X R13, R26, 0x1, R4, P6 ;  /* 0x000000011a0d7824 */ /* 0x000fe200030e0604 */
[----:B------:R-:W-:-:S02]  /*c7040*/  SHF.R.S32.HI R25, RZ, 0x1f, R16 ;  /* 0x0000001fff197819 */ /* 0x000fc40000011410 */
[----:B------:R-:W-:Y:S01]  /*c7050*/  IADD3 R16, P6, R16, R2, RZ ;  /* 0x0000000210107210 */ /* 0x000fe20007fde0ff */
[----:B------:R-:W-:Y:S01]  /*c7060*/  IMAD.MOV.U32 R26, RZ, RZ, R29 ;  /* 0x000000ffff1a7224 */ /* 0x000fe200078e001d */
[----:B------:R3:W-:Y:S04]  /*c7070*/  STL [R1+0x100c], R13 ;  /* 0x00100c0d01007387 */ /* 0x0007e80000100800 */
[----:B---3--:R-:W3:Y:S04]  /*c7080*/  LDL.LU.64 R12, [R1+0x4c20] ;  /* 0x004c2000010c7983 */ /* 0x008ee80000300a00 */
[----:B------:R-:W4:Y:S04]  /*c7090*/  LDL.LU R29, [R1+0x14d8] ;  /* 0x0014d800011d7983 */ /* 0x000f280000300800 */
[----:B------:R1:W-:Y:S04]  /*c70a0*/  STL [R1+0x1018], R16 ;  /* 0x0010181001007387 */ /* 0x0003e80000100800 */
[----:B-1----:R-:W2:Y:S04]  /*c70b0*/  LDL.LU.64 R16, [R1+0x4c18] ;  /* 0x004c180001107983 */ /* 0x002ea80000300a00 */
[----:B--2---:R1:W-:Y:S04]  /*c70c0*/  STL.64 [R1+0x4c10], R16 ;  /* 0x004c101001007387 */ /* 0x0043e80000100a00 */
[----:B-1----:R0:W2:Y:S04]  /*c70d0*/  LDL.64 R16, [R1+0x1010] ;  /* 0x0010100001107983 */ /* 0x0020a80000100a00 */
[----:B------:R-:W-:Y:S04]  /*c70e0*/  STL.64 [R1+0x4c08], R8 ;  /* 0x004c080801007387 */ /* 0x000fe80000100a00 */
[----:B------:R1:W-:Y:S04]  /*c70f0*/  STL.64 [R1+0x4bf8], R6 ;  /* 0x004bf80601007387 */ /* 0x0003e80000100a00 */
[----:B-1----:R-:W3:Y:S01]  /*c7100*/  LDL R6, [R1+0x14d4] ;  /* 0x0014d40001067983 */ /* 0x002ee20000100800 */
[----:B--2---:R-:W-:-:S04]  /*c7110*/  IMAD.MOV.U32 R17, RZ, RZ, R26 ;  /* 0x000000ffff117224 */ /* 0x004fc800078e001a */
[--C-:B------:R-:W-:Y:S01]  /*c7120*/  IMAD.MOV.U32 R9, RZ, RZ, R17.reuse ;  /* 0x000000ffff097224 */ /* 0x100fe200078e0011 */
[----:B------:R-:W-:Y:S02]  /*c7130*/  SHF.R.S32.HI R26, RZ, 0x1f, R17 ;  /* 0x0000001fff1a7819 */ /* 0x000fe40000011411 */
[----:B------:R-:W-:Y:S01]  /*c7140*/  IADD3 R8, P5, R17, R0, RZ ;  /* 0x0000000011087210 */ /* 0x000fe20007fbe0ff */
[----:B------:R-:W-:-:S05]  /*c7150*/  IMAD.X R17, R25, 0x1, R3, P4 ;  /* 0x0000000119117824 */ /* 0x000fca00020e0603 */
[----:B------:R1:W-:Y:S04]  /*c7160*/  STL [R1+0x1014], R17 ;  /* 0x0010141101007387 */ /* 0x0003e80000100800 */
[----:B-1----:R-:W2:Y:S04]  /*c7170*/  LDL.LU.64 R16, [R1+0x4c10] ;  /* 0x004c100001107983 */ /* 0x002ea80000300a00 */
[----:B------:R1:W-:Y:S04]  /*c7180*/  STL.64 [R1+0x4c00], R10 ;  /* 0x004c000a01007387 */ /* 0x0003e80000100a00 */
[----:B-1----:R0:W4:Y:S02]  /*c7190*/  LDL.64 R10, [R1+0x1018] ;  /* 0x00101800010a7983 */ /* 0x0021240000100a00 */
[----:B----4-:R-:W-:Y:S01]  /*c71a0*/  IMAD.X R11, R25, 0x1, R4, P6 ;  /* 0x00000001190b7824 */ /* 0x010fe200030e0604 */
[----:B------:R-:W-:Y:S01]  /*c71b0*/  IADD3 R10, P6, R9, R2, RZ ;  /* 0x00000002090a7210 */ /* 0x000fe20007fde0ff */
[----:B------:R-:W-:-:S03]  /*c71c0*/  IMAD.X R9, R26, 0x1, R3, P5 ;  /* 0x000000011a097824 */ /* 0x000fc600028e0603 */
[----:B------:R-:W-:Y:S04]  /*c71d0*/  STL [R1+0x101c], R11 ;  /* 0x00101c0b01007387 */ /* 0x000fe80000100800 */
[----:B------:R1:W-:Y:S04]  /*c71e0*/  STL.64 [R1+0x1020], R8 ;  /* 0x0010200801007387 */ /* 0x0003e80000100a00 */
[----:B-1----:R-:W4:Y:S01]  /*c71f0*/  LDL.LU.64 R8, [R1+0x4c08] ;  /* 0x004c080001087983 */ /* 0x002f220000300a00 */
[----:B------:R-:W-:Y:S01]  /*c7200*/  IMAD.X R11, R26, 0x1, R4, P6 ;  /* 0x000000011a0b7824 */ /* 0x000fe200030e0604 */
[----:B---3--:R-:W-:-:S02]  /*c7210*/  SHF.R.S32.HI R25, RZ, 0x1f, R6 ;  /* 0x0000001fff197819 */ /* 0x008fc40000011406 */
[----:B----4-:R1:W-:Y:S04]  /*c7220*/  STL.64 [R1+0x4bf0], R8 ;  /* 0x004bf00801007387 */ /* 0x0103e80000100a00 */
[----:B------:R3:W-:Y:S01]  /*c7230*/  STL.64 [R1+0x1028], R10 ;  /* 0x0010280a01007387 */ /* 0x0007e20000100a00 */
[C---:B-1----:R-:W-:Y:S02]  /*c7240*/  IADD3 R8, P4, R6.reuse, R0, RZ ;  /* 0x0000000006087210 */ /* 0x042fe40007f9e0ff */
[----:B------:R-:W-:Y:S01]  /*c7250*/  IADD3 R6, P6, R6, R2, RZ ;  /* 0x0000000206067210 */ /* 0x000fe20007fde0ff */
[----:B---3--:R-:W3:Y:S04]  /*c7260*/  LDL.LU.64 R10, [R1+0x4c00] ;  /* 0x004c0000010a7983 */ /* 0x008ee80000300a00 */
[----:B------:R1:W-:Y:S04]  /*c7270*/  STL [R1+0x1038], R6 ;  /* 0x0010380601007387 */ /* 0x0003e80000100800 */
[----:B-1----:R-:W4:Y:S01]  /*c7280*/  LDL.LU.64 R6, [R1+0x4bf8] ;  /* 0x004bf80001067983 */ /* 0x002f220000300a00 */
[----:B------:R-:W-:-:S03]  /*c7290*/  IMAD.X R9, R25, 0x1, R3, P4 ;  /* 0x0000000119097824 */ /* 0x000fc600020e0603 */
[----:B----4-:R-:W-:Y:S04]  /*c72a0*/  STL.64 [R1+0x4be0], R6 ;  /* 0x004be00601007387 */ /* 0x010fe80000100a00 */
[----:B------:R1:W-:Y:S04]  /*c72b0*/  STL.64 [R1+0x1030], R8 ;  /* 0x0010300801007387 */ /* 0x0003e80000100a00 */
[----:B-1----:R-:W4:Y:S04]  /*c72c0*/  LDL.LU.64 R8, [R1+0x4bf0] ;  /* 0x004bf00001087983 */ /* 0x002f280000300a00 */
[----:B------:R1:W-:Y:S04]  /*c72d0*/  STL [R1+0x4bc8], R28 ;  /* 0x004bc81c01007387 */ /* 0x0003e80000100800 */
[----:B-1----:R-:W2:Y:S04]  /*c72e0*/  LDL R28, [R1+0x14dc] ;  /* 0x0014dc00011c7983 */ /* 0x002ea80000100800 */
[----:B----4-:R1:W-:Y:S04]  /*c72f0*/  STL.64 [R1+0x4bd0], R8 ;  /* 0x004bd00801007387 */ /* 0x0103e80000100a00 */
[----:B-1----:R0:W4:Y:S01]  /*c7300*/  LDL.64 R8, [R1+0x1038] ;  /* 0x0010380001087983 */ /* 0x0021220000100a00 */
[----:B------:R-:W-:-:S02]  /*c7310*/  SHF.R.S32.HI R26, RZ, 0x1f, R29 ;  /* 0x0000001fff1a7819 */ /* 0x000fc4000001141d */
[-C--:B------:R-:W-:Y:S01]  /*c7320*/  IADD3 R6, P5, R29, R0.reuse, RZ ;  /* 0x000000001d067210 */ /* 0x080fe20007fbe0ff */
[----:B------:R2:W-:Y:S04]  /*c7330*/  STL.64 [R1+0x4bd8], R4 ;  /* 0x004bd80401007387 */ /* 0x0005e80000100a00 */
[----:B------:R-:W-:Y:S02]  /*c7340*/  IMAD.X R7, R26, 0x1, R3, P5 ;  /* 0x000000011a077824 */ /* 0x000fe400028e0603 */
[----:B----4-:R-:W-:Y:S01]  /*c7350*/  IMAD.X R9, R25, 0x1, R4, P6 ;  /* 0x0000000119097824 */ /* 0x010fe200030e0604 */
[----:B--2---:R-:W-:Y:S02]  /*c7360*/  IADD3 R4, P4, R28, R0, RZ ;  /* 0x000000001c047210 */ /* 0x004fe40007f9e0ff */
[----:B------:R-:W-:-:S02]  /*c7370*/  IADD3 R8, P6, R29, R2, RZ ;  /* 0x000000021d087210 */ /* 0x000fc40007fde0ff */
[----:B------:R-:W-:Y:S04]  /*c7380*/  STL [R1+0x103c], R9 ;  /* 0x00103c0901007387 */ /* 0x000fe80000100800 */
[----:B------:R0:W2:Y:S04]  /*c7390*/  LDL.LU R29, [R1+0x4be8] ;  /* 0x004be800011d7983 */ /* 0x0000a80000300800 */
[----:B------:R1:W-:Y:S04]  /*c73a0*/  STL.64 [R1+0x1040], R6 ;  /* 0x0010400601007387 */ /* 0x0003e80000100a00 */
[----:B-1----:R-:W4:Y:S04]  /*c73b0*/  LDL.LU.64 R6, [R1+0x4be0] ;  /* 0x004be00001067983 */ /* 0x002f280000300a00 */
        /* <DEDUP_REMOVED lines=8> */
[----:B-1----:R-:W2:Y:S04]  /*c7440*/  LDL.LU R28, [R1+0x4bc8] ;  /* 0x004bc800011c7983 */ /* 0x002ea80000300800 */
[----:B------:R1:W-:Y:S04]  /*c7450*/  STL.64 [R1+0x4bc0], R4 ;  /* 0x004bc00401007387 */ /* 0x0003e80000100a00 */
[----:B-1----:R0:W4:Y:S04]  /*c7460*/  LDL.64 R4, [R1+0x1050] ;  /* 0x0010500001047983 */ /* 0x0021280000100a00 */
[----:B---3--:R1:W-:Y:S04]  /*c7470*/  STL.64 [R1+0x4bb8], R8 ;  /* 0x004bb80801007387 */ /* 0x0083e80000100a00 */
[----:B-1----:R0:W3:Y:S04]  /*c7480*/  LDL.64 R8, [R1+0x1058] ;  /* 0x0010580001087983 */ /* 0x0020e80000100a00 */
[----:B--2---:R-:W-:Y:S04]  /*c7490*/  STL [R1+0x4bb0], R28 ;  /* 0x004bb01c01007387 */ /* 0x004fe80000100800 */
[----:B------:R1:W-:Y:S01]  /*c74a0*/  STL.64 [R1+0x4b98], R16 ;  /* 0x004b981001007387 */ /* 0x0003e20000100a00 */
[----:B----4-:R-:W-:-:S03]  /*c74b0*/  IMAD.X R5, R25, 0x1, R3, P4 ;  /* 0x0000000119057824 */ /* 0x010fc600020e0603 */
[----:B-1----:R-:W2:Y:S04]  /*c74c0*/  LDL.LU R16, [R1+0x14e4] ;  /* 0x0014e40001107983 */ /* 0x002ea80000300800 */
[----:B------:R1:W-:Y:S04]  /*c74d0*/  STL.64 [R1+0x4ba0], R12 ;  /* 0x004ba00c01007387 */ /* 0x0003e80000100a00 */
[----:B-1----:R-:W4:Y:S04]  /*c74e0*/  LDL.LU R13, [R1+0x14e0] ;  /* 0x0014e000010d7983 */ /* 0x002f280000300800 */
[----:B------:R1:W-:Y:S04]  /*c74f0*/  STL [R1+0x1054], R5 ;  /* 0x0010540501007387 */ /* 0x0003e80000100800 */
[----:B-1----:R-:W3:Y:S01]  /*c7500*/  LDL.LU.64 R4, [R1+0x4bc0] ;  /* 0x004bc00001047983 */ /* 0x002ee20000300a00 */
[----:B----4-:R-:W-:-:S02]  /*c7510*/  SHF.R.S32.HI R26, RZ, 0x1f, R13 ;  /* 0x0000001fff1a7819 */ /* 0x010fc4000001140d */
[----:B------:R-:W-:-:S05]  /*c7520*/  IADD3 R28, P5, R13, R0, RZ ;  /* 0x000000000d1c7210 */ /* 0x000fca0007fbe0ff */
[----:B------:R-:W-:Y:S02]  /*c7530*/  IMAD.X R29, R26, 0x1, R3, P5 ;  /* 0x000000011a1d7824 */ /* 0x000fe400028e0603 */
[----:B---3--:R-:W-:-:S05]  /*c7540*/  IMAD.X R9, R25, 0x1, R4, P6 ;  /* 0x0000000119097824 */ /* 0x008fca00030e0604 */
[----:B------:R1:W-:Y:S04]  /*c7550*/  STL [R1+0x105c], R9 ;  /* 0x00105c0901007387 */ /* 0x0003e80000100800 */
[----:B-1----:R-:W3:Y:S04]  /*c7560*/  LDL.LU.64 R8, [R1+0x4bb8] ;  /* 0x004bb80001087983 */ /* 0x002ee80000300a00 */
[----:B------:R2:W-:Y:S04]  /*c7570*/  STL.64 [R1+0x4ba8], R4 ;  /* 0x004ba80401007387 */ /* 0x0005e80000100a00 */
[----:B------:R1:W-:Y:S01]  /*c7580*/  STL.64 [R1+0x1060], R28 ;  /* 0x0010601c01007387 */ /* 0x0003e20000100a00 */
[----:B--2---:R-:W-:-:S03]  /*c7590*/  IADD3 R4, P4, R16, R0, RZ ;  /* 0x0000000010047210 */ /* 0x004fc60007f9e0ff */
[----:B-1----:R-:W2:Y:S04]  /*c75a0*/  LDL.LU R28, [R1+0x4bb0] ;  /* 0x004bb000011c7983 */ /* 0x002ea80000300800 */
[----:B------:R-:W2:Y:S04]  /*c75b0*/  LDL.LU R29, [R1+0x14ec] ;  /* 0x0014ec00011d7983 */ /* 0x000ea80000300800 */
[----:B------:R1:W-:Y:S04]  /*c75c0*/  STL [R1+0x1070], R4 ;  /* 0x0010700401007387 */ /* 0x0003e80000100800 */
[----:B-1----:R-:W4:Y:S01]  /*c75d0*/  LDL.LU.64 R4, [R1+0x4ba8] ;  /* 0x004ba80001047983 */ /* 0x002f220000300a00 */
[----:B------:R-:W-:-:S02]  /*c75e0*/  IADD3 R12, P6, R13, R2, RZ ;  /* 0x000000020d0c7210 */ /* 0x000fc40007fde0ff */
[----:B------:R-:W-:-:S03]  /*c75f0*/  SHF.R.S32.HI R25, RZ, 0x1f, R16 ;  /* 0x0000001fff197819 */ /* 0x000fc60000011410 */
[----:B----4-:R-:W-:Y:S01]  /*c7600*/  IMAD.X R13, R26, 0x1, R4, P6 ;  /* 0x000000011a0d7824 */ /* 0x010fe200030e0604 */
[----:B------:R-:W-:-:S04]  /*c7610*/  IADD3 R16, P6, R16, R2, RZ ;  /* 0x0000000210107210 */ /* 0x000fc80007fde0ff */
[----:B------:R1:W-:Y:S04]  /*c7620*/  STL.64 [R1+0x1068], R12 ;  /* 0x0010680c01007387 */ /* 0x0003e80000100a00 */
[----:B-1----:R-:W4:Y:S04]  /*c7630*/  LDL.LU.64 R12, [R1+0x4ba0] ;  /* 0x004ba000010c7983 */ /* 0x002f280000300a00 */
[----:B------:R1:W-:Y:S04]  /*c7640*/  STL [R1+0x1078], R16 ;  /* 0x0010781001007387 */ /* 0x0003e80000100800 */
[----:B-1----:R-:W4:Y:S04]  /*c7650*/  LDL.LU.64 R16, [R1+0x4b98] ;  /* 0x004b980001107983 */ /* 0x002f280000300a00 */
[----:B--2---:R1:W-:Y:S04]  /*c7660*/  STL.64 [R1+0x4b90], R28 ;  /* 0x004b901c01007387 */ /* 0x0043e80000100a00 */
[----:B-1----:R0:W2:Y:S04]  /*c7670*/  LDL.64 R28, [R1+0x1070] ;  /* 0x00107000011c7983 */ /* 0x0020a80000100a00 */
[----:B---3--:R-:W-:Y:S04]  /*c7680*/  STL.64 [R1+0x4b78], R8 ;  /* 0x004b780801007387 */ /* 0x008fe80000100a00 */
[----:B------:R-:W-:Y:S04]  /*c7690*/  STL [R1+0x4b80], R9 ;  /* 0x004b800901007387 */ /* 0x000fe80000100800 */
[----:B------:R1:W-:Y:S04]  /*c76a0*/  STL.64 [R1+0x4b88], R14 ;  /* 0x004b880e01007387 */ /* 0x0003e80000100a00 */
[----:B-1----:R0:W3:Y:S04]  /*c76b0*/  LDL.64 R14, [R1+0x1078] ;  /* 0x00107800010e7983 */ /* 0x0020e80000100a00 */
[----:B------:R1:W-:Y:S04]  /*c76c0*/  STL.64 [R1+0x4b68], R6 ;  /* 0x004b680601007387 */ /* 0x0003e80000100a00 */
[----:B-1----:R-:W4:Y:S04]  /*c76d0*/  LDL.LU R6, [R1+0x14e8] ;  /* 0x0014e80001067983 */ /* 0x002f280000300800 */
[----:B------:R-:W-:Y:S01]  /*c76e0*/  STL [R1+0x4b70], R7 ;  /* 0x004b700701007387 */ /* 0x000fe20000100800 */
[----:B--2---:R-:W-:-:S05]  /*c76f0*/  IMAD.X R29, R25, 0x1, R3, P4 ;  /* 0x00000001191d7824 */ /* 0x004fca00020e0603 */
[----:B------:R1:W-:Y:S01]  /*c7700*/  STL [R1+0x1074], R29 ;  /* 0x0010741d01007387 */ /* 0x0003e20000100800 */
[----:B---3--:R-:W-:-:S03]  /*c7710*/  IMAD.X R15, R25, 0x1, R4, P6 ;  /* 0x00000001190f7824 */ /* 0x008fc600030e0604 */
[----:B-1----:R-:W2:Y:S04]  /*c7720*/  LDL.LU.64 R28, [R1+0x4b90] ;  /* 0x004b9000011c7983 */ /* 0x002ea80000300a00 */
[----:B------:R1:W-:Y:S01]  /*c7730*/  STL [R1+0x107c], R15 ;  /* 0x00107c0f01007387 */ /* 0x0003e20000100800 */
[----:B----4-:R-:W-:Y:S02]  /*c7740*/  SHF.R.S32.HI R26, RZ, 0x1f, R6 ;  /* 0x0000001fff1a7819 */ /* 0x010fe40000011406 */
[----:B------:R-:W-:Y:S01]  /*c7750*/  IADD3 R8, P5, R6, R0, RZ ;  /* 0x0000000006087210 */ /* 0x000fe20007fbe0ff */
[----:B-1----:R-:W3:Y:S04]  /*c7760*/  LDL.LU.64 R14, [R1+0x4b88] ;  /* 0x004b8800010e7983 */ /* 0x002ee80000300a00 */
[----:B------:R-:W-:-:S05]  /*c7770*/  IMAD.X R9, R26, 0x1, R3, P5 ;  /* 0x000000011a097824 */ /* 0x000fca00028e0603 */
[----:B------:R1:W-:Y:S04]  /*c7780*/  STL.64 [R1+0x1080], R8 ;  /* 0x0010800801007387 */ /* 0x0003e80000100a00 */
[----:B-1----:R0:W4:Y:S01]  /*c7790*/  LDL.LU R9, [R1+0x4b80] ;  /* 0x004b800001097983 */ /* 0x0021220000300800 */
[----:B------:R-:W-:-:S05]  /*c77a0*/  IADD3 R6, P6, R6, R2, RZ ;  /* 0x0000000206067210 */ /* 0x000fca0007fde0ff */
[----:B------:R-:W-:Y:S01]  /*c77b0*/  IMAD.X R7, R26, 0x1, R4, P6 ;  /* 0x000000011a077824 */ /* 0x000fe200030e0604 */
[----:B--2---:R-:W-:-:S05]  /*c77c0*/  IADD3 R8, P4, R29, R0, RZ ;  /* 0x000000001d087210 */ /* 0x004fca0007f9e0ff */
[----:B------:R4:W-:Y:S04]  /*c77d0*/  STL [R1+0x1090], R8 ;  /* 0x0010900801007387 */ /* 0x0009e80000100800 */
[----:B----4-:R-:W2:Y:S04]  /*c77e0*/  LDL.LU.64 R8, [R1+0x4b78] ;  /* 0x004b780001087983 */ /* 0x010ea80000300a00 */
[----:B------:R1:W-:Y:S04]  /*c77f0*/  STL.64 [R1+0x1088], R6 ;  /* 0x0010880601007387 */ /* 0x0003e80000100a00 */
[----:B-1----:R0:W4:Y:S01]  /*c7800*/  LDL.LU R7, [R1+0x4b70] ;  /* 0x004b700001077983 */ /* 0x0021220000300800 */
[----:B------:R-:W-:-:S05]  /*c7810*/  IADD3 R6, P6, R29, R2, RZ ;  /* 0x000000021d067210 */ /* 0x000fca0007fde0ff */
[----:B------:R4:W-:Y:S04]  /*c7820*/  STL [R1+0x1098], R6 ;  /* 0x0010980601007387 */ /* 0x0009e80000100800 */
[----:B----4-:R-:W4:Y:S04]  /*c7830*/  LDL.LU.64 R6, [R1+0x4b68] ;  /* 0x004b680001067983 */ /* 0x010f280000300a00 */
[----:B------:R1:W-:Y:S01]  /*c7840*/  STL.64 [R1+0x4b60], R4 ;  /* 0x004b600401007387 */ /* 0x0003e20000100a00 */
[----:B------:R-:W-:-:S03]  /*c7850*/  SHF.R.S32.HI R25, RZ, 0x1f, R29 ;  /* 0x0000001fff197819 */ /* 0x000fc6000001141d */
[----:B-1----:R0:W3:Y:S04]  /*c7860*/  LDL.64 R4, [R1+0x1090] ;  /* 0x0010900001047983 */ /* 0x0020e80000100a00 */
[----:B------:R1:W-:Y:S04]  /*c7870*/  STL [R1+0x4b58], R28 ;  /* 0x004b581c01007387 */ /* 0x0003e80000100800 */
[----:B-1----:R0:W2:Y:S04]  /*c7880*/  LDL.64 R28, [R1+0x1098] ;  /* 0x00109800011c7983 */ /* 0x0020a80000100a00 */
[----:B----4-:R1:W-:Y:S04]  /*c7890*/  STL.64 [R1+0x4b38], R6 ;  /* 0x004b380601007387 */ /* 0x0103e80000100a00 */
[----:B-1----:R-:W4:Y:S01]  /*c78a0*/  LDL R6, [R1+0x14f4] ;  /* 0x0014f40001067983 */ /* 0x002f220000100800 */
[----:B---3--:R-:W-:-:S03]  /*c78b0*/  IMAD.X R5, R25, 0x1, R3, P4 ;  /* 0x0000000119057824 */ /* 0x008fc600020e0603 */
[----:B----4-:R-:W-:Y:S04]  /*c78c0*/  STL.64 [R1+0x4b50], R6 ;  /* 0x004b500601007387 */ /* 0x010fe80000100a00 */
[----:B--2---:R1:W-:Y:S04]  /*c78d0*/  STL.64 [R1+0x4b40], R8 ;  /* 0x004b400801007387 */ /* 0x0043e80000100a00 */
[----:B-1----:R-:W2:Y:S04]  /*c78e0*/  LDL.LU R9, [R1+0x14f0] ;  /* 0x0014f00001097983 */ /* 0x002ea80000300800 */
[----:B------:R1:W-:Y:S04]  /*c78f0*/  STL [R1+0x1094], R5 ;  /* 0x0010940501007387 */ /* 0x0003e80000100800 */
[----:B-1----:R-:W3:Y:S04]  /*c7900*/  LDL.LU.64 R4, [R1+0x4b60] ;  /* 0x004b600001047983 */ /* 0x002ee80000300a00 */
[----:B------:R-:W-:Y:S01]  /*c7910*/  STL.64 [R1+0x4b48], R14 ;  /* 0x004b480e01007387 */ /* 0x000fe20000100a00 */
[----:B--2---:R-:W-:-:S02]  /*c7920*/  SHF.R.S32.HI R26, RZ, 0x1f, R9 ;  /* 0x0000001fff1a7819 */ /* 0x004fc40000011409 */
[----:B------:R-:W-:-:S05]  /*c7930*/  IADD3 R6, P5, R9, R0, RZ ;  /* 0x0000000009067210 */ /* 0x000fca0007fbe0ff */
[----:B------:R-:W-:Y:S02]  /*c7940*/  IMAD.X R7, R26, 0x1, R3, P5 ;  /* 0x000000011a077824 */ /* 0x000fe400028e0603 */
[----:B---3--:R-:W-:-:S05]  /*c7950*/  IMAD.X R29, R25, 0x1, R4, P6 ;  /* 0x00000001191d7824 */ /* 0x008fca00030e0604 */
[----:B------:R1:W-:Y:S04]  /*c7960*/  STL [R1+0x109c], R29 ;  /* 0x00109c1d01007387 */ /* 0x0003e80000100800 */
[----:B------:R-:W2:Y:S04]  /*c7970*/  LDL.LU R28, [R1+0x4b58] ;  /* 0x004b5800011c7983 */ /* 0x000ea80000300800 */
[----:B-1----:R-:W2:Y:S04]  /*c7980*/  LDL.LU R29, [R1+0x1500] ;  /* 0x00150000011d7983 */ /* 0x002ea80000300800 */
        /* <DEDUP_REMOVED lines=14> */
[----:B------:R1:W-:Y:S04]  /*c7a70*/  STL.64 [R1+0x4b28], R22 ;  /* 0x004b281601007387 */ /* 0x0003e80000100a00 */
[----:B-1----:R-:W2:Y:S04]  /*c7a80*/  LDL.64 R22, [R1+0x10c8] ;  /* 0x0010c80001167983 */ /* 0x002ea80000100a00 */
[----:B--2---:R1:W-:Y:S04]  /*c7a90*/  STL [R1+0x4b30], R22 ;  /* 0x004b301601007387 */ /* 0x0043e80000100800 */
[----:B-1----:R0:W2:Y:S04]  /*c7aa0*/  LDL.64 R22, [R1+0x10c0] ;  /* 0x0010c00001167983 */ /* 0x0020a80000100a00 */
[----:B------:R1:W-:Y:S04]  /*c7ab0*/  STL.64 [R1+0x4b10], R28 ;  /* 0x004b101c01007387 */ /* 0x0003e80000100a00 */
[----:B-1----:R-:W4:Y:S04]  /*c7ac0*/  LDL.LU R28, [R1+0x14fc] ;  /* 0x0014fc00011c7983 */ /* 0x002f280000300800 */
        /* <DEDUP_REMOVED lines=11> */
[----:B------:R1:W-:Y:S04]  /*c7b80*/  STL.64 [R1+0x10d0], R6 ;  /* 0x0010d00601007387 */ /* 0x0003e80000100a00 */
[----:B-1----:R-:W3:Y:S01]  /*c7b90*/  LDL.LU.64 R6, [R1+0x4b20] ;  /* 0x004b200001067983 */ /* 0x002ee20000300a00 */
[----:B------:R-:W-:-:S05]  /*c7ba0*/  IADD3 R14, P6, R15, R2, RZ ;  /* 0x000000020f0e7210 */ /* 0x000fca0007fde0ff */
[----:B------:R-:W-:Y:S01]  /*c7bb0*/  IMAD.X R15, R26, 0x1, R4, P6 ;  /* 0x000000011a0f7824 */ /* 0x000fe200030e0604 */
[----:B----4-:R-:W-:Y:S01]  /*c7bc0*/  SHF.R.S32.HI R25, RZ, 0x1f, R28 ;  /* 0x0000001fff197819 */ /* 0x010fe2000001141c */
[----:B---3--:R-:W-:Y:S04]  /*c7bd0*/  STL.64 [R1+0x4b08], R6 ;  /* 0x004b080601007387 */ /* 0x008fe80000100a00 */
[----:B------:R1:W-:Y:S04]  /*c7be0*/  STL.64 [R1+0x10d8], R14 ;  /* 0x0010d80e01007387 */ /* 0x0003e80000100a00 */
[----:B-1----:R-:W3:Y:S01]  /*c7bf0*/  LDL.LU.64 R14, [R1+0x4b18] ;  /* 0x004b1800010e7983 */ /* 0x002ee20000300a00 */
[----:B------:R-:W-:-:S02]  /*c7c00*/  IADD3 R6, P4, R28, R0, RZ ;  /* 0x000000001c067210 */ /* 0x000fc40007f9e0ff */
[----:B------:R-:W-:-:S03]  /*c7c10*/  IADD3 R28, P6, R28, R2, RZ ;  /* 0x000000021c1c7210 */ /* 0x000fc60007fde0ff */
[----:B------:R-:W-:Y:S02]  /*c7c20*/  IMAD.X R7, R25, 0x1, R3, P4 ;  /* 0x0000000119077824 */ /* 0x000fe400020e0603 */
[----:B------:R1:W-:Y:S04]  /*c7c30*/  STL [R1+0x10e8], R28 ;  /* 0x0010e81c01007387 */ /* 0x0003e80000100800 */
[----:B-1----:R-:W4:Y:S04]  /*c7c40*/  LDL.LU.64 R28, [R1+0x4b10] ;  /* 0x004b1000011c7983 */ /* 0x002f280000300a00 */
[----:B---3--:R-:W-:Y:S04]  /*c7c50*/  STL.64 [R1+0x4af8], R14 ;  /* 0x004af80e01007387 */ /* 0x008fe80000100a00 */
[----:B------:R1:W-:Y:S04]  /*c7c60*/  STL.64 [R1+0x10e0], R6 ;  /* 0x0010e00601007387 */ /* 0x0003e80000100a00 */
[----:B-1----:R-:W3:Y:S04]  /*c7c70*/  LDL.LU.64 R6, [R1+0x4b08] ;  /* 0x004b080001067983 */ /* 0x002ee80000300a00 */
[----:B--2---:R1:W-:Y:S04]  /*c7c80*/  STL.64 [R1+0x4ae0], R22 ;  /* 0x004ae01601007387 */ /* 0x0043e80000100a00 */
[----:B-1----:R-:W2:Y:S04]  /*c7c90*/  LDL.LU R22, [R1+0x1504] ;  /* 0x0015040001167983 */ /* 0x002ea80000300800 */
[----:B---3--:R1:W-:Y:S04]  /*c7ca0*/  STL.64 [R1+0x4ae8], R6 ;  /* 0x004ae80601007387 */ /* 0x0083e80000100a00 */
[----:B-1----:R0:W3:Y:S01]  /*c7cb0*/  LDL.64 R6, [R1+0x10e8] ;  /* 0x0010e80001067983 */ /* 0x0020e20000100a00 */
[----:B----4-:R-:W-:-:S02]  /*c7cc0*/  SHF.R.S32.HI R26, RZ, 0x1f, R29 ;  /* 0x0000001fff1a7819 */ /* 0x010fc4000001141d */
[-C--:B------:R-:W-:Y:S01]  /*c7cd0*/  IADD3 R14, P5, R29, R0.reuse, RZ ;  /* 0x000000001d0e7210 */ /* 0x080fe20007fbe0ff */
[----:B------:R2:W-:Y:S04]  /*c7ce0*/  STL.64 [R1+0x4af0], R4 ;  /* 0x004af00401007387 */ /* 0x0005e80000100a00 */
[----:B------:R-:W-:Y:S02]  /*c7cf0*/  IMAD.X R15, R26, 0x1, R3, P5 ;  /* 0x000000011a0f7824 */ /* 0x000fe400028e0603 */
[----:B---3--:R-:W-:Y:S01]  /*c7d00*/  IMAD.X R7, R25, 0x1, R4, P6 ;  /* 0x0000000119077824 */ /* 0x008fe200030e0604 */
[----:B--2---:R-:W-:Y:S02]  /*c7d10*/  IADD3 R4, P4, R22, R0, RZ ;  /* 0x0000000016047210 */ /* 0x004fe40007f9e0ff */
[----:B------:R-:W-:-:S02]  /*c7d20*/  IADD3 R6, P6, R29, R2, RZ ;  /* 0x000000021d067210 */ /* 0x000fc40007fde0ff */
[----:B------:R-:W-:Y:S04]  /*c7d30*/  STL [R1+0x10ec], R7 ;  /* 0x0010ec0701007387 */ /* 0x000fe80000100800 */
[----:B------:R-:W2:Y:S04]  /*c7d40*/  LDL.LU R29, [R1+0x4b00] ;  /* 0x004b0000011d7983 */ /* 0x000ea80000300800 */
[----:B------:R1:W-:Y:S04]  /*c7d50*/  STL.64 [R1+0x10f0], R14 ;  /* 0x0010f00e01007387 */ /* 0x0003e80000100a00 */
[----:B-1----:R-:W3:Y:S04]  /*c7d60*/  LDL.LU.64 R14, [R1+0x4af8] ;  /* 0x004af800010e7983 */ /* 0x002ee80000300a00 */
[----:B------:R1:W-:Y:S04]  /*c7d70*/  STL [R1+0x1100], R4 ;  /* 0x0011000401007387 */ /* 0x0003e80000100800 */
[----:B-1----:R-:W4:Y:S01]  /*c7d80*/  LDL.LU.64 R4, [R1+0x4af0] ;  /* 0x004af00001047983 */ /* 0x002f220000300a00 */
[----:B------:R-:W-:Y:S01]  /*c7d90*/  SHF.R.S32.HI R25, RZ, 0x1f, R22 ;  /* 0x0000001fff197819 */ /* 0x000fe20000011416 */
[----:B----4-:R-:W-:-:S05]  /*c7da0*/  IMAD.X R7, R26, 0x1, R4, P6 ;  /* 0x000000011a077824 */ /* 0x010fca00030e0604 */
[----:B------:R1:W-:Y:S04]  /*c7db0*/  STL.64 [R1+0x10f8], R6 ;  /* 0x0010f80601007387 */ /* 0x0003e80000100a00 */
[----:B-1----:R-:W4:Y:S01]  /*c7dc0*/  LDL.LU.64 R6, [R1+0x4ae8] ;  /* 0x004ae80001067983 */ /* 0x002f220000300a00 */
[----:B------:R-:W-:-:S05]  /*c7dd0*/  IADD3 R22, P6, R22, R2, RZ ;  /* 0x0000000216167210 */ /* 0x000fca0007fde0ff */
[----:B------:R1:W-:Y:S04]  /*c7de0*/  STL [R1+0x1108], R22 ;  /* 0x0011081601007387 */ /* 0x0003e80000100800 */
[----:B-1----:R-:W3:Y:S04]  /*c7df0*/  LDL.LU.64 R22, [R1+0x4ae0] ;  /* 0x004ae00001167983 */ /* 0x002ee80000300a00 */
[----:B------:R1:W-:Y:S04]  /*c7e00*/  STL.64 [R1+0x4ad8], R4 ;  /* 0x004ad80401007387 */ /* 0x0003e80000100a00 */
[----:B-1----:R0:W3:Y:S04]  /*c7e10*/  LDL.64 R4, [R1+0x1100] ;  /* 0x0011000001047983 */ /* 0x0020e80000100a00 */
[----:B----4-:R1:W-:Y:S04]  /*c7e20*/  STL.64 [R1+0x4ad0], R6 ;  /* 0x004ad00601007387 */ /* 0x0103e80000100a00 */
[----:B-1----:R0:W4:Y:S04]  /*c7e30*/  LDL.64 R6, [R1+0x1108] ;  /* 0x0011080001067983 */ /* 0x0021280000100a00 */
[----:B--2---:R1:W-:Y:S04]  /*c7e40*/  STL.64 [R1+0x4ab8], R28 ;  /* 0x004ab81c01007387 */ /* 0x0043e80000100a00 */
[----:B-1----:R-:W2:Y:S04]  /*c7e50*/  LDL.LU R28, [R1+0x1508] ;  /* 0x00150800011c7983 */ /* 0x002ea80000300800 */
[----:B---3--:R1:W-:Y:S04]  /*c7e60*/  STL.64 [R1+0x4ab0], R14 ;  /* 0x004ab00e01007387 */ /* 0x0083e80000100a00 */
[----:B-1----:R-:W3:Y:S01]  /*c7e70*/  LDL.LU R14, [R1+0x150c] ;  /* 0x00150c00010e7983 */ /* 0x002ee20000300800 */
[----:B------:R-:W-:-:S03]  /*c7e80*/  IMAD.X R5, R25, 0x1, R3, P4 ;  /* 0x0000000119057824 */ /* 0x000fc600020e0603 */
[----:B---3--:R-:W-:Y:S04]  /*c7e90*/  STL.64 [R1+0x4ac8], R14 ;  /* 0x004ac80e01007387 */ /* 0x008fe80000100a00 */
[----:B------:R1:W-:Y:S04]  /*c7ea0*/  STL [R1+0x1104], R5 ;  /* 0x0011040501007387 */ /* 0x0003e80000100800 */
[----:B-1----:R-:W4:Y:S01]  /*c7eb0*/  LDL.LU.64 R4, [R1+0x4ad8] ;  /* 0x004ad80001047983 */ /* 0x002f220000300a00 */
[----:B--2---:R-:W-:Y:S02]  /*c7ec0*/  SHF.R.S32.HI R26, RZ, 0x1f, R28 ;  /* 0x0000001fff1a7819 */ /* 0x004fe4000001141c */
[----:B------:R-:W-:-:S05]  /*c7ed0*/  IADD3 R14, P5, R28, R0, RZ ;  /* 0x000000001c0e7210 */ /* 0x000fca0007fbe0ff */
[----:B------:R-:W-:Y:S02]  /*c7ee0*/  IMAD.X R15, R26, 0x1, R3, P5 ;  /* 0x000000011a0f7824 */ /* 0x000fe400028e0603 */
[----:B----4-:R-:W-:Y:S01]  /*c7ef0*/  IMAD.X R7, R25, 0x1, R4, P6 ;  /* 0x0000000119077824 */ /* 0x010fe200030e0604 */
[----:B------:R-:W-:-:S04]  /*c7f00*/  IADD3 R28, P6, R28, R2, RZ ;  /* 0x000000021c1c7210 */ /* 0x000fc80007fde0ff */
[----:B------:R1:W-:Y:S04]  /*c7f10*/  STL [R1+0x110c], R7 ;  /* 0x00110c0701007387 */ /* 0x0003e80000100800 */
[----:B-1----:R-:W2:Y:S04]  /*c7f20*/  LDL.LU.64 R6, [R1+0x4ad0] ;  /* 0x004ad00001067983 */ /* 0x002ea80000300a00 */
[----:B------:R-:W-:Y:S04]  /*c7f30*/  STL [R1+0x4ac0], R28 ;  /* 0x004ac01c01007387 */ /* 0x000fe80000100800 */
[----:B------:R1:W-:Y:S04]  /*c7f40*/  STL.64 [R1+0x1110], R14 ;  /* 0x0011100e01007387 */ /* 0x0003e80000100a00 */
[----:B-1----:R-:W3:Y:S02]  /*c7f50*/  LDL.LU.64 R14, [R1+0x4ac8] ;  /* 0x004ac800010e7983 */ /* 0x002ee40000300a00 */
[----:B---3--:R-:W-:-:S05]  /*c7f60*/  IADD3 R28, P4, R14, R0, RZ ;  /* 0x000000000e1c7210 */ /* 0x008fca0007f9e0ff */
[----:B------:R1:W-:Y:S04]  /*c7f70*/  STL [R1+0x1120], R28 ;  /* 0x0011201c01007387 */ /* 0x0003e80000100800 */
[----:B-1----:R-:W3:Y:S01]  /*c7f80*/  LDL.LU R28, [R1+0x4ac0] ;  /* 0x004ac000011c7983 */ /* 0x002ee20000300800 */
[----:B------:R-:W-:Y:S01]  /*c7f90*/  IMAD.X R29, R26, 0x1, R4, P6 ;  /* 0x000000011a1d7824 */ /* 0x000fe200030e0604 */
[----:B------:R-:W-:Y:S02]  /*c7fa0*/  SHF.R.S32.HI R25, RZ, 0x1f, R14 ;  /* 0x0000001fff197819 */ /* 0x000fe4000001140e */
[----:B------:R-:W-:Y:S02]  /*c7fb0*/  IADD3 R14, P6, R14, R2, RZ ;  /* 0x000000020e0e7210 */ /* 0x000fe40007fde0ff */
[----:B---3--:R1:W-:Y:S04]  /*c7fc0*/  STL.64 [R1+0x1118], R28 ;  /* 0x0011181c01007387 */ /* 0x0083e80000100a00 */
[----:B-1----:R-:W3:Y:S04]  /*c7fd0*/  LDL.LU.64 R28, [R1+0x4ab8] ;  /* 0x004ab800011c7983 */ /* 0x002ee80000300a00 */
[----:B------:R1:W-:Y:S04]  /*c7fe0*/  STL [R1+0x1128], R14 ;  /* 0x0011280e01007387 */ /* 0x0003e80000100800 */
[----:B-1----:R-:W4:Y:S04]  /*c7ff0*/  LDL.LU.64 R14, [R1+0x4ab0] ;  /* 0x004ab000010e7983 */ /* 0x002f280000300a00 */
[----:B----4-:R1:W-:Y:S04]  /*c8000*/  STL.64 [R1+0x4aa0], R14 ;  /* 0x004aa00e01007387 */ /* 0x0103e80000100a00 */
[----:B-1----:R-:W4:Y:S04]  /*c8010*/  LDL.64 R14, [R1+0x1128] ;  /* 0x00112800010e7983 */ /* 0x002f280000100a00 */
[----:B----4-:R1:W-:Y:S04]  /*c8020*/  STL [R1+0x4aa8], R14 ;  /* 0x004aa80e01007387 */ /* 0x0103e80000100800 */
[----:B-1----:R0:W4:Y:S04]  /*c8030*/  LDL.64 R14, [R1+0x1120] ;  /* 0x00112000010e7983 */ /* 0x0021280000100a00 */
[----:B--2---:R-:W-:Y:S04]  /*c8040*/  STL.64 [R1+0x4a90], R6 ;  /* 0x004a900601007387 */ /* 0x004fe80000100a00 */
[----:B------:R-:W-:Y:S04]  /*c8050*/  STL [R1+0x4a98], R7 ;  /* 0x004a980701007387 */ /* 0x000fe80000100800 */
[----:B------:R1:W-:Y:S04]  /*c8060*/  STL.64 [R1+0x4a80], R10 ;  /* 0x004a800a01007387 */ /* 0x0003e80000100a00 */
[----:B-1----:R-:W2:Y:S04]  /*c8070*/  LDL R10, [R1+0x1514] ;  /* 0x00151400010a7983 */ /* 0x002ea80000100800 */
[----:B---3--:R1:W-:Y:S04]  /*c8080*/  STL.64 [R1+0x4a88], R28 ;  /* 0x004a881c01007387 */ /* 0x0083e80000100a00 */
[----:B-1----:R-:W3:Y:S01]  /*c8090*/  LDL.LU R29, [R1+0x1510] ;  /* 0x00151000011d7983 */ /* 0x002ee20000300800 */
[----:B----4-:R-:W-:-:S05]  /*c80a0*/  IMAD.X R15, R25, 0x1, R3, P4 ;  /* 0x00000001190f7824 */ /* 0x010fca00020e0603 */
[----:B------:R1:W-:Y:S04]  /*c80b0*/  STL [R1+0x1124], R15 ;  /* 0x0011240f01007387 */ /* 0x0003e80000100800 */
[----:B------:R0:W4:Y:S01]  /*c80c0*/  LDL.LU R14, [R1+0x4aa8] ;  /* 0x004aa800010e7983 */ /* 0x0001220000300800 */
[----:B-1----:R-:W-:-:S05]  /*c80d0*/  IMAD.X R15, R25, 0x1, R4, P6 ;  /* 0x00000001190f7824 */ /* 0x002fca00030e0604 */
[----:B------:R4:W-:Y:S01]  /*c80e0*/  STL [R1+0x112c], R15 ;  /* 0x00112c0f01007387 */ /* 0x0009e20000100800 */
[----:B---3--:R-:W-:Y:S02]  /*c80f0*/  SHF.R.S32.HI R26, RZ, 0x1f, R29 ;  /* 0x0000001fff1a7819 */ /* 0x008fe4000001141d */
[----:B------:R-:W-:-:S05]  /*c8100*/  IADD3 R6, P5, R29, R0, RZ ;  /* 0x000000001d067210 */ /* 0x000fca0007fbe0ff */
[----:B------:R-:W-:Y:S01]  /*c8110*/  IMAD.X R7, R26, 0x1, R3, P5 ;  /* 0x000000011a077824 */ /* 0x000fe200028e0603 */
[----:B----4-:R-:W3:Y:S04]  /*c8120*/  LDL.LU.64 R14, [R1+0x4aa0] ;  /* 0x004aa000010e7983 */ /* 0x010ee80000300a00 */
[----:B------:R1:W-:Y:S04]  /*c8130*/  STL.64 [R1+0x1130], R6 ;  /* 0x0011300601007387 */ /* 0x0003e80000100a00 */
[----:B-1----:R0:W4:Y:S01]  /*c8140*/  LDL.LU R7, [R1+0x4a98] ;  /* 0x004a980001077983 */ /* 0x0021220000300800 */
[----:B------:R-:W-:-:S02]  /*c8150*/  IADD3 R28, P6, R29, R2, RZ ;  /* 0x000000021d1c7210 */ /* 0x000fc40007fde0ff */
[----:B--2---:R-:W-:Y:S02]  /*c8160*/  IADD3 R6, P4, R10, R0, RZ ;  /* 0x000000000a067210 */ /* 0x004fe40007f9e0ff */
[----:B------:R-:W-:Y:S01]  /*c8170*/  SHF.R.S32.HI R25, RZ, 0x1f, R10 ;  /* 0x0000001fff197819 */ /* 0x000fe2000001140a */
[----:B------:R-:W-:Y:S01]  /*c8180*/  IMAD.X R29, R26, 0x1, R4, P6 ;  /* 0x000000011a1d7824 */ /* 0x000fe200030e0604 */
[----:B------:R-:W-:Y:S01]  /*c8190*/  IADD3 R10, P6, R10, R2, RZ ;  /* 0x000000020a0a7210 */ /* 0x000fe20007fde0ff */
[----:B------:R4:W-:Y:S04]  /*c81a0*/  STL [R1+0x1140], R6 ;  /* 0x0011400601007387 */ /* 0x0009e80000100800 */
[----:B----4-:R-:W2:Y:S04]  /*c81b0*/  LDL.LU.64 R6, [R1+0x4a90] ;  /* 0x004a900001067983 */ /* 0x010ea80000300a00 */
[----:B------:R1:W-:Y:S04]  /*c81c0*/  STL.64 [R1+0x1138], R28 ;  /* 0x0011381c01007387 */ /* 0x0003e80000100a00 */
[----:B-1----:R-:W4:Y:S04]  /*c81d0*/  LDL.LU.64 R28, [R1+0x4a88] ;  /* 0x004a8800011c7983 */ /* 0x002f280000300a00 */
[----:B------:R1:W-:Y:S04]  /*c81e0*/  STL [R1+0x1148], R10 ;  /* 0x0011480a01007387 */ /* 0x0003e80000100800 */
[----:B-1----:R-:W3:Y:S04]  /*c81f0*/  LDL.LU.64 R10, [R1+0x4a80] ;  /* 0x004a8000010a7983 */ /* 0x002ee80000300a00 */
[----:B----4-:R-:W-:Y:S04]  /*c8200*/  STL.64 [R1+0x4a60], R28 ;  /* 0x004a601c01007387 */ /* 0x010fe80000100a00 */
[----:B---3--:R1:W-:Y:S04]  /*c8210*/  STL.64 [R1+0x4a68], R10 ;  /* 0x004a680a01007387 */ /* 0x0083e80000100a00 */
[----:B-1----:R-:W3:Y:S04]  /*c8220*/  LDL.LU R10, [R1+0x1518] ;  /* 0x00151800010a7983 */ /* 0x002ee80000300800 */
[----:B------:R1:W-:Y:S04]  /*c8230*/  STL.64 [R1+0x4a70], R14 ;  /* 0x004a700e01007387 */ /* 0x0003e80000100a00 */
[----:B-1----:R-:W4:Y:S04]  /*c8240*/  LDL.64 R14, [R1+0x1148] ;  /* 0x00114800010e7983 */ /* 0x002f280000100a00 */
[----:B----4-:R1:W-:Y:S04]  /*c8250*/  STL [R1+0x4a78], R14 ;  /* 0x004a780e01007387 */ /* 0x0103e80000100800 */
[----:B-1----:R0:W4:Y:S01]  /*c8260*/  LDL.64 R14, [R1+0x1140] ;  /* 0x00114000010e7983 */ /* 0x0021220000100a00 */
[----:B---3--:R-:W-:Y:S01]  /*c8270*/  SHF.R.S32.HI R26, RZ, 0x1f, R10 ;  /* 0x0000001fff1a7819 */ /* 0x008fe2000001140a */
[----:B----4-:R-:W-:-:S05]  /*c8280*/  IMAD.X R15, R25, 0x1, R3, P4 ;  /* 0x00000001190f7824 */ /* 0x010fca00020e0603 */
[----:B------:R1:W-:Y:S04]  /*c8290*/  STL [R1+0x1144], R15 ;  /* 0x0011440f01007387 */ /* 0x0003e80000100800 */
[----:B------:R0:W3:Y:S01]  /*c82a0*/  LDL.LU R14, [R1+0x4a78] ;  /* 0x004a7800010e7983 */ /* 0x0000e20000300800 */
[C---:B------:R-:W-:Y:S01]  /*c82b0*/  IADD3 R28, P5, R10.reuse, R0, RZ ;  /* 0x000000000a1c7210 */ /* 0x040fe20007fbe0ff */
[----:B-1----:R-:W-:Y:S01]  /*c82c0*/  IMAD.X R15, R25, 0x1, R4, P6 ;  /* 0x00000001190f7824 */ /* 0x002fe200030e0604 */
[----:B------:R-:W-:-:S03]  /*c82d0*/  IADD3 R10, P6, R10, R2, RZ ;  /* 0x000000020a0a7210 */ /* 0x000fc60007fde0ff */
[----:B------:R-:W-:Y:S01]  /*c82e0*/  IMAD.X R29, R26, 0x1, R3, P5 ;  /* 0x000000011a1d7824 */ /* 0x000fe200028e0603 */
[----:B------:R3:W-:Y:S04]  /*c82f0*/  STL [R1+0x114c], R15 ;  /* 0x00114c0f01007387 */ /* 0x0007e80000100800 */
[----:B---3--:R-:W3:Y:S04]  /*c8300*/  LDL.LU.64 R14, [R1+0x4a70] ;  /* 0x004a7000010e7983 */ /* 0x008ee80000300a00 */
[----:B------:R1:W-:Y:S04]  /*c8310*/  STL [R1+0x1158], R10 ;  /* 0x0011580a01007387 */ /* 0x0003e80000100800 */
[----:B-1----:R-:W4:Y:S04]  /*c8320*/  LDL.LU.64 R10, [R1+0x4a68] ;  /* 0x004a6800010a7983 */ /* 0x002f280000300a00 */
[----:B------:R1:W-:Y:S04]  /*c8330*/  STL.64 [R1+0x1150], R28 ;  /* 0x0011501c01007387 */ /* 0x0003e80000100a00 */
[----:B-1----:R-:W2:Y:S04]  /*c8340*/  LDL.LU.64 R28, [R1+0x4a60] ;  /* 0x004a6000011c7983 */ /* 0x002ea80000300a00 */
[----:B------:R-:W-:Y:S04]  /*c8350*/  STL.64 [R1+0x4a58], R26 ;  /* 0x004a581a01007387 */ /* 0x000fe80000100a00 */
[----:B------:R1:W-:Y:S04]  /*c8360*/  STL.64 [R1+0x4a50], R2 ;  /* 0x004a500201007387 */ /* 0x0003e80000100a00 */
[----:B-1----:R0:W3:Y:S04]  /*c8370*/  LDL.64 R2, [R1+0x1158] ;  /* 0x0011580001027983 */ /* 0x0020e80000100a00 */
[----:B--2---:R1:W-:Y:S04]  /*c8380*/  STL.64 [R1+0x4a48], R28 ;  /* 0x004a481c01007387 */ /* 0x0043e80000100a00 */
[----:B-1----:R-:W2:Y:S04]  /*c8390*/  LDL R28, [R1+0x151c] ;  /* 0x00151c00011c7983 */ /* 0x002ea80000100800 */
[----:B----4-:R1:W-:Y:S04]  /*c83a0*/  STL.64 [R1+0x4a30], R10 ;  /* 0x004a300a01007387 */ /* 0x0103e80000100a00 */
[----:B-1----:R-:W4:Y:S01]  /*c83b0*/  LDL.LU R10, [R1+0x1520] ;  /* 0x00152000010a7983 */ /* 0x002f220000300800 */
        /* <DEDUP_REMOVED lines=11> */
[----:B-1----:R-:W3:Y:S04]  /*c8470*/  LDL.64 R16, [R1+0x1168] ;  /* 0x0011680001107983 */ /* 0x002ee80000100a00 */
[----:B---3--:R1:W-:Y:S04]  /*c8480*/  STL [R1+0x4a40], R16 ;  /* 0x004a401001007387 */ /* 0x0083e80000100800 */
[----:B-1----:R0:W3:Y:S04]  /*c8490*/  LDL.64 R16, [R1+0x1160] ;  /* 0x0011600001107983 */ /* 0x0020e80000100a00 */
[----:B--2---:R1:W-:Y:S01]  /*c84a0*/  STL.64 [R1+0x4a28], R28 ;  /* 0x004a281c01007387 */ /* 0x0043e20000100a00 */
[----:B---3--:R-:W-:-:S05]  /*c84b0*/  IMAD.X R17, R25, 0x1, R3, P4 ;  /* 0x0000000119117824 */ /* 0x008fca00020e0603 */
[----:B------:R2:W-:Y:S04]  /*c84c0*/  STL [R1+0x1164], R17 ;  /* 0x0011641101007387 */ /* 0x0005e80000100800 */
[----:B------:R0:W3:Y:S01]  /*c84d0*/  LDL.LU R16, [R1+0x4a40] ;  /* 0x004a400001107983 */ /* 0x0000e20000300800 */
[----:B----4-:R-:W-:Y:S02]  /*c84e0*/  SHF.R.S32.HI R26, RZ, 0x1f, R10 ;  /* 0x0000001fff1a7819 */ /* 0x010fe4000001140a */
[C---:B-1----:R-:W-:Y:S01]  /*c84f0*/  IADD3 R28, P5, R10.reuse, R0, RZ ;  /* 0x000000000a1c7210 */ /* 0x042fe20007fbe0ff */
[----:B--2---:R-:W-:Y:S01]  /*c8500*/  IMAD.X R17, R25, 0x1, R4, P6 ;  /* 0x0000000119117824 */ /* 0x004fe200030e0604 */
[----:B------:R-:W-:-:S04]  /*c8510*/  IADD3 R10, P6, R10, R2, RZ ;  /* 0x000000020a0a7210 */ /* 0x000fc80007fde0ff */
[----:B------:R3:W-:Y:S04]  /*c8520*/  STL [R1+0x116c], R17 ;  /* 0x00116c1101007387 */ /* 0x0007e80000100800 */
[----:B---3--:R-:W2:Y:S04]  /*c8530*/  LDL.LU.64 R16, [R1+0x4a38] ;  /* 0x004a380001107983 */ /* 0x008ea80000300a00 */
[----:B------:R1:W-:Y:S04]  /*c8540*/  STL [R1+0x1178], R10 ;  /* 0x0011780a01007387 */ /* 0x0003e80000100800 */
[----:B-1----:R-:W3:Y:S01]  /*c8550*/  LDL.LU.64 R10, [R1+0x4a30] ;  /* 0x004a3000010a7983 */ /* 0x002ee20000300a00 */
[----:B------:R-:W-:-:S03]  /*c8560*/  IMAD.X R29, R26, 0x1, R3, P5 ;  /* 0x000000011a1d7824 */ /* 0x000fc600028e0603 */
[----:B---3--:R1:W-:Y:S04]  /*c8570*/  STL.64 [R1+0x4a18], R10 ;  /* 0x004a180a01007387 */ /* 0x0083e80000100a00 */
[----:B-1----:R-:W3:Y:S04]  /*c8580*/  LDL.64 R10, [R1+0x1178] ;  /* 0x00117800010a7983 */ /* 0x002ee80000100a00 */
[----:B---3--:R-:W-:Y:S04]  /*c8590*/  STL [R1+0x4a20], R10 ;  /* 0x004a200a01007387 */ /* 0x008fe80000100800 */
[----:B------:R1:W-:Y:S04]  /*c85a0*/  STL.64 [R1+0x1170], R28 ;  /* 0x0011701c01007387 */ /* 0x0003e80000100a00 */
[----:B-1----:R-:W3:Y:S04]  /*c85b0*/  LDL.LU.64 R28, [R1+0x4a28] ;  /* 0x004a2800011c7983 */ /* 0x002ee80000300a00 */
[----:B------:R1:W-:Y:S04]  /*c85c0*/  STL.64 [R1+0x4a08], R22 ;  /* 0x004a081601007387 */ /* 0x0003e80000100a00 */
[----:B-1----:R-:W4:Y:S02]  /*c85d0*/  LDL.LU R23, [R1+0x1524] ;  /* 0x0015240001177983 */ /* 0x002f240000300800 */
[----:B----4-:R-:W-:-:S05]  /*c85e0*/  IADD3 R10, P4, R23, R0, RZ ;  /* 0x00000000170a7210 */ /* 0x010fca0007f9e0ff */
[----:B------:R1:W-:Y:S04]  /*c85f0*/  STL [R1+0x1180], R10 ;  /* 0x0011800a01007387 */ /* 0x0003e80000100800 */
[----:B-1----:R0:W4:Y:S01]  /*c8600*/  LDL.LU R10, [R1+0x4a20] ;  /* 0x004a2000010a7983 */ /* 0x0021220000300800 */
[----:B------:R-:W-:-:S05]  /*c8610*/  IMAD.X R11, R26, 0x1, R4, P6 ;  /* 0x000000011a0b7824 */ /* 0x000fca00030e0604 */
[----:B------:R4:W-:Y:S04]  /*c8620*/  STL [R1+0x117c], R11 ;  /* 0x00117c0b01007387 */ /* 0x0009e80000100800 */
[----:B----4-:R-:W4:Y:S04]  /*c8630*/  LDL.LU.64 R10, [R1+0x4a18] ;  /* 0x004a1800010a7983 */ /* 0x010f280000300a00 */
[----:B------:R1:W-:Y:S04]  /*c8640*/  STL.64 [R1+0x4a10], R4 ;  /* 0x004a100401007387 */ /* 0x0003e80000100a00 */
[----:B-1----:R0:W2:Y:S01]  /*c8650*/  LDL.64 R4, [R1+0x1180] ;  /* 0x0011800001047983 */ /* 0x0020a20000100a00 */
[----:B------:R-:W-:-:S03]  /*c8660*/  SHF.R.S32.HI R25, RZ, 0x1f, R23 ;  /* 0x0000001fff197819 */ /* 0x000fc60000011417 */
[----:B--2---:R-:W2:Y:S04]  /*c8670*/  LDL R5, [R1+0x1528] ;  /* 0x0015280001057983 */ /* 0x004ea80000100800 */
[----:B------:R1:W-:Y:S04]  /*c8680*/  STL.64 [R1+0x4a00], R16 ;  /* 0x004a001001007387 */ /* 0x0003e80000100a00 */
[----:B-1----:R-:W3:Y:S01]  /*c8690*/  LDL.LU R17, [R1+0x1528] ;  /* 0x0015280001117983 */ /* 0x002ee20000300800 */
[----:B--2---:R-:W-:Y:S02]  /*c86a0*/  SHF.R.S32.HI R26, RZ, 0x1f, R5 ;  /* 0x0000001fff1a7819 */ /* 0x004fe40000011405 */
[----:B------:R-:W-:Y:S01]  /*c86b0*/  IADD3 R16, P5, R5, R0, RZ ;  /* 0x0000000005107210 */ /* 0x000fe20007fbe0ff */
[----:B------:R-:W-:-:S05]  /*c86c0*/  IMAD.X R5, R25, 0x1, R3, P4 ;  /* 0x0000000119057824 */ /* 0x000fca00020e0603 */
[----:B------:R1:W-:Y:S04]  /*c86d0*/  STL [R1+0x1184], R5 ;  /* 0x0011840501007387 */ /* 0x0003e80000100800 */
[----:B-1----:R-:W2:Y:S01]  /*c86e0*/  LDL.LU.64 R4, [R1+0x4a10] ;  /* 0x004a100001047983 */ /* 0x002ea20000300a00 */
[----:B------:R-:W-:-:S05]  /*c86f0*/  IADD3 R22, P6, R23, R2, RZ ;  /* 0x0000000217167210 */ /* 0x000fca0007fde0ff */
[----:B--2---:R-:W-:-:S05]  /*c8700*/  IMAD.X R23, R25, 0x1, R4, P6 ;  /* 0x0000000119177824 */ /* 0x004fca00030e0604 */
[----:B------:R1:W-:Y:S04]  /*c8710*/  STL.64 [R1+0x1188], R22 ;  /* 0x0011881601007387 */ /* 0x0003e80000100a00 */
[----:B-1----:R-:W2:Y:S04]  /*c8720*/  LDL.LU.64 R22, [R1+0x4a08] ;  /* 0x004a080001167983 */ /* 0x002ea80000300a00 */
[----:B------:R-:W4:Y:S04]  /*c8730*/  LDL.LU R25, [R1+0x1530] ;  /* 0x0015300001197983 */ /* 0x000f280000300800 */
[----:B--2---:R1:W-:Y:S04]  /*c8740*/  STL.64 [R1+0x49f0], R22 ;  /* 0x0049f01601007387 */ /* 0x0043e80000100a00 */
[----:B-1----:R-:W2:Y:S04]  /*c8750*/  LDL.LU R22, [R1+0x152c] ;  /* 0x00152c0001167983 */ /* 0x002ea80000300800 */
[----:B------:R3:W-:Y:S02]  /*c8760*/  STL.64 [R1+0x49f8], R18 ;  /* 0x0049f81201007387 */ /* 0x0007e40000100a00 */
[----:B---3--:R-:W-:Y:S01]  /*c8770*/  IADD3 R18, P6, R17, R2, RZ ;  /* 0x0000000211127210 */ /* 0x008fe20007fde0ff */
[----:B------:R-:W-:-:S05]  /*c8780*/  IMAD.X R17, R26, 0x1, R3, P5 ;  /* 0x000000011a117824 */ /* 0x000fca00028e0603 */
[----:B------:R1:W-:Y:S04]  /*c8790*/  STL.64 [R1+0x12e0], R16 ;  /* 0x0012e01001007387 */ /* 0x0003e80000100a00 */
[----:B-1----:R-:W3:Y:S04]  /*c87a0*/  LDL.LU.64 R16, [R1+0x4a00] ;  /* 0x004a000001107983 */ /* 0x002ee80000300a00 */
[----:B------:R2:W-:Y:S01]  /*c87b0*/  STL.64 [R1+0x49e0], R28 ;  /* 0x0049e01c01007387 */ /* 0x0005e20000100a00 */
[----:B------:R-:W-:Y:S01]  /*c87c0*/  IMAD.X R19, R26, 0x1, R4, P6 ;  /* 0x000000011a137824 */ /* 0x000fe200030e0604 */
[----:B--2---:R-:W-:-:S02]  /*c87d0*/  IADD3 R28, P4, R22, R0, RZ ;  /* 0x00000000161c7210 */ /* 0x004fc40007f9e0ff */
[----:B---3--:R4:W-:Y:S04]  /*c87e0*/  STL.64 [R1+0x49e8], R16 ;  /* 0x0049e81001007387 */ /* 0x0089e80000100a00 */
[----:B------:R1:W-:Y:S01]  /*c87f0*/  STL.64 [R1+0x12e8], R18 ;  /* 0x0012e81201007387 */ /* 0x0003e20000100a00 */
[----:B----4-:R-:W-:Y:S01]  /*c8800*/  IMAD.MOV.U32 R16, RZ, RZ, R25 ;  /* 0x000000ffff107224 */ /* 0x010fe200078e0019 */
[----:B------:R-:W-:Y:S02]  /*c8810*/  SHF.R.S32.HI R25, RZ, 0x1f, R22 ;  /* 0x0000001fff197819 */ /* 0x000fe40000011416 */
[----:B------:R-:W-:Y:S01]  /*c8820*/  IADD3 R22, P6, R22, R2, RZ ;  /* 0x0000000216167210 */ /* 0x000fe20007fde0ff */
[----:B-1----:R-:W2:Y:S01]  /*c8830*/  LDL.LU.64 R18, [R1+0x49f8] ;  /* 0x0049f80001127983 */ /* 0x002ea20000300a00 */
[----:B------:R-:W-:-:S03]  /*c8840*/  SHF.R.S32.HI R26, RZ, 0x1f, R16 ;  /* 0x0000001fff1a7819 */ /* 0x000fc60000011410 */
[----:B------:R1:W-:Y:S04]  /*c8850*/  STL [R1+0x12f8], R22 ;  /* 0x0012f81601007387 */ /* 0x0003e80000100800 */
[----:B-1----:R-:W3:Y:S04]  /*c8860*/  LDL.LU.64 R22, [R1+0x49f0] ;  /* 0x0049f00001167983 */ /* 0x002ee80000300a00 */
[----:B------:R1:W-:Y:S04]  /*c8870*/  STL.64 [R1+0x49d8], R26 ;  /* 0x0049d81a01007387 */ /* 0x0003e80000100a00 */
[----:B-1----:R0:W4:Y:S01]  /*c8880*/  LDL.64 R26, [R1+0x12f8] ;  /* 0x0012f800011a7983 */ /* 0x0021220000100a00 */
[----:B------:R-:W-:-:S02]  /*c8890*/  IMAD.X R29, R25, 0x1, R3, P4 ;  /* 0x00000001191d7824 */ /* 0x000fc400020e0603 */
[----:B----4-:R-:W-:-:S05]  /*c88a0*/  IMAD.MOV.U32 R27, RZ, RZ, R16 ;  /* 0x000000ffff1b7224 */ /* 0x010fca00078e0010 */
[----:B------:R-:W-:-:S05]  /*c88b0*/  IADD3 R16, P5, R27, R0, RZ ;  /* 0x000000001b107210 */ /* 0x000fca0007fbe0ff */
[----:B------:R1:W-:Y:S04]  /*c88c0*/  STL [R1+0x1300], R16 ;  /* 0x0013001001007387 */ /* 0x0003e80000100800 */
[----:B-1----:R-:W4:Y:S04]  /*c88d0*/  LDL.LU.64 R16, [R1+0x49e8] ;  /* 0x0049e80001107983 */ /* 0x002f280000300a00 */
[----:B------:R1:W-:Y:S04]  /*c88e0*/  STL.64 [R1+0x12f0], R28 ;  /* 0x0012f01c01007387 */ /* 0x0003e80000100a00 */
[----:B-1----:R-:W2:Y:S04]  /*c88f0*/  LDL.LU.64 R28, [R1+0x49e0] ;  /* 0x0049e000011c7983 */ /* 0x002ea80000300a00 */
[----:B----4-:R-:W-:Y:S04]  /*c8900*/  STL.64 [R1+0x49c0], R16 ;  /* 0x0049c01001007387 */ /* 0x010fe80000100a00 */
[----:B--2---:R1:W-:Y:S04]  /*c8910*/  STL.64 [R1+0x49b8], R28 ;  /* 0x0049b81c01007387 */ /* 0x0043e80000100a00 */
[----:B-1----:R-:W2:Y:S01]  /*c8920*/  LDL.LU R28, [R1+0x1534] ;  /* 0x00153400011c7983 */ /* 0x002ea20000300800 */
[----:B------:R-:W-:-:S02]  /*c8930*/  IMAD.MOV.U32 R17, RZ, RZ, R27 ;  /* 0x000000ffff117224 */ /* 0x000fc400078e001b */
[----:B------:R-:W-:Y:S01]  /*c8940*/  IMAD.X R27, R25, 0x1, R4, P6 ;  /* 0x00000001191b7824 */ /* 0x000fe200030e0604 */
[----:B--2---:R1:W-:Y:S04]  /*c8950*/  STL.64 [R1+0x49d0], R28 ;  /* 0x0049d01c01007387 */ /* 0x0043e80000100a00 */
[----:B-1----:R0:W2:Y:S04]  /*c8960*/  LDL.64 R28, [R1+0x1300] ;  /* 0x00130000011c7983 */ /* 0x0020a80000100a00 */
[----:B------:R-:W-:Y:S04]  /*c8970*/  STL.64 [R1+0x49c8], R20 ;  /* 0x0049c81401007387 */ /* 0x000fe80000100a00 */
[----:B------:R1:W-:Y:S04]  /*c8980*/  STL [R1+0x12fc], R27 ;  /* 0x0012fc1b01007387 */ /* 0x0003e80000100800 */
[----:B-1----:R-:W2:Y:S02]  /*c8990*/  LDL.LU.64 R26, [R1+0x49d8] ;  /* 0x0049d800011a7983 */ /* 0x002ea40000300a00 */
[----:B--2---:R-:W-:-:S05]  /*c89a0*/  IMAD.X R29, R26, 0x1, R3, P5 ;  /* 0x000000011a1d7824 */ /* 0x004fca00028e0603 */
[----:B------:R1:W-:Y:S04]  /*c89b0*/  STL [R1+0x1304], R29 ;  /* 0x0013041d01007387 */ /* 0x0003e80000100800 */
[----:B-1----:R-:W2:Y:S01]  /*c89c0*/  LDL.LU.64 R28, [R1+0x49d0] ;  /* 0x0049d000011c7983 */ /* 0x002ea20000300a00 */
[----:B------:R-:W-:-:S05]  /*c89d0*/  IADD3 R16, P6, R17, R2, RZ ;  /* 0x0000000211107210 */ /* 0x000fca0007fde0ff */
[----:B------:R-:W-:Y:S01]  /*c89e0*/  IMAD.X R17, R26, 0x1, R4, P6 ;  /* 0x000000011a117824 */ /* 0x000fe200030e0604 */
[C---:B--2---:R-:W-:Y:S02]  /*c89f0*/  IADD3 R20, P4, R28.reuse, R0, RZ ;  /* 0x000000001c147210 */ /* 0x044fe40007f9e0ff */
[----:B------:R-:W-:Y:S02]  /*c8a00*/  SHF.R.S32.HI R25, RZ, 0x1f, R28 ;  /* 0x0000001fff197819 */ /* 0x000fe4000001141c */
[----:B------:R-:W-:Y:S01]  /*c8a10*/  IADD3 R28, P6, R28, R2, RZ ;  /* 0x000000021c1c7210 */ /* 0x000fe20007fde0ff */
[----:B------:R1:W-:Y:S04]  /*c8a20*/  STL [R1+0x1310], R20 ;  /* 0x0013101401007387 */ /* 0x0003e80000100800 */
[----:B-1----:R-:W2:Y:S04]  /*c8a30*/  LDL.LU.64 R20, [R1+0x49c8] ;  /* 0x0049c80001147983 */ /* 0x002ea80000300a00 */
[----:B------:R1:W-:Y:S04]  /*c8a40*/  STL.64 [R1+0x1308], R16 ;  /* 0x0013081001007387 */ /* 0x0003e80000100a00 */
[----:B-1----:R-:W4:Y:S04]  /*c8a50*/  LDL.LU.64 R16, [R1+0x49c0] ;  /* 0x0049c00001107983 */ /* 0x002f280000300a00 */
[----:B------:R1:W-:Y:S04]  /*c8a60*/  STL.64 [R1+0x49b0], R4 ;  /* 0x0049b00401007387 */ /* 0x0003e80000100a00 */
[----:B-1----:R0:W3:Y:S04]  /*c8a70*/  LDL.64 R4, [R1+0x1310] ;  /* 0x0013100001047983 */ /* 0x0020e80000100a00 */
[----:B------:R1:W-:Y:S04]  /*c8a80*/  STL [R1+0x1318], R28 ;  /* 0x0013181c01007387 */ /* 0x0003e80000100800 */
[----:B-1----:R-:W2:Y:S04]  /*c8a90*/  LDL.LU.64 R28, [R1+0x49b8] ;  /* 0x0049b800011c7983 */ /* 0x002ea80000300a00 */
[----:B------:R1:W-:Y:S04]  /*c8aa0*/  STL.64 [R1+0x49a8], R12 ;  /* 0x0049a80c01007387 */ /* 0x0003e80000100a00 */
[----:B-1----:R0:W4:Y:S04]  /*c8ab0*/  LDL.64 R12, [R1+0x1318] ;  /* 0x00131800010c7983 */ /* 0x0021280000100a00 */
[----:B------:R-:W-:Y:S01]  /*c8ac0*/  STL.64 [R1+0x49a0], R10 ;  /* 0x0049a00a01007387 */ /* 0x000fe20000100a00 */
[----:B---3--:R-:W-:-:S03]  /*c8ad0*/  IMAD.X R5, R25, 0x1, R3, P4 ;  /* 0x0000000119057824 */ /* 0x008fc600020e0603 */
[----:B--2---:R1:W-:Y:S04]  /*c8ae0*/  STL.64 [R1+0x4990], R28 ;  /* 0x0049901c01007387 */ /* 0x0043e80000100a00 */
[----:B-1----:R-:W2:Y:S04]  /*c8af0*/  LDL.LU R29, [R1+0x1538] ;  /* 0x00153800011d7983 */ /* 0x002ea80000300800 */
[----:B------:R1:W-:Y:S04]  /*c8b00*/  STL [R1+0x1314], R5 ;  /* 0x0013140501007387 */ /* 0x0003e80000100800 */
[----:B-1----:R-:W3:Y:S04]  /*c8b10*/  LDL.LU.64 R4, [R1+0x49b0] ;  /* 0x0049b00001047983 */ /* 0x002ee80000300a00 */
[----:B----4-:R1:W-:Y:S04]  /*c8b20*/  STL.64 [R1+0x4988], R16 ;  /* 0x0049881001007387 */ /* 0x0103e80000100a00 */
[----:B-1----:R-:W4:Y:S04]  /*c8b30*/  LDL R16, [R1+0x153c] ;  /* 0x00153c0001107983 */ /* 0x002f280000100800 */
[----:B------:R4:W-:Y:S01]  /*c8b40*/  STL.64 [R1+0x4998], R20 ;  /* 0x0049981401007387 */ /* 0x0009e20000100a00 */
[----:B--2---:R-:W-:-:S02]  /*c8b50*/  SHF.R.S32.HI R26, RZ, 0x1f, R29 ;  /* 0x0000001fff1a7819 */ /* 0x004fc4000001141d */
[----:B------:R-:W-:-:S05]  /*c8b60*/  IADD3 R10, P5, R29, R0, RZ ;  /* 0x000000001d0a7210 */ /* 0x000fca0007fbe0ff */
[----:B------:R-:W-:Y:S02]  /*c8b70*/  IMAD.X R11, R26, 0x1, R3, P5 ;  /* 0x000000011a0b7824 */ /* 0x000fe400028e0603 */
[----:B---3--:R-:W-:Y:S01]  /*c8b80*/  IMAD.X R13, R25, 0x1, R4, P6 ;  /* 0x00000001190d7824 */ /* 0x008fe200030e0604 */
[----:B------:R-:W-:-:S04]  /*c8b90*/  IADD3 R28, P6, R29, R2, RZ ;  /* 0x000000021d1c7210 */ /* 0x000fc80007fde0ff */
[----:B------:R1:W-:Y:S01]  /*c8ba0*/  STL [R1+0x131c], R13 ;  /* 0x00131c0d01007387 */ /* 0x0003e20000100800 */
[----:B------:R-:W-:Y:S01]  /*c8bb0*/  IMAD.X R29, R26, 0x1, R4, P6 ;  /* 0x000000011a1d7824 */ /* 0x000fe200030e0604 */
[----:B----4-:R-:W-:Y:S02]  /*c8bc0*/  IADD3 R20, P4, R16, R0, RZ ;  /* 0x0000000010147210 */ /* 0x010fe40007f9e0ff */
[----:B-1----:R-:W2:Y:S04]  /*c8bd0*/  LDL.LU.64 R12, [R1+0x49a8] ;  /* 0x0049a800010c7983 */ /* 0x002ea80000300a00 */
[----:B------:R1:W-:Y:S04]  /*c8be0*/  STL.64 [R1+0x1320], R10 ;  /* 0x0013200a01007387 */ /* 0x0003e80000100a00 */
[----:B-1----:R-:W3:Y:S04]  /*c8bf0*/  LDL.LU.64 R10, [R1+0x49a0] ;  /* 0x0049a000010a7983 */ /* 0x002ee80000300a00 */
[----:B------:R1:W-:Y:S04]  /*c8c00*/  STL [R1+0x1330], R20 ;  /* 0x0013301401007387 */ /* 0x0003e80000100800 */
[----:B-1----:R-:W4:Y:S04]  /*c8c10*/  LDL.LU.64 R20, [R1+0x4998] ;  /* 0x0049980001147983 */ /* 0x002f280000300a00 */
[----:B------:R1:W-:Y:S04]  /*c8c20*/  STL.64 [R1+0x1328], R28 ;  /* 0x0013281c01007387 */ /* 0x0003e80000100a00 */
[----:B-1----:R-:W2:Y:S01]  /*c8c30*/  LDL.LU.64 R28, [R1+0x4990] ;  /* 0x00499000011c7983 */ /* 0x002ea20000300a00 */
[----:B------:R-:W-:-:S02]  /*c8c40*/  SHF.R.S32.HI R25, RZ, 0x1f, R16 ;  /* 0x0000001fff197819 */ /* 0x000fc40000011410 */
[----:B------:R-:W-:Y:S01]  /*c8c50*/  IADD3 R16, P6, R16, R2, RZ ;  /* 0x0000000210107210 */ /* 0x000fe20007fde0ff */
[----:B--2---:R1:W-:Y:S04]  /*c8c60*/  STL.64 [R1+0x4980], R28 ;  /* 0x0049801c01007387 */ /* 0x0043e80000100a00 */
[----:B-1----:R0:W2:Y:S04]  /*c8c70*/  LDL.64 R28, [R1+0x1330] ;  /* 0x00133000011c7983 */ /* 0x0020a80000100a00 */
[----:B------:R1:W-:Y:S04]  /*c8c80*/  STL [R1+0x1338], R16 ;  /* 0x0013381001007387 */ /* 0x0003e80000100800 */
[----:B-1----:R-:W4:Y:S04]  /*c8c90*/  LDL.LU.64 R16, [R1+0x4988] ;  /* 0x0049880001107983 */ /* 0x002f280000300a00 */
[----:B------:R-:W-:Y:S04]  /*c8ca0*/  STL.64 [R1+0x4970], R14 ;  /* 0x0049700e01007387 */ /* 0x000fe80000100a00 */
[----:B------:R1:W-:Y:S04]  /*c8cb0*/  STL [R1+0x4978], R23 ;  /* 0x0049781701007387 */ /* 0x0003e80000100800 */
[----:B-1----:R-:W4:Y:S01]  /*c8cc0*/  LDL.LU R23, [R1+0x1540] ;  /* 0x0015400001177983 */ /* 0x002f220000300800 */
[----:B--2---:R-:W-:-:S05]  /*c8cd0*/  IMAD.X R29, R25, 0x1, R3, P4 ;  /* 0x00000001191d7824 */ /* 0x004fca00020e0603 */
[----:B------:R1:W-:Y:S04]  /*c8ce0*/  STL [R1+0x1334], R29 ;  /* 0x0013341d01007387 */ /* 0x0003e80000100800 */
[----:B-1----:R-:W2:Y:S04]  /*c8cf0*/  LDL.LU.64 R28, [R1+0x4980] ;  /* 0x00498000011c7983 */ /* 0x002ea80000300a00 */
[----:B---3--:R1:W-:Y:S04]  /*c8d00*/  STL.64 [R1+0x4960], R10 ;  /* 0x0049600a01007387 */ /* 0x0083e80000100a00 */
[----:B-1----:R0:W3:Y:S04]  /*c8d10*/  LDL.64 R10, [R1+0x1338] ;  /* 0x00133800010a7983 */ /* 0x0020e80000100a00 */
[----:B--2---:R1:W-:Y:S04]  /*c8d20*/  STL.64 [R1+0x4958], R28 ;  /* 0x0049581c01007387 */ /* 0x0043e80000100a00 */
[----:B-1----:R-:W2:Y:S01]  /*c8d30*/  LDL.LU R28, [R1+0x1544] ;  /* 0x00154400011c7983 */ /* 0x002ea20000300800 */
[----:B----4-:R-:W-:-:S02]  /*c8d40*/  SHF.R.S32.HI R26, RZ, 0x1f, R23 ;  /* 0x0000001fff1a7819 */ /* 0x010fc40000011417 */
[----:B------:R-:W-:Y:S01]  /*c8d50*/  IADD3 R14, P5, R23, R0, RZ ;  /* 0x00000000170e7210 */ /* 0x000fe20007fbe0ff */
[----:B---3--:R-:W-:Y:S01]  /*c8d60*/  IMAD.X R11, R25, 0x1, R4, P6 ;  /* 0x00000001190b7824 */ /* 0x008fe200030e0604 */
[----:B------:R-:W-:Y:S03]  /*c8d70*/  STL.64 [R1+0x4968], R4 ;  /* 0x0049680401007387 */ /* 0x000fe60000100a00 */
[----:B------:R-:W-:Y:S01]  /*c8d80*/  IMAD.X R15, R26, 0x1, R3, P5 ;  /* 0x000000011a0f7824 */ /* 0x000fe200028e0603 */
[----:B------:R-:W-:Y:S01]  /*c8d90*/  STL [R1+0x133c], R11 ;  /* 0x00133c0b01007387 */ /* 0x000fe20000100800 */
[----:B------:R-:W-:-:S03]  /*c8da0*/  IADD3 R10, P6, R23, R2, RZ ;  /* 0x00000002170a7210 */ /* 0x000fc60007fde0ff */
        /* <DEDUP_REMOVED lines=11> */
[----:B------:R1:W-:Y:S04]  /*c8e60*/  STL.64 [R1+0x4950], R4 ;  /* 0x0049500401007387 */ /* 0x0003e80000100a00 */
[----:B-1----:R0:W3:Y:S04]  /*c8e70*/  LDL.64 R4, [R1+0x1350] ;  /* 0x0013500001047983 */ /* 0x0020e80000100a00 */
[----:B------:R1:W-:Y:S04]  /*c8e80*/  STL [R1+0x1358], R28 ;  /* 0x0013581c01007387 */ /* 0x0003e80000100800 */
[----:B-1----:R-:W4:Y:S01]  /*c8e90*/  LDL.LU.64 R28, [R1+0x4958] ;  /* 0x00495800011c7983 */ /* 0x002f220000300a00 */
[----:B---3--:R-:W-:-:S03]  /*c8ea0*/  IMAD.X R5, R25, 0x1, R3, P4 ;  /* 0x0000000119057824 */ /* 0x008fc600020e0603 */
[----:B----4-:R-:W-:Y:S04]  /*c8eb0*/  STL.64 [R1+0x4940], R28 ;  /* 0x0049401c01007387 */ /* 0x010fe80000100a00 */
[----:B------:R1:W-:Y:S04]  /*c8ec0*/  STL.64 [R1+0x4948], R16 ;  /* 0x0049481001007387 */ /* 0x0003e80000100a00 */
[----:B-1----:R0:W3:Y:S04]  /*c8ed0*/  LDL.64 R16, [R1+0x1358] ;  /* 0x0013580001107983 */ /* 0x0020e80000100a00 */
[----:B------:R1:W-:Y:S04]  /*c8ee0*/  STL.64 [R1+0x4930], R8 ;  /* 0x0049300801007387 */ /* 0x0003e80000100a00 */
[----:B-1----:R-:W4:Y:S04]  /*c8ef0*/  LDL.LU R9, [R1+0x1548] ;  /* 0x0015480001097983 */ /* 0x002f280000300800 */
[----:B------:R1:W-:Y:S04]  /*c8f00*/  STL [R1+0x1354], R5 ;  /* 0x0013540501007387 */ /* 0x0003e80000100800 */
[----:B-1----:R-:W3:Y:S02]  /*c8f10*/  LDL.LU.64 R4, [R1+0x4950] ;  /* 0x0049500001047983 */ /* 0x002ee40000300a00 */
[----:B---3--:R-:W-:-:S05]  /*c8f20*/  IMAD.X R17, R25, 0x1, R4, P6 ;  /* 0x0000000119117824 */ /* 0x008fca00030e0604 */
[----:B------:R1:W-:Y:S04]  /*c8f30*/  STL [R1+0x135c], R17 ;  /* 0x00135c1101007387 */ /* 0x0003e80000100800 */
[----:B-1----:R-:W3:Y:S04]  /*c8f40*/  LDL.LU.64 R16, [R1+0x4948] ;  /* 0x0049480001107983 */ /* 0x002ee80000300a00 */
[----:B------:R-:W-:Y:S04]  /*c8f50*/  STL.64 [R1+0x4938], R4 ;  /* 0x0049380401007387 */ /* 0x000fe80000100a00 */
[----:B--2---:R1:W-:Y:S04]  /*c8f60*/  STL.64 [R1+0x4928], R10 ;  /* 0x0049280a01007387 */ /* 0x0043e80000100a00 */
[----:B-1----:R-:W2:Y:S01]  /*c8f70*/  LDL.LU R10, [R1+0x154c] ;  /* 0x00154c00010a7983 */ /* 0x002ea20000300800 */
[----:B----4-:R-:W-:-:S02]  /*c8f80*/  SHF.R.S32.HI R26, RZ, 0x1f, R9 ;  /* 0x0000001fff1a7819 */ /* 0x010fc40000011409 */
[----:B------:R-:W-:-:S05]  /*c8f90*/  IADD3 R28, P5, R9, R0, RZ ;  /* 0x00000000091c7210 */ /* 0x000fca0007fbe0ff */
[----:B------:R-:W-:-:S05]  /*c8fa0*/  IMAD.X R29, R26, 0x1, R3, P5 ;  /* 0x000000011a1d7824 */ /* 0x000fca00028e0603 */
[----:B------:R1:W-:Y:S04]  /*c8fb0*/  STL.64 [R1+0x1360], R28 ;  /* 0x0013601c01007387 */ /* 0x0003e80000100a00 */
[----:B-1----:R-:W4:Y:S01]  /*c8fc0*/  LDL.LU.64 R28, [R1+0x4940] ;  /* 0x00494000011c7983 */ /* 0x002f220000300a00 */
[----:B--2---:R-:W-:-:S05]  /*c8fd0*/  IADD3 R4, P4, R10, R0, RZ ;  /* 0x000000000a047210 */ /* 0x004fca0007f9e0ff */
[----:B------:R1:W-:Y:S04]  /*c8fe0*/  STL [R1+0x1370], R4 ;  /* 0x0013700401007387 */ /* 0x0003e80000100800 */
[----:B-1----:R-:W2:Y:S01]  /*c8ff0*/  LDL.LU.64 R4, [R1+0x4938] ;  /* 0x0049380001047983 */ /* 0x002ea20000300a00 */
[----:B------:R-:W-:-:S05]  /*c9000*/  IADD3 R8, P6, R9, R2, RZ ;  /* 0x0000000209087210 */ /* 0x000fca0007fde0ff */
[----:B--2---:R-:W-:-:S05]  /*c9010*/  IMAD.X R9, R26, 0x1, R4, P6 ;  /* 0x000000011a097824 */ /* 0x004fca00030e0604 */
[----:B------:R1:W-:Y:S04]  /*c9020*/  STL.64 [R1+0x1368], R8 ;  /* 0x0013680801007387 */ /* 0x0003e80000100a00 */
[----:B-1----:R-:W2:Y:S01]  /*c9030*/  LDL.LU.64 R8, [R1+0x4930] ;  /* 0x0049300001087983 */ /* 0x002ea20000300a00 */
[----:B------:R-:W-:Y:S02]  /*c9040*/  SHF.R.S32.HI R25, RZ, 0x1f, R10 ;  /* 0x0000001fff197819 */ /* 0x000fe4000001140a */
[----:B------:R-:W-:Y:S01]  /*c9050*/  IADD3 R10, P6, R10, R2, RZ ;  /* 0x000000020a0a7210 */ /* 0x000fe20007fde0ff */
[----:B--2---:R1:W-:Y:S04]  /*c9060*/  STL.64 [R1+0x4910], R8 ;  /* 0x0049100801007387 */ /* 0x0043e80000100a00 */
[----:B-1----:R-:W2:Y:S04]  /*c9070*/  LDL.LU R8, [R1+0x1550] ;  /* 0x0015500001087983 */ /* 0x002ea80000300800 */
[----:B------:R1:W-:Y:S04]  /*c9080*/  STL [R1+0x1378], R10 ;  /* 0x0013780a01007387 */ /* 0x0003e80000100800 */
[----:B-1----:R-:W3:Y:S04]  /*c9090*/  LDL.LU.64 R10, [R1+0x4928] ;  /* 0x00492800010a7983 */ /* 0x002ee80000300a00 */
[----:B------:R1:W-:Y:S04]  /*c90a0*/  STL.64 [R1+0x4920], R4 ;  /* 0x0049200401007387 */ /* 0x0003e80000100a00 */
[----:B-1----:R0:W2:Y:S04]  /*c90b0*/  LDL.64 R4, [R1+0x1370] ;  /* 0x0013700001047983 */ /* 0x0020a80000100a00 */
[----:B---3--:R-:W-:Y:S04]  /*c90c0*/  STL.64 [R1+0x4908], R10 ;  /* 0x0049080a01007387 */ /* 0x008fe80000100a00 */
[----:B----4-:R1:W-:Y:S01]  /*c90d0*/  STL.64 [R1+0x4918], R28 ;  /* 0x0049181c01007387 */ /* 0x0103e20000100a00 */
[----:B--2---:R-:W-:-:S03]  /*c90e0*/  IMAD.X R5, R25, 0x1, R3, P4 ;  /* 0x0000000119057824 */ /* 0x004fc600020e0603 */
[----:B-1----:R0:W2:Y:S04]  /*c90f0*/  LDL.64 R28, [R1+0x1378] ;  /* 0x00137800011c7983 */ /* 0x0020a80000100a00 */
[----:B------:R1:W-:Y:S04]  /*c9100*/  STL [R1+0x1374], R5 ;  /* 0x0013740501007387 */ /* 0x0003e80000100800 */
[----:B-1----:R-:W2:Y:S01]  /*c9110*/  LDL.LU.64 R4, [R1+0x4920] ;  /* 0x0049200001047983 */ /* 0x002ea20000300a00 */
[----:B------:R-:W-:Y:S02]  /*c9120*/  SHF.R.S32.HI R26, RZ, 0x1f, R8 ;  /* 0x0000001fff1a7819 */ /* 0x000fe40000011408 */
[C---:B------:R-:W-:Y:S01]  /*c9130*/  IADD3 R10, P5, R8.reuse, R0, RZ ;  /* 0x00000000080a7210 */ /* 0x040fe20007fbe0ff */
[----:B--2---:R-:W-:Y:S01]  /*c9140*/  IMAD.X R29, R25, 0x1, R4, P6 ;  /* 0x00000001191d7824 */ /* 0x004fe200030e0604 */
[----:B------:R-:W-:-:S04]  /*c9150*/  IADD3 R8, P6, R8, R2, RZ ;  /* 0x0000000208087210 */ /* 0x000fc80007fde0ff */
[----:B------:R1:W-:Y:S04]  /*c9160*/  STL [R1+0x137c], R29 ;  /* 0x00137c1d01007387 */ /* 0x0003e80000100800 */
[----:B-1----:R-:W2:Y:S04]  /*c9170*/  LDL.LU.64 R28, [R1+0x4918] ;  /* 0x00491800011c7983 */ /* 0x002ea80000300a00 */
[----:B------:R1:W-:Y:S04]  /*c9180*/  STL [R1+0x1388], R8 ;  /* 0x0013880801007387 */ /* 0x0003e80000100800 */
[----:B-1----:R-:W3:Y:S04]  /*c9190*/  LDL.LU.64 R8, [R1+0x4910] ;  /* 0x0049100001087983 */ /* 0x002ee80000300a00 */
[----:B------:R1:W-:Y:S04]  /*c91a0*/  STL.64 [R1+0x48f0], R16 ;  /* 0x0048f01001007387 */ /* 0x0003e80000100a00 */
[----:B-1----:R-:W4:Y:S04]  /*c91b0*/  LDL R16, [R1+0x1554] ;  /* 0x0015540001107983 */ /* 0x002f280000100800 */
[----:B---3--:R1:W-:Y:S04]  /*c91c0*/  STL.64 [R1+0x48f8], R8 ;  /* 0x0048f80801007387 */ /* 0x0083e80000100a00 */
[----:B-1----:R-:W3:Y:S01]  /*c91d0*/  LDL.64 R8, [R1+0x1388] ;  /* 0x0013880001087983 */ /* 0x002ee20000100a00 */
[----:B------:R-:W-:-:S03]  /*c91e0*/  IMAD.X R11, R26, 0x1, R3, P5 ;  /* 0x000000011a0b7824 */ /* 0x000fc600028e0603 */
[----:B---3--:R4:W-:Y:S04]  /*c91f0*/  STL [R1+0x4900], R8 ;  /* 0x0049000801007387 */ /* 0x0089e80000100800 */
[----:B------:R1:W-:Y:S01]  /*c9200*/  STL.64 [R1+0x1380], R10 ;  /* 0x0013800a01007387 */ /* 0x0003e20000100a00 */
[----:B----4-:R-:W-:-:S03]  /*c9210*/  IADD3 R8, P4, R16, R0, RZ ;  /* 0x0000000010087210 */ /* 0x010fc60007f9e0ff */
[----:B-1----:R-:W3:Y:S04]  /*c9220*/  LDL.LU.64 R10, [R1+0x4908] ;  /* 0x00490800010a7983 */ /* 0x002ee80000300a00 */
[----:B------:R1:W-:Y:S04]  /*c9230*/  STL [R1+0x1390], R8 ;  /* 0x0013900801007387 */ /* 0x0003e80000100800 */
[----:B-1----:R0:W4:Y:S01]  /*c9240*/  LDL.LU R8, [R1+0x4900] ;  /* 0x0049000001087983 */ /* 0x0021220000300800 */
[----:B------:R-:W-:Y:S01]  /*c9250*/  IMAD.X R9, R26, 0x1, R4, P6 ;  /* 0x000000011a097824 */ /* 0x000fe200030e0604 */
[----:B------:R-:W-:-:S02]  /*c9260*/  SHF.R.S32.HI R25, RZ, 0x1f, R16 ;  /* 0x0000001fff197819 */ /* 0x000fc40000011410 */
[----:B------:R-:W-:Y:S02]  /*c9270*/  IADD3 R16, P6, R16, R2, RZ ;  /* 0x0000000210107210 */ /* 0x000fe40007fde0ff */
[----:B------:R4:W-:Y:S04]  /*c9280*/  STL [R1+0x138c], R9 ;  /* 0x00138c0901007387 */ /* 0x0009e80000100800 */
[----:B----4-:R-:W4:Y:S04]  /*c9290*/  LDL.LU.64 R8, [R1+0x48f8] ;  /* 0x0048f80001087983 */ /* 0x010f280000300a00 */
[----:B------:R1:W-:Y:S04]  /*c92a0*/  STL [R1+0x1398], R16 ;  /* 0x0013981001007387 */ /* 0x0003e80000100800 */
[----:B-1----:R-:W3:Y:S04]  /*c92b0*/  LDL.LU.64 R16, [R1+0x48f0] ;  /* 0x0048f00001107983 */ /* 0x002ee80000300a00 */
[----:B------:R1:W-:Y:S04]  /*c92c0*/  STL.64 [R1+0x48e0], R22 ;  /* 0x0048e01601007387 */ /* 0x0003e80000100a00 */
[----:B-1----:R-:W2:Y:S04]  /*c92d0*/  LDL.64 R22, [R1+0x1398] ;  /* 0x0013980001167983 */ /* 0x002ea80000100a00 */
[----:B--2---:R1:W-:Y:S04]  /*c92e0*/  STL [R1+0x48e8], R22 ;  /* 0x0048e81601007387 */ /* 0x0043e80000100800 */
[----:B-1----:R0:W2:Y:S04]  /*c92f0*/  LDL.64 R22, [R1+0x1390] ;  /* 0x0013900001167983 */ /* 0x0020a80000100a00 */
[----:B----4-:R-:W-:Y:S04]  /*c9300*/  STL.64 [R1+0x48d8], R8 ;  /* 0x0048d80801007387 */ /* 0x010fe80000100a00 */
[----:B------:R1:W-:Y:S04]  /*c9310*/  STL.64 [R1+0x48d0], R28 ;  /* 0x0048d01c01007387 */ /* 0x0003e80000100a00 */
[----:B-1----:R-:W4:Y:S01]  /*c9320*/  LDL.LU R29, [R1+0x1558] ;  /* 0x00155800011d7983 */ /* 0x002f220000300800 */
[----:B--2---:R-:W-:-:S05]  /*c9330*/  IMAD.X R23, R25, 0x1, R3, P4 ;  /* 0x0000000119177824 */ /* 0x004fca00020e0603 */
[----:B------:R1:W-:Y:S04]  /*c9340*/  STL [R1+0x1394], R23 ;  /* 0x0013941701007387 */ /* 0x0003e80000100800 */
[----:B------:R0:W2:Y:S01]  /*c9350*/  LDL.LU R22, [R1+0x48e8] ;  /* 0x0048e80001167983 */ /* 0x0000a20000300800 */
[----:B----4-:R-:W-:Y:S02]  /*c9360*/  SHF.R.S32.HI R26, RZ, 0x1f, R29 ;  /* 0x0000001fff1a7819 */ /* 0x010fe4000001141d */
[----:B------:R-:W-:Y:S01]  /*c9370*/  IADD3 R8, P5, R29, R0, RZ ;  /* 0x000000001d087210 */ /* 0x000fe20007fbe0ff */
[----:B-1----:R-:W-:-:S04]  /*c9380*/  IMAD.X R23, R25, 0x1, R4, P6 ;  /* 0x0000000119177824 */ /* 0x002fc800030e0604 */
[----:B------:R-:W-:Y:S01]  /*c9390*/  IMAD.X R9, R26, 0x1, R3, P5 ;  /* 0x000000011a097824 */ /* 0x000fe200028e0603 */
[----:B------:R2:W-:Y:S04]  /*c93a0*/  STL [R1+0x139c], R23 ;  /* 0x00139c1701007387 */ /* 0x0005e80000100800 */
[----:B--2---:R-:W2:Y:S04]  /*c93b0*/  LDL.LU.64 R22, [R1+0x48e0] ;  /* 0x0048e00001167983 */ /* 0x004ea80000300a00 */
[----:B------:R1:W-:Y:S04]  /*c93c0*/  STL.64 [R1+0x48c8], R14 ;  /* 0x0048c80e01007387 */ /* 0x0003e80000100a00 */
[----:B-1----:R-:W4:Y:S04]  /*c93d0*/  LDL R14, [R1+0x155c] ;  /* 0x00155c00010e7983 */ /* 0x002f280000100800 */
[----:B------:R1:W-:Y:S04]  /*c93e0*/  STL.64 [R1+0x13a0], R8 ;  /* 0x0013a00801007387 */ /* 0x0003e80000100a00 */
[----:B-1----:R-:W3:Y:S01]  /*c93f0*/  LDL.LU.64 R8, [R1+0x48d8] ;  /* 0x0048d80001087983 */ /* 0x002ee20000300a00 */
[----:B------:R-:W-:-:S05]  /*c9400*/  IADD3 R28, P6, R29, R2, RZ ;  /* 0x000000021d1c7210 */ /* 0x000fca0007fde0ff */
[----:B------:R-:W-:Y:S01]  /*c9410*/  IMAD.X R29, R26, 0x1, R4, P6 ;  /* 0x000000011a1d7824 */ /* 0x000fe200030e0604 */
[----:B----4-:R-:W-:Y:S01]  /*c9420*/  SHF.R.S32.HI R25, RZ, 0x1f, R14 ;  /* 0x0000001fff197819 */ /* 0x010fe2000001140e */
[----:B---3--:R1:W-:Y:S04]  /*c9430*/  STL.64 [R1+0x48c0], R8 ;  /* 0x0048c00801007387 */ /* 0x0083e80000100a00 */
[----:B------:R3:W-:Y:S01]  /*c9440*/  STL.64 [R1+0x13a8], R28 ;  /* 0x0013a81c01007387 */ /* 0x0007e20000100a00 */
[C---:B-1----:R-:W-:Y:S02]  /*c9450*/  IADD3 R8, P4, R14.reuse, R0, RZ ;  /* 0x000000000e087210 */ /* 0x042fe40007f9e0ff */
[----:B------:R-:W-:Y:S01]  /*c9460*/  IADD3 R14, P6, R14, R2, RZ ;  /* 0x000000020e0e7210 */ /* 0x000fe20007fde0ff */
[----:B---3--:R-:W3:Y:S02]  /*c9470*/  LDL.LU.64 R28, [R1+0x48d0] ;  /* 0x0048d000011c7983 */ /* 0x008ee40000300a00 */
[----:B------:R-:W-:-:S02]  /*c9480*/  IMAD.X R9, R25, 0x1, R3, P4 ;  /* 0x0000000119097824 */ /* 0x000fc400020e0603 */
[----:B------:R1:W-:Y:S04]  /*c9490*/  STL [R1+0x13b8], R14 ;  /* 0x0013b80e01007387 */ /* 0x0003e80000100800 */
[----:B-1----:R-:W4:Y:S04]  /*c94a0*/  LDL.LU.64 R14, [R1+0x48c8] ;  /* 0x0048c800010e7983 */ /* 0x002f280000300a00 */
[----:B------:R1:W-:Y:S04]  /*c94b0*/  STL [R1+0x48b8], R5 ;  /* 0x0048b80501007387 */ /* 0x0003e80000100800 */
[----:B-1----:R-:W2:Y:S04]  /*c94c0*/  LDL.LU R5, [R1+0x1560] ;  /* 0x0015600001057983 */ /* 0x002ea80000300800 */
[----:B------:R-:W-:Y:S04]  /*c94d0*/  STL.64 [R1+0x48b0], R10 ;  /* 0x0048b00a01007387 */ /* 0x000fe80000100a00 */
[----:B------:R1:W-:Y:S04]  /*c94e0*/  STL.64 [R1+0x13b0], R8 ;  /* 0x0013b00801007387 */ /* 0x0003e80000100a00 */
[----:B-1----:R-:W3:Y:S04]  /*c94f0*/  LDL.LU.64 R8, [R1+0x48c0] ;  /* 0x0048c00001087983 */ /* 0x002ee80000300a00 */
[----:B---3--:R1:W-:Y:S04]  /*c9500*/  STL.64 [R1+0x48a0], R8 ;  /* 0x0048a00801007387 */ /* 0x0083e80000100a00 */
[----:B-1----:R0:W3:Y:S04]  /*c9510*/  LDL.64 R8, [R1+0x13b8] ;  /* 0x0013b80001087983 */ /* 0x0020e80000100a00 */
[----:B------:R-:W-:Y:S01]  /*c9520*/  STL.64 [R1+0x48a8], R28 ;  /* 0x0048a81c01007387 */ /* 0x000fe20000100a00 */
[----:B--2---:R-:W-:-:S02]  /*c9530*/  SHF.R.S32.HI R26, RZ, 0x1f, R5 ;  /* 0x0000001fff1a7819 */ /* 0x004fc40000011405 */
[----:B------:R-:W-:Y:S01]  /*c9540*/  IADD3 R10, P5, R5, R0, RZ ;  /* 0x00000000050a7210 */ /* 0x000fe20007fbe0ff */
[----:B---3--:R-:W-:Y:S01]  /*c9550*/  IMAD.X R9, R25, 0x1, R4, P6 ;  /* 0x0000000119097824 */ /* 0x008fe200030e0604 */
[----:B------:R-:W-:-:S04]  /*c9560*/  IADD3 R8, P6, R5, R2, RZ ;  /* 0x0000000205087210 */ /* 0x000fc80007fde0ff */
[----:B------:R-:W-:Y:S04]  /*c9570*/  STL [R1+0x13bc], R9 ;  /* 0x0013bc0901007387 */ /* 0x000fe80000100800 */
[----:B------:R-:W2:Y:S04]  /*c9580*/  LDL.LU R5, [R1+0x48b8] ;  /* 0x0048b80001057983 */ /* 0x000ea80000300800 */
[----:B------:R1:W-:Y:S04]  /*c9590*/  STL [R1+0x4898], R2 ;  /* 0x0048980201007387 */ /* 0x0003e80000100800 */
[----:B-1----:R-:W3:Y:S01]  /*c95a0*/  LDL.LU R2, [R1+0x1564] ;  /* 0x0015640001027983 */ /* 0x002ee20000300800 */
[----:B------:R-:W-:-:S02]  /*c95b0*/  IMAD.X R11, R26, 0x1, R3, P5 ;  /* 0x000000011a0b7824 */ /* 0x000fc400028e0603 */
[----:B------:R-:W-:-:S03]  /*c95c0*/  IMAD.X R9, R26, 0x1, R4, P6 ;  /* 0x000000011a097824 */ /* 0x000fc600030e0604 */
[----:B------:R1:W-:Y:S04]  /*c95d0*/  STL.64 [R1+0x13c0], R10 ;  /* 0x0013c00a01007387 */ /* 0x0003e80000100a00 */
[----:B-1----:R-:W4:Y:S01]  /*c95e0*/  LDL.LU.64 R10, [R1+0x48b0] ;  /* 0x0048b000010a7983 */ /* 0x002f220000300a00 */
[----:B---3--:R-:W-:Y:S02]  /*c95f0*/  IADD3 R28, P4, R2, R0, RZ ;  /* 0x00000000021c7210 */ /* 0x008fe40007f9e0ff */
[--C-:B------:R-:W-:Y:S01]  /*c9600*/  SHF.R.S32.HI R25, RZ, 0x1f, R2.reuse ;  /* 0x0000001fff197819 */ /* 0x100fe20000011402 */
[----:B------:R-:W-:Y:S02]  /*c9610*/  IMAD.MOV.U32 R26, RZ, RZ, R2 ;  /* 0x000000ffff1a7224 */ /* 0x000fe400078e0002 */
[----:B------:R1:W-:Y:S04]  /*c9620*/  STL [R1+0x13d0], R28 ;  /* 0x0013d01c01007387 */ /* 0x0003e80000100800 */
[----:B-1----:R-:W3:Y:S04]  /*c9630*/  LDL.LU.64 R28, [R1+0x48a8] ;  /* 0x0048a800011c7983 */ /* 0x002ee80000300a00 */
[----:B------:R1:W-:Y:S04]  /*c9640*/  STL.64 [R1+0x13c8], R8 ;  /* 0x0013c80801007387 */ /* 0x0003e80000100a00 */
[----:B-1----:R-:W4:Y:S04]  /*c9650*/  LDL.LU.64 R8, [R1+0x48a0] ;  /* 0x0048a00001087983 */ /* 0x002f280000300a00 */
[----:B------:R-:W3:Y:S04]  /*c9660*/  LDL.LU R2, [R1+0x4898] ;  /* 0x0048980001027983 */ /* 0x000ee80000300800 */
[----:B--2---:R1:W-:Y:S04]  /*c9670*/  STL.64 [R1+0x4890], R4 ;  /* 0x0048900401007387 */ /* 0x0043e80000100a00 */
[----:B-1----:R0:W2:Y:S04]  /*c9680*/  LDL.64 R4, [R1+0x13d0] ;  /* 0x0013d00001047983 */ /* 0x0020a80000100a00 */
[----:B----4-:R-:W-:Y:S04]  /*c9690*/  STL.64 [R1+0x4888], R8 ;  /* 0x0048880801007387 */ /* 0x010fe80000100a00 */
[----:B---3--:R-:W-:Y:S04]  /*c96a0*/  STL.64 [R1+0x4878], R28 ;  /* 0x0048781c01007387 */ /* 0x008fe80000100a00 */
[----:B------:R1:W-:Y:S04]  /*c96b0*/  STL [R1+0x4880], R27 ;  /* 0x0048801b01007387 */ /* 0x0003e80000100800 */
[----:B-1----:R-:W3:Y:S01]  /*c96c0*/  LDL.LU R27, [R1+0x1568] ;  /* 0x00156800011b7983 */ /* 0x002ee20000300800 */
[----:B--2---:R-:W-:-:S05]  /*c96d0*/  IMAD.X R5, R25, 0x1, R3, P4 ;  /* 0x0000000119057824 */ /* 0x004fca00020e0603 */
[----:B------:R1:W-:Y:S04]  /*c96e0*/  STL [R1+0x13d4], R5 ;  /* 0x0013d40501007387 */ /* 0x0003e80000100800 */
[----:B-1----:R-:W2:Y:S01]  /*c96f0*/  LDL.LU.64 R4, [R1+0x4890] ;  /* 0x0048900001047983 */ /* 0x002ea20000300a00 */
[----:B------:R-:W-:-:S05]  /*c9700*/  IADD3 R8, P6, R26, R2, RZ ;  /* 0x000000021a087210 */ /* 0x000fca0007fde0ff */
[----:B--2---:R-:W-:-:S05]  /*c9710*/  IMAD.X R9, R25, 0x1, R4, P6 ;  /* 0x0000000119097824 */ /* 0x004fca00030e0604 */
[----:B------:R1:W-:Y:S04]  /*c9720*/  STL.64 [R1+0x13d8], R8 ;  /* 0x0013d80801007387 */ /* 0x0003e80000100a00 */
[----:B-1----:R-:W2:Y:S01]  /*c9730*/  LDL.LU.64 R8, [R1+0x4888] ;  /* 0x0048880001087983 */ /* 0x002ea20000300a00 */
[----:B---3--:R-:W-:Y:S02]  /*c9740*/  SHF.R.S32.HI R26, RZ, 0x1f, R27 ;  /* 0x0000001fff1a7819 */ /* 0x008fe4000001141b */
[C---:B------:R-:W-:Y:S01]  /*c9750*/  IADD3 R28, P5, R27.reuse, R0, RZ ;  /* 0x000000001b1c7210 */ /* 0x040fe20007fbe0ff */
[----:B------:R-:W-:Y:S04]  /*c9760*/  STL.64 [R1+0x4870], R4 ;  /* 0x0048700401007387 */ /* 0x000fe80000100a00 */
[----:B------:R-:W-:Y:S01]  /*c9770*/  IMAD.X R29, R26, 0x1, R3, P5 ;  /* 0x000000011a1d7824 */ /* 0x000fe200028e0603 */
[----:B--2---:R1:W-:Y:S02]  /*c9780*/  STL.64 [R1+0x4868], R8 ;  /* 0x0048680801007387 */ /* 0x0043e40000100a00 */
[----:B-1----:R-:W-:-:S02]  /*c9790*/  IADD3 R8, P6, R27, R2, RZ ;  /* 0x000000021b087210 */ /* 0x002fc40007fde0ff */
[----:B------:R-:W2:Y:S04]  /*c97a0*/  LDL.LU R27, [R1+0x4880] ;  /* 0x00488000011b7983 */ /* 0x000ea80000300800 */
[----:B------:R1:W-:Y:S04]  /*c97b0*/  STL.64 [R1+0x13e0], R28 ;  /* 0x0013e01c01007387 */ /* 0x0003e80000100a00 */
[----:B-1----:R-:W3:Y:S04]  /*c97c0*/  LDL.LU.64 R28, [R1+0x4878] ;  /* 0x00487800011c7983 */ /* 0x002ee80000300a00 */
[----:B---3--:R1:W-:Y:S04]  /*c97d0*/  STL.64 [R1+0x4858], R28 ;  /* 0x0048581c01007387 */ /* 0x0083e80000100a00 */
[----:B-1----:R-:W3:Y:S02]  /*c97e0*/  LDL.LU R29, [R1+0x156c] ;  /* 0x00156c00011d7983 */ /* 0x002ee40000300800 */
[----:B---3--:R-:W-:-:S05]  /*c97f0*/  IADD3 R4, P4, R29, R0, RZ ;  /* 0x000000001d047210 */ /* 0x008fca0007f9e0ff */
[----:B------:R1:W-:Y:S04]  /*c9800*/  STL [R1+0x13f0], R4 ;  /* 0x0013f00401007387 */ /* 0x0003e80000100800 */
[----:B-1----:R-:W3:Y:S02]  /*c9810*/  LDL.LU.64 R4, [R1+0x4870] ;  /* 0x0048700001047983 */ /* 0x002ee40000300a00 */
[----:B---3--:R-:W-:-:S05]  /*c9820*/  IMAD.X R9, R26, 0x1, R4, P6 ;  /* 0x000000011a097824 */ /* 0x008fca00030e0604 */
[----:B------:R1:W-:Y:S04]  /*c9830*/  STL.64 [R1+0x13e8], R8 ;  /* 0x0013e80801007387 */ /* 0x0003e80000100a00 */
[----:B-1----:R-:W3:Y:S04]  /*c9840*/  LDL.LU.64 R8, [R1+0x4868] ;  /* 0x0048680001087983 */ /* 0x002ee80000300a00 */
[----:B------:R1:W-:Y:S04]  /*c9850*/  STL.64 [R1+0x4860], R16 ;  /* 0x0048601001007387 */ /* 0x0003e80000100a00 */
[----:B-1----:R0:W4:Y:S01]  /*c9860*/  LDL.64 R16, [R1+0x13f0] ;  /* 0x0013f00001107983 */ /* 0x0021220000100a00 */
[----:B------:R-:W-:-:S02]  /*c9870*/  SHF.R.S32.HI R25, RZ, 0x1f, R29 ;  /* 0x0000001fff197819 */ /* 0x000fc4000001141d */
[----:B------:R-:W-:-:S05]  /*c9880*/  IADD3 R28, P6, R29, R2, RZ ;  /* 0x000000021d1c7210 */ /* 0x000fca0007fde0ff */
[C---:B------:R-:W-:Y:S01]  /*c9890*/  IMAD.X R29, R25.reuse, 0x1, R4, P6 ;  /* 0x00000001191d7824 */ /* 0x040fe200030e0604 */
[----:B---3--:R-:W-:Y:S04]  /*c98a0*/  STL.64 [R1+0x4848], R8 ;  /* 0x0048480801007387 */ /* 0x008fe80000100a00 */
[----:B------:R1:W-:Y:S04]  /*c98b0*/  STL [R1+0x4850], R20 ;  /* 0x0048501401007387 */ /* 0x0003e80000100800 */
[----:B-1----:R-:W3:Y:S01]  /*c98c0*/  LDL.LU R20, [R1+0x1570] ;  /* 0x0015700001147983 */ /* 0x002ee20000300800 */
[----:B----4-:R-:W-:-:S05]  /*c98d0*/  IMAD.X R17, R25, 0x1, R3, P4 ;  /* 0x0000000119117824 */ /* 0x010fca00020e0603 */
[----:B------:R1:W-:Y:S04]  /*c98e0*/  STL [R1+0x13f4], R17 ;  /* 0x0013f41101007387 */ /* 0x0003e80000100800 */
[----:B-1----:R-:W4:Y:S04]  /*c98f0*/  LDL.LU.64 R16, [R1+0x4860] ;  /* 0x0048600001107983 */ /* 0x002f280000300a00 */
[----:B------:R1:W-:Y:S04]  /*c9900*/  STL.64 [R1+0x13f8], R28 ;  /* 0x0013f81c01007387 */ /* 0x0003e80000100a00 */
[----:B-1----:R-:W2:Y:S01]  /*c9910*/  LDL.LU.64 R28, [R1+0x4858] ;  /* 0x00485800011c7983 */ /* 0x002ea20000300a00 */
[----:B---3--:R-:W-:-:S02]  /*c9920*/  SHF.R.S32.HI R26, RZ, 0x1f, R20 ;  /* 0x0000001fff1a7819 */ /* 0x008fc40000011414 */
        /* <DEDUP_REMOVED lines=9> */
[----:B-1----:R-:W4:Y:S02]  /*c99c0*/  LDL R11, [R1+0x1574] ;  /* 0x00157400010b7983 */ /* 0x002f240000100800 */
[----:B----4-:R-:W-:-:S05]  /*c99d0*/  IADD3 R28, P4, R11, R0, RZ ;  /* 0x000000000b1c7210 */ /* 0x010fca0007f9e0ff */
[----:B------:R1:W-:Y:S04]  /*c99e0*/  STL [R1+0x1410], R28 ;  /* 0x0014101c01007387 */ /* 0x0003e80000100800 */
[----:B-1----:R-:W4:Y:S01]  /*c99f0*/  LDL.LU R28, [R1+0x4840] ;  /* 0x00484000011c7983 */ /* 0x002f220000300800 */
[----:B------:R-:W-:Y:S01]  /*c9a00*/  IMAD.X R29, R26, 0x1, R4, P6 ;  /* 0x000000011a1d7824 */ /* 0x000fe200030e0604 */
[----:B------:R-:W-:Y:S02]  /*c9a10*/  IADD3 R10, P6, R11, R2, RZ ;  /* 0x000000020b0a7210 */ /* 0x000fe40007fde0ff */
[----:B------:R-:W-:Y:S02]  /*c9a20*/  SHF.R.S32.HI R25, RZ, 0x1f, R11 ;  /* 0x0000001fff197819 */ /* 0x000fe4000001140b */
[----:B----4-:R1:W-:Y:S04]  /*c9a30*/  STL.64 [R1+0x1408], R28 ;  /* 0x0014081c01007387 */ /* 0x0103e80000100a00 */
[----:B-1----:R-:W4:Y:S04]  /*c9a40*/  LDL.LU.64 R28, [R1+0x4838] ;  /* 0x00483800011c7983 */ /* 0x002f280000300a00 */
[----:B------:R1:W-:Y:S04]  /*c9a50*/  STL [R1+0x4830], R10 ;  /* 0x0048300a01007387 */ /* 0x0003e80000100800 */
[----:B-1----:R0:W2:Y:S04]  /*c9a60*/  LDL.64 R10, [R1+0x1410] ;  /* 0x00141000010a7983 */ /* 0x0020a80000100a00 */
[----:B----4-:R-:W-:Y:S04]  /*c9a70*/  STL.64 [R1+0x4818], R28 ;  /* 0x0048181c01007387 */ /* 0x010fe80000100a00 */
[----:B------:R1:W-:Y:S01]  /*c9a80*/  STL.64 [R1+0x4820], R16 ;  /* 0x0048201001007387 */ /* 0x0003e20000100a00 */
[----:B--2---:R-:W-:-:S03]  /*c9a90*/  IMAD.X R11, R25, 0x1, R3, P4 ;  /* 0x00000001190b7824 */ /* 0x004fc600020e0603 */
[----:B-1----:R-:W2:Y:S04]  /*c9aa0*/  LDL.LU R16, [R1+0x1578] ;  /* 0x0015780001107983 */ /* 0x002ea80000300800 */
[----:B------:R1:W-:Y:S04]  /*c9ab0*/  STL [R1+0x1414], R11 ;  /* 0x0014140b01007387 */ /* 0x0003e80000100800 */
[----:B------:R-:W4:Y:S01]  /*c9ac0*/  LDL.LU R10, [R1+0x4830] ;  /* 0x00483000010a7983 */ /* 0x000f220000300800 */
[----:B-1----:R-:W-:Y:S01]  /*c9ad0*/  IMAD.X R11, R25, 0x1, R4, P6 ;  /* 0x00000001190b7824 */ /* 0x002fe200030e0604 */
[----:B--2---:R-:W-:-:S02]  /*c9ae0*/  SHF.R.S32.HI R26, RZ, 0x1f, R16 ;  /* 0x0000001fff1a7819 */ /* 0x004fc40000011410 */
[C---:B------:R-:W-:Y:S02]  /*c9af0*/  IADD3 R28, P5, R16.reuse, R0, RZ ;  /* 0x00000000101c7210 */ /* 0x040fe40007fbe0ff */
[----:B------:R-:W-:Y:S01]  /*c9b00*/  IADD3 R16, P6, R16, R2, RZ ;  /* 0x0000000210107210 */ /* 0x000fe20007fde0ff */
[----:B----4-:R1:W-:Y:S02]  /*c9b10*/  STL.64 [R1+0x1418], R10 ;  /* 0x0014180a01007387 */ /* 0x0103e40000100a00 */
[----:B------:R-:W-:Y:S02]  /*c9b20*/  IMAD.X R29, R26, 0x1, R3, P5 ;  /* 0x000000011a1d7824 */ /* 0x000fe400028e0603 */
[----:B-1----:R-:W2:Y:S04]  /*c9b30*/  LDL.LU.64 R10, [R1+0x4828] ;  /* 0x00482800010a7983 */ /* 0x002ea80000300a00 */
[----:B------:R1:W-:Y:S04]  /*c9b40*/  STL [R1+0x1428], R16 ;  /* 0x0014281001007387 */ /* 0x0003e80000100800 */
[----:B-1----:R-:W4:Y:S04]  /*c9b50*/  LDL.LU.64 R16, [R1+0x4820] ;  /* 0x0048200001107983 */ /* 0x002f280000300a00 */
[----:B------:R1:W-:Y:S04]  /*c9b60*/  STL.64 [R1+0x1420], R28 ;  /* 0x0014201c01007387 */ /* 0x0003e80000100a00 */
[----:B-1----:R-:W3:Y:S04]  /*c9b70*/  LDL.LU.64 R28, [R1+0x4818] ;  /* 0x00481800011c7983 */ /* 0x002ee80000300a00 */
[----:B------:R1:W-:Y:S04]  /*c9b80*/  STL.64 [R1+0x4808], R2 ;  /* 0x0048080201007387 */ /* 0x0003e80000100a00 */
[----:B-1----:R-:W2:Y:S04]  /*c9b90*/  LDL.64 R2, [R1+0x1428] ;  /* 0x0014280001027983 */ /* 0x002ea80000100a00 */
[----:B--2---:R-:W-:Y:S04]  /*c9ba0*/  STL [R1+0x4810], R2 ;  /* 0x0048100201007387 */ /* 0x004fe80000100800 */
[----:B---3--:R1:W-:Y:S04]  /*c9bb0*/  STL [R1+0x4800], R28 ;  /* 0x0048001c01007387 */ /* 0x0083e80000100800 */
[----:B-1----:R-:W2:Y:S04]  /*c9bc0*/  LDL R28, [R1+0x157c] ;  /* 0x00157c00011c7983 */ /* 0x002ea80000100800 */
[----:B----4-:R1:W-:Y:S04]  /*c9bd0*/  STL.64 [R1+0x47e8], R16 ;  /* 0x0047e81001007387 */ /* 0x0103e80000100a00 */
[----:B-1----:R-:W3:Y:S01]  /*c9be0*/  LDL.LU R16, [R1+0x1580] ;  /* 0x0015800001107983 */ /* 0x002ee20000300800 */
[----:B--2---:R-:W-:-:S05]  /*c9bf0*/  IADD3 R2, P4, R28, R0, RZ ;  /* 0x000000001c027210 */ /* 0x004fca0007f9e0ff */
[----:B------:R1:W-:Y:S04]  /*c9c00*/  STL [R1+0x1430], R2 ;  /* 0x0014300201007387 */ /* 0x0003e80000100800 */
[----:B-1----:R0:W2:Y:S01]  /*c9c10*/  LDL.LU R2, [R1+0x4810] ;  /* 0x0048100001027983 */ /* 0x0020a20000300800 */
[----:B------:R-:W-:-:S05]  /*c9c20*/  IMAD.X R3, R26, 0x1, R4, P6 ;  /* 0x000000011a037824 */ /* 0x000fca00030e0604 */
[----:B------:R2:W-:Y:S04]  /*c9c30*/  STL [R1+0x142c], R3 ;  /* 0x00142c0301007387 */ /* 0x0005e80000100800 */
[----:B--2---:R-:W2:Y:S01]  /*c9c40*/  LDL.LU.64 R2, [R1+0x4808] ;  /* 0x0048080001027983 */ /* 0x004ea20000300a00 */
[----:B------:R-:W-:-:S03]  /*c9c50*/  SHF.R.S32.HI R25, RZ, 0x1f, R28 ;  /* 0x0000001fff197819 */ /* 0x000fc6000001141c */
[----:B------:R1:W-:Y:S04]  /*c9c60*/  STL.64 [R1+0x47f8], R4 ;  /* 0x0047f80401007387 */ /* 0x0003e80000100a00 */
[----:B-1----:R0:W4:Y:S01]  /*c9c70*/  LDL.64 R4, [R1+0x1430] ;  /* 0x0014300001047983 */ /* 0x0021220000100a00 */
[----:B--2---:R-:W-:-:S05]  /*c9c80*/  IADD3 R28, P6, R28, R2, RZ ;  /* 0x000000021c1c7210 */ /* 0x004fca0007fde0ff */
[----:B------:R1:W-:Y:S04]  /*c9c90*/  STL [R1+0x1438], R28 ;  /* 0x0014381c01007387 */ /* 0x0003e80000100800 */
[----:B-1----:R-:W2:Y:S01]  /*c9ca0*/  LDL.LU R28, [R1+0x4800] ;  /* 0x00480000011c7983 */ /* 0x002ea20000300800 */
[----:B----4-:R-:W-:-:S03]  /*c9cb0*/  IMAD.X R5, R25, 0x1, R3, P4 ;  /* 0x0000000119057824 */ /* 0x010fc600020e0603 */
[----:B------:R1:W-:Y:S04]  /*c9cc0*/  STL.64 [R1+0x47f0], R10 ;  /* 0x0047f00a01007387 */ /* 0x0003e80000100a00 */
[----:B-1----:R0:W4:Y:S04]  /*c9cd0*/  LDL.64 R10, [R1+0x1438] ;  /* 0x00143800010a7983 */ /* 0x0021280000100a00 */
[----:B--2---:R-:W-:Y:S04]  /*c9ce0*/  STL [R1+0x47e0], R28 ;  /* 0x0047e01c01007387 */ /* 0x004fe80000100800 */
[----:B------:R1:W-:Y:S04]  /*c9cf0*/  STL [R1+0x1434], R5 ;  /* 0x0014340501007387 */ /* 0x0003e80000100800 */
[----:B-1----:R-:W4:Y:S01]  /*c9d00*/  LDL.LU.64 R4, [R1+0x47f8] ;  /* 0x0047f80001047983 */ /* 0x002f220000300a00 */
[----:B---3--:R-:W-:-:S02]  /*c9d10*/  SHF.R.S32.HI R26, RZ, 0x1f, R16 ;  /* 0x0000001fff1a7819 */ /* 0x008fc40000011410 */
[C---:B------:R-:W-:Y:S01]  /*c9d20*/  IADD3 R28, P5, R16.reuse, R0, RZ ;  /* 0x00000000101c7210 */ /* 0x040fe20007fbe0ff */
[----:B----4-:R-:W-:Y:S01]  /*c9d30*/  IMAD.X R11, R25, 0x1, R4, P6 ;  /* 0x00000001190b7824 */ /* 0x010fe200030e0604 */
[----:B------:R-:W-:-:S04]  /*c9d40*/  IADD3 R16, P6, R16, R2, RZ ;  /* 0x0000000210107210 */ /* 0x000fc80007fde0ff */
[----:B------:R1:W-:Y:S04]  /*c9d50*/  STL [R1+0x143c], R11 ;  /* 0x00143c0b01007387 */ /* 0x0003e80000100800 */
[----:B-1----:R-:W2:Y:S04]  /*c9d60*/  LDL.LU.64 R10, [R1+0x47f0] ;  /* 0x0047f000010a7983 */ /* 0x002ea80000300a00 */
[----:B------:R1:W-:Y:S04]  /*c9d70*/  STL [R1+0x1448], R16 ;  /* 0x0014481001007387 */ /* 0x0003e80000100800 */
[----:B-1----:R-:W3:Y:S01]  /*c9d80*/  LDL.LU.64 R16, [R1+0x47e8] ;  /* 0x0047e80001107983 */ /* 0x002ee20000300a00 */
[----:B------:R-:W-:-:S03]  /*c9d90*/  IMAD.X R29, R26, 0x1, R3, P5 ;  /* 0x000000011a1d7824 */ /* 0x000fc600028e0603 */
[----:B------:R-:W-:Y:S04]  /*c9da0*/  STL.64 [R1+0x47d8], R4 ;  /* 0x0047d80401007387 */ /* 0x000fe80000100a00 */
[----:B---3--:R1:W-:Y:S04]  /*c9db0*/  STL.64 [R1+0x47d0], R16 ;  /* 0x0047d01001007387 */ /* 0x0083e80000100a00 */
[----:B-1----:R0:W3:Y:S04]  /*c9dc0*/  LDL.64 R16, [R1+0x1448] ;  /* 0x0014480001107983 */ /* 0x0020e80000100a00 */
[----:B------:R1:W-:Y:S04]  /*c9dd0*/  STL.64 [R1+0x1440], R28 ;  /* 0x0014401c01007387 */ /* 0x0003e80000100a00 */
[----:B-1----:R-:W4:Y:S04]  /*c9de0*/  LDL.LU R28, [R1+0x47e0] ;  /* 0x0047e000011c7983 */ /* 0x002f280000300800 */
[----:B------:R1:W-:Y:S04]  /*c9df0*/  STL.64 [R1+0x47c0], R20 ;  /* 0x0047c01401007387 */ /* 0x0003e80000100a00 */
[----:B-1----:R-:W2:Y:S04]  /*c9e00*/  LDL.LU R21, [R1+0x1584] ;  /* 0x0015840001157983 */ /* 0x002ea80000300800 */
[----:B------:R-:W4:Y:S01]  /*c9e10*/  LDL.LU R29, [R1+0x158c] ;  /* 0x00158c00011d7983 */ /* 0x000f220000300800 */
[----:B--2---:R-:W-:-:S05]  /*c9e20*/  IADD3 R4, P4, R21, R0, RZ ;  /* 0x0000000015047210 */ /* 0x004fca0007f9e0ff */
[----:B------:R1:W-:Y:S04]  /*c9e30*/  STL [R1+0x1450], R4 ;  /* 0x0014500401007387 */ /* 0x0003e80000100800 */
[----:B-1----:R-:W3:Y:S01]  /*c9e40*/  LDL.LU.64 R4, [R1+0x47d8] ;  /* 0x0047d80001047983 */ /* 0x002ee20000300a00 */
[----:B------:R-:W-:Y:S01]  /*c9e50*/  SHF.R.S32.HI R25, RZ, 0x1f, R21 ;  /* 0x0000001fff197819 */ /* 0x000fe20000011415 */
[----:B---3--:R-:W-:Y:S01]  /*c9e60*/  IMAD.X R17, R26, 0x1, R4, P6 ;  /* 0x000000011a117824 */ /* 0x008fe200030e0604 */
[----:B------:R-:W-:-:S04]  /*c9e70*/  IADD3 R20, P6, R21, R2, RZ ;  /* 0x0000000215147210 */ /* 0x000fc80007fde0ff */
[----:B------:R1:W-:Y:S04]  /*c9e80*/  STL [R1+0x144c], R17 ;  /* 0x00144c1101007387 */ /* 0x0003e80000100800 */
[----:B-1----:R-:W2:Y:S04]  /*c9e90*/  LDL.LU.64 R16, [R1+0x47d0] ;  /* 0x0047d00001107983 */ /* 0x002ea80000300a00 */
[----:B------:R1:W-:Y:S04]  /*c9ea0*/  STL [R1+0x47c8], R20 ;  /* 0x0047c81401007387 */ /* 0x0003e80000100800 */
[----:B-1----:R0:W3:Y:S04]  /*c9eb0*/  LDL.64 R20, [R1+0x1450] ;  /* 0x0014500001147983 */ /* 0x0020e80000100a00 */
[----:B--2---:R-:W-:Y:S04]  /*c9ec0*/  STL.64 [R1+0x47b8], R16 ;  /* 0x0047b81001007387 */ /* 0x004fe80000100a00 */
[----:B------:R1:W-:Y:S01]  /*c9ed0*/  STL.64 [R1+0x47a8], R8 ;  /* 0x0047a80801007387 */ /* 0x0003e20000100a00 */
[----:B---3--:R-:W-:-:S03]  /*c9ee0*/  IMAD.X R21, R25, 0x1, R3, P4 ;  /* 0x0000000119157824 */ /* 0x008fc600020e0603 */
[----:B-1----:R-:W2:Y:S04]  /*c9ef0*/  LDL.LU R9, [R1+0x1588] ;  /* 0x0015880001097983 */ /* 0x002ea80000300800 */
[----:B------:R1:W-:Y:S04]  /*c9f00*/  STL [R1+0x1454], R21 ;  /* 0x0014541501007387 */ /* 0x0003e80000100800 */
[----:B------:R-:W3:Y:S01]  /*c9f10*/  LDL.LU R20, [R1+0x47c8] ;  /* 0x0047c80001147983 */ /* 0x000ee20000300800 */
[----:B-1----:R-:W-:-:S05]  /*c9f20*/  IMAD.X R21, R25, 0x1, R4, P6 ;  /* 0x0000000119157824 */ /* 0x002fca00030e0604 */
[----:B---3--:R1:W-:Y:S04]  /*c9f30*/  STL.64 [R1+0x1458], R20 ;  /* 0x0014581401007387 */ /* 0x0083e80000100a00 */
[----:B-1----:R-:W3:Y:S01]  /*c9f40*/  LDL.LU.64 R20, [R1+0x47c0] ;  /* 0x0047c00001147983 */ /* 0x002ee20000300a00 */
[----:B--2---:R-:W-:Y:S02]  /*c9f50*/  SHF.R.S32.HI R26, RZ, 0x1f, R9 ;  /* 0x0000001fff1a7819 */ /* 0x004fe40000011409 */
[C---:B------:R-:W-:Y:S02]  /*c9f60*/  IADD3 R16, P5, R9.reuse, R0, RZ ;  /* 0x0000000009107210 */ /* 0x040fe40007fbe0ff */
[----:B------:R-:W-:-:S03]  /*c9f70*/  IADD3 R8, P6, R9, R2, RZ ;  /* 0x0000000209087210 */ /* 0x000fc60007fde0ff */
[C---:B------:R-:W-:Y:S02]  /*c9f80*/  IMAD.X R17, R26.reuse, 0x1, R3, P5 ;  /* 0x000000011a117824 */ /* 0x040fe400028e0603 */
[----:B------:R-:W-:Y:S01]  /*c9f90*/  IMAD.X R9, R26, 0x1, R4, P6 ;  /* 0x000000011a097824 */ /* 0x000fe200030e0604 */
[----:B---3--:R4:W-:Y:S04]  /*c9fa0*/  STL.64 [R1+0x47a0], R20 ;  /* 0x0047a01401007387 */ /* 0x0089e80000100a00 */
[----:B------:R-:W-:Y:S04]  /*c9fb0*/  STL [R1+0x47b0], R21 ;  /* 0x0047b01501007387 */ /* 0x000fe80000100800 */
[----:B------:R1:W-:Y:S01]  /*c9fc0*/  STL.64 [R1+0x1460], R16 ;  /* 0x0014601001007387 */ /* 0x0003e20000100a00 */
[----:B----4-:R-:W-:-:S03]  /*c9fd0*/  IADD3 R20, P4, R29, R0, RZ ;  /* 0x000000001d147210 */ /* 0x010fc60007f9e0ff */
[----:B-1----:R-:W2:Y:S04]  /*c9fe0*/  LDL.LU.64 R16, [R1+0x47b8] ;  /* 0x0047b80001107983 */ /* 0x002ea80000300a00 */
[----:B------:R-:W-:Y:S04]  /*c9ff0*/  STL [R1+0x1470], R20 ;  /* 0x0014701401007387 */ /* 0x000fe80000100800 */
[----:B------:R0:W3:Y:S04]  /*ca000*/  LDL.LU R21, [R1+0x47b0] ;  /* 0x0047b00001157983 */ /* 0x0000e80000300800 */
[----:B------:R1:W-:Y:S04]  /*ca010*/  STL.64 [R1+0x1468], R8 ;  /* 0x0014680801007387 */ /* 0x0003e80000100a00 */
[----:B-1----:R-:W4:Y:S01]  /*ca020*/  LDL.LU.64 R8, [R1+0x47a8] ;  /* 0x0047a80001087983 */ /* 0x002f220000300a00 */
[----:B------:R-:W-:-:S05]  /*ca030*/  IADD3 R20, P6, R29, R2, RZ ;  /* 0x000000021d147210 */ /* 0x000fca0007fde0ff */
[----:B------:R3:W-:Y:S04]  /*ca040*/  STL [R1+0x1478], R20 ;  /* 0x0014781401007387 */ /* 0x0007e80000100800 */
[----:B---3--:R-:W3:Y:S04]  /*ca050*/  LDL.LU.64 R20, [R1+0x47a0] ;  /* 0x0047a00001147983 */ /* 0x008ee80000300a00 */
[----:B------:R-:W-:Y:S04]  /*ca060*/  STL.64 [R1+0x4798], R2 ;  /* 0x0047980201007387 */ /* 0x000fe80000100a00 */
[----:B----4-:R1:W-:Y:S04]  /*ca070*/  STL.64 [R1+0x4790], R8 ;  /* 0x0047900801007387 */ /* 0x0103e80000100a00 */
[----:B-1----:R0:W4:Y:S04]  /*ca080*/  LDL.64 R8, [R1+0x1470] ;  /* 0x0014700001087983 */ /* 0x0021280000100a00 */
[----:B------:R1:W-:Y:S04]  /*ca090*/  STL [R1+0x4788], R15 ;  /* 0x0047880f01007387 */ /* 0x0003e80000100800 */
[----:B-1----:R-:W2:Y:S01]  /*ca0a0*/  LDL.LU R15, [R1+0x1590] ;  /* 0x00159000010f7983 */ /* 0x002ea20000300800 */
[----:B------:R-:W-:-:S03]  /*ca0b0*/  SHF.R.S32.HI R25, RZ, 0x1f, R29 ;  /* 0x0000001fff197819 */ /* 0x000fc6000001141d */
[----:B------:R-:W3:Y:S01]  /*ca0c0*/  LDL.LU R29, [R1+0x1598] ;  /* 0x00159800011d7983 */ /* 0x000ee20000300800 */
[----:B--2---:R-:W-:-:S05]  /*ca0d0*/  IADD3 R2, P5, R15, R0, RZ ;  /* 0x000000000f027210 */ /* 0x004fca0007fbe0ff */
[----:B------:R1:W-:Y:S04]  /*ca0e0*/  STL [R1+0x1480], R2 ;  /* 0x0014800201007387 */ /* 0x0003e80000100800 */
[----:B-1----:R-:W4:Y:S02]  /*ca0f0*/  LDL.LU.64 R2, [R1+0x4798] ;  /* 0x0047980001027983 */ /* 0x002f240000300a00 */
[----:B----4-:R-:W-:-:S05]  /*ca100*/  IMAD.X R9, R25, 0x1, R3, P4 ;  /* 0x0000000119097824 */ /* 0x010fca00020e0603 */
[----:B------:R1:W-:Y:S04]  /*ca110*/  STL [R1+0x1474], R9 ;  /* 0x0014740901007387 */ /* 0x0003e80000100800 */
[----:B-1----:R-:W2:Y:S04]  /*ca120*/  LDL.LU.64 R8, [R1+0x4790] ;  /* 0x0047900001087983 */ /* 0x002ea80000300a00 */
[----:B---3--:R1:W-:Y:S04]  /*ca130*/  STL.64 [R1+0x4770], R28 ;  /* 0x0047701c01007387 */ /* 0x0083e80000100a00 */
[----:B-1----:R0:W3:Y:S04]  /*ca140*/  LDL.64 R28, [R1+0x1478] ;  /* 0x00147800011c7983 */ /* 0x0020e80000100a00 */
[----:B--2---:R1:W-:Y:S04]  /*ca150*/  STL.64 [R1+0x4780], R8 ;  /* 0x0047800801007387 */ /* 0x0043e80000100a00 */
[----:B-1----:R0:W2:Y:S04]  /*ca160*/  LDL.64 R8, [R1+0x1480] ;  /* 0x0014800001087983 */ /* 0x0020a80000100a00 */
[----:B------:R-:W-:Y:S04]  /*ca170*/  STL.64 [R1+0x4778], R18 ;  /* 0x0047781201007387 */ /* 0x000fe80000100a00 */
[----:B------:R1:W-:Y:S04]  /*ca180*/  STL.64 [R1+0x4768], R20 ;  /* 0x0047681401007387 */ /* 0x0003e80000100a00 */
[----:B-1----:R-:W4:Y:S01]  /*ca190*/  LDL R20, [R1+0x1594] ;  /* 0x0015940001147983 */ /* 0x002f220000100800 */
[----:B------:R-:W-:Y:S01]  /*ca1a0*/  SHF.R.S32.HI R26, RZ, 0x1f, R15 ;  /* 0x0000001fff1a7819 */ /* 0x000fe2000001140f */
[----:B---3--:R-:W-:Y:S01]  /*ca1b0*/  IMAD.X R29, R25, 0x1, R4, P6 ;  /* 0x00000001191d7824 */ /* 0x008fe200030e0604 */
[----:B------:R-:W-:-:S04]  /*ca1c0*/  IADD3 R28, P6, R15, R2, RZ ;  /* 0x000000020f1c7210 */ /* 0x000fc80007fde0ff */
[----:B------:R1:W-:Y:S04]  /*ca1d0*/  STL [R1+0x147c], R29 ;  /* 0x00147c1d01007387 */ /* 0x0003e80000100800 */
[----:B------:R-:W3:Y:S01]  /*ca1e0*/  LDL.LU R15, [R1+0x4788] ;  /* 0x00478800010f7983 */ /* 0x000ee20000300800 */
[C---:B-1----:R-:W-:Y:S02]  /*ca1f0*/  IMAD.X R29, R26.reuse, 0x1, R4, P6 ;  /* 0x000000011a1d7824 */ /* 0x042fe400030e0604 */
[----:B--2---:R-:W-:-:S05]  /*ca200*/  IMAD.X R9, R26, 0x1, R3, P5 ;  /* 0x000000011a097824 */ /* 0x004fca00028e0603 */
[----:B------:R1:W-:Y:S01]  /*ca210*/  STL [R1+0x1484], R9 ;  /* 0x0014840901007387 */ /* 0x0003e20000100800 */
[----:B----4-:R-:W-:-:S03]  /*ca220*/  IADD3 R18, P4, R20, R0, RZ ;  /* 0x0000000014127210 */ /* 0x010fc60007f9e0ff */
[----:B-1----:R-:W2:Y:S01]  /*ca230*/  LDL.LU.64 R8, [R1+0x4780] ;  /* 0x0047800001087983 */ /* 0x002ea20000300a00 */
[----:B------:R-:W-:Y:S02]  /*ca240*/  SHF.R.S32.HI R25, RZ, 0x1f, R20 ;  /* 0x0000001fff197819 */ /* 0x000fe40000011414 */
[----:B------:R-:W-:Y:S01]  /*ca250*/  IADD3 R20, P6, R20, R2, RZ ;  /* 0x0000000214147210 */ /* 0x000fe20007fde0ff */
[----:B------:R1:W-:Y:S04]  /*ca260*/  STL [R1+0x1490], R18 ;  /* 0x0014901201007387 */ /* 0x0003e80000100800 */
[----:B-1----:R-:W4:Y:S04]  /*ca270*/  LDL.LU.64 R18, [R1+0x4778] ;  /* 0x0047780001127983 */ /* 0x002f280000300a00 */
[----:B------:R1:W-:Y:S04]  /*ca280*/  STL.64 [R1+0x1488], R28 ;  /* 0x0014881c01007387 */ /* 0x0003e80000100a00 */
[----:B-1----:R-:W3:Y:S04]  /*ca290*/  LDL.LU.64 R28, [R1+0x4770] ;  /* 0x00477000011c7983 */ /* 0x002ee80000300a00 */
[----:B------:R1:W-:Y:S04]  /*ca2a0*/  STL.64 [R1+0x4760], R4 ;  /* 0x0047600401007387 */ /* 0x0003e80000100a00 */
[----:B-1----:R0:W2:Y:S04]  /*ca2b0*/  LDL.64 R4, [R1+0x1490] ;  /* 0x0014900001047983 */ /* 0x0020a80000100a00 */
[----:B------:R1:W-:Y:S04]  /*ca2c0*/  STL [R1+0x1498], R20 ;  /* 0x0014981401007387 */ /* 0x0003e80000100800 */
[----:B-1----:R-:W4:Y:S01]  /*ca2d0*/  LDL.LU.64 R20, [R1+0x4768] ;  /* 0x0047680001147983 */ /* 0x002f220000300a00 */
[----:B--2---:R-:W-:-:S03]  /*ca2e0*/  IMAD.X R5, R25, 0x1, R3, P4 ;  /* 0x0000000119057824 */ /* 0x004fc600020e0603 */
[----:B----4-:R1:W-:Y:S04]  /*ca2f0*/  STL.64 [R1+0x4748], R20 ;  /* 0x0047481401007387 */ /* 0x0103e80000100a00 */
[----:B-1----:R0:W2:Y:S04]  /*ca300*/  LDL.64 R20, [R1+0x1498] ;  /* 0x0014980001147983 */ /* 0x0020a80000100a00 */
[----:B------:R-:W-:Y:S04]  /*ca310*/  STL.64 [R1+0x4750], R12 ;  /* 0x0047500c01007387 */ /* 0x000fe80000100a00 */
[----:B------:R-:W-:Y:S04]  /*ca320*/  STL [R1+0x4758], R13 ;  /* 0x0047580d01007387 */ /* 0x000fe80000100800 */
[----:B------:R1:W-:Y:S04]  /*ca330*/  STL [R1+0x1494], R5 ;  /* 0x0014940501007387 */ /* 0x0003e80000100800 */
[----:B-1----:R-:W2:Y:S01]  /*ca340*/  LDL.LU.64 R4, [R1+0x4760] ;  /* 0x0047600001047983 */ /* 0x002ea20000300a00 */
[----:B---3--:R-:W-:-:S02]  /*ca350*/  SHF.R.S32.HI R26, RZ, 0x1f, R29 ;  /* 0x0000001fff1a7819 */ /* 0x008fc4000001141d */
[----:B------:R-:W-:-:S05]  /*ca360*/  IADD3 R12, P5, R29, R0, RZ ;  /* 0x000000001d0c7210 */ /* 0x000fca0007fbe0ff */
[----:B------:R-:W-:Y:S02]  /*ca370*/  IMAD.X R13, R26, 0x1, R3, P5 ;  /* 0x000000011a0d7824 */ /* 0x000fe400028e0603 */
[----:B--2---:R-:W-:-:S05]  /*ca380*/  IMAD.X R21, R25, 0x1, R4, P6 ;  /* 0x0000000119157824 */ /* 0x004fca00030e0604 */
[----:B------:R-:W-:Y:S04]  /*ca390*/  STL [R1+0x149c], R21 ;  /* 0x00149c1501007387 */ /* 0x000fe80000100800 */
[----:B------:R1:W-:Y:S04]  /*ca3a0*/  STL.64 [R1+0x14a0], R12 ;  /* 0x0014a00c01007387 */ /* 0x0003e80000100a00 */
[----:B-1----:R0:W2:Y:S04]  /*ca3b0*/  LDL.LU R13, [R1+0x4758] ;  /* 0x00475800010d7983 */ /* 0x0020a80000300800 */
[----:B------:R1:W-:Y:S04]  /*ca3c0*/  STL [R1+0x4740], R3 ;  /* 0x0047400301007387 */ /* 0x0003e80000100800 */
[----:B-1----:R-:W3:Y:S01]  /*ca3d0*/  LDL R3, [R1+0x159c] ;  /* 0x00159c0001037983 */ /* 0x002ee20000100800 */
[----:B------:R-:W-:-:S02]  /*ca3e0*/  IADD3 R20, P6, R29, R2, RZ ;  /* 0x000000021d147210 */ /* 0x000fc40007fde0ff */
[----:B---3--:R-:W-:-:S05]  /*ca3f0*/  IADD3 R12, P4, R3, R0, RZ ;  /* 0x00000000030c7210 */ /* 0x008fca0007f9e0ff */
[----:B------:R2:W-:Y:S04]  /*ca400*/  STL [R1+0x14b0], R12 ;  /* 0x0014b00c01007387 */ /* 0x0005e80000100800 */
[----:B--2---:R-:W2:Y:S01]  /*ca410*/  LDL.LU.64 R12, [R1+0x4750] ;  /* 0x00475000010c7983 */ /* 0x004ea20000300a00 */
[----:B------:R-:W-:-:S05]  /*ca420*/  IMAD.X R21, R26, 0x1, R4, P6 ;  /* 0x000000011a157824 */ /* 0x000fca00030e0604 */
[----:B------:R1:W-:Y:S01]  /*ca430*/  STL.64 [R1+0x14a8], R20 ;  /* 0x0014a81401007387 */ /* 0x0003e20000100a00 */
[----:B------:R-:W-:-:S03]  /*ca440*/  SHF.R.S32.HI R25, RZ, 0x1f, R3 ;  /* 0x0000001fff197819 */ /* 0x000fc60000011403 */
[----:B-1----:R-:W3:Y:S04]  /*ca450*/  LDL.LU.64 R20, [R1+0x4748] ;  /* 0x0047480001147983 */ /* 0x002ee80000300a00 */
[----:B--2---:R1:W-:Y:S04]  /*ca460*/  STL.64 [R1+0x4730], R12 ;  /* 0x0047300c01007387 */ /* 0x0043e80000100a00 */
[----:B------:R-:W2:Y:S01]  /*ca470*/  LDL.LU R29, [R1+0x15ac] ;  /* 0x0015ac00011d7983 */ /* 0x000ea20000300800 */
[----:B-1----:R-:W-:-:S03]  /*ca480*/  IADD3 R12, P6, R3, R2, RZ ;  /* 0x00000002030c7210 */ /* 0x002fc60007fde0ff */
[----:B------:R-:W4:Y:S04]  /*ca490*/  LDL.LU R3, [R1+0x4740] ;  /* 0x0047400001037983 */ /* 0x000f280000300800 */
[----:B------:R-:W-:Y:S04]  /*ca4a0*/  STL [R1+0x14b8], R12 ;  /* 0x0014b80c01007387 */ /* 0x000fe80000100800 */
[----:B------:R1:W-:Y:S04]  /*ca4b0*/  STL.64 [R1+0x4738], R4 ;  /* 0x0047380401007387 */ /* 0x0003e80000100a00 */
[----:B-1----:R0:W4:Y:S04]  /*ca4c0*/  LDL.64 R4, [R1+0x14b0] ;  /* 0x0014b00001047983 */ /* 0x0021280000100a00 */
[----:B--2---:R1:W-:Y:S04]  /*ca4d0*/  STL.64 [R1+0x4728], R28 ;  /* 0x0047281c01007387 */ /* 0x0043e80000100a00 */
[----:B-1----:R-:W2:Y:S04]  /*ca4e0*/  LDL.LU R28, [R1+0x15a0] ;  /* 0x0015a000011c7983 */ /* 0x002ea80000300800 */
[----:B------:R1:W-:Y:S04]  /*ca4f0*/  STL.64 [R1+0x4720], R8 ;  /* 0x0047200801007387 */ /* 0x0003e80000100a00 */
[----:B-1----:R0:W3:Y:S01]  /*ca500*/  LDL.64 R8, [R1+0x14b8] ;  /* 0x0014b80001087983 */ /* 0x0020e20000100a00 */
[----:B----4-:R-:W-:-:S05]  /*ca510*/  IMAD.X R5, R25, 0x1, R3, P4 ;  /* 0x0000000119057824 */ /* 0x010fca00020e0603 */
[----:B------:R1:W-:Y:S04]  /*ca520*/  STL [R1+0x14b4], R5 ;  /* 0x0014b40501007387 */ /* 0x0003e80000100800 */
[----:B-1----:R-:W3:Y:S01]  /*ca530*/  LDL.LU.64 R4, [R1+0x4738] ;  /* 0x0047380001047983 */ /* 0x002ee20000300a00 */
[----:B--2---:R-:W-:Y:S02]  /*ca540*/  SHF.R.S32.HI R26, RZ, 0x1f, R28 ;  /* 0x0000001fff1a7819 */ /* 0x004fe4000001141c */
[----:B------:R-:W-:-:S05]  /*ca550*/  IADD3 R12, P5, R28, R0, RZ ;  /* 0x000000001c0c7210 */ /* 0x000fca0007fbe0ff */
[----:B------:R-:W-:Y:S02]  /*ca560*/  IMAD.X R13, R26, 0x1, R3, P5 ;  /* 0x000000011a0d7824 */ /* 0x000fe400028e0603 */
[----:B---3--:R-:W-:-:S05]  /*ca570*/  IMAD.X R9, R25, 0x1, R4, P6 ;  /* 0x0000000119097824 */ /* 0x008fca00030e0604 */
[----:B------:R-:W-:Y:S04]  /*ca580*/  STL [R1+0x14bc], R9 ;  /* 0x0014bc0901007387 */ /* 0x000fe80000100800 */
[----:B------:R1:W-:Y:S04]  /*ca590*/  STL.64 [R1+0x14c0], R12 ;  /* 0x0014c00c01007387 */ /* 0x0003e80000100a00 */
[----:B-1----:R-:W2:Y:S01]  /*ca5a0*/  LDL.LU.64 R12, [R1+0x4730] ;  /* 0x00473000010c7983 */ /* 0x002ea20000300a00 */
[----:B------:R-:W-:-:S03]  /*ca5b0*/  IADD3 R8, P6, R28, R2, RZ ;  /* 0x000000021c087210 */ /* 0x000fc60007fde0ff */
[----:B--2---:R1:W-:Y:S04]  /*ca5c0*/  STL.64 [R1+0x4718], R12 ;  /* 0x0047180c01007387 */ /* 0x0043e80000100a00 */
[----:B-1----:R-:W2:Y:S01]  /*ca5d0*/  LDL.LU R12, [R1+0x15a4] ;  /* 0x0015a400010c7983 */ /* 0x002ea20000300800 */
[----:B------:R-:W-:Y:S01]  /*ca5e0*/  IMAD.X R9, R26, 0x1, R4, P6 ;  /* 0x000000011a097824 */ /* 0x000fe200030e0604 */
[----:B--2---:R-:W-:-:S05]  /*ca5f0*/  IADD3 R28, P4, R12, R0, RZ ;  /* 0x000000000c1c7210 */ /* 0x004fca0007f9e0ff */
[----:B------:R1:W-:Y:S04]  /*ca600*/  STL [R1+0x14d0], R28 ;  /* 0x0014d01c01007387 */ /* 0x0003e80000100800 */
[----:B-1----:R-:W2:Y:S04]  /*ca610*/  LDL.LU.64 R28, [R1+0x4728] ;  /* 0x00472800011c7983 */ /* 0x002ea80000300a00 */
[----:B------:R1:W-:Y:S04]  /*ca620*/  STL.64 [R1+0x14c8], R8 ;  /* 0x0014c80801007387 */ /* 0x0003e80000100a00 */
[----:B-1----:R-:W3:Y:S01]  /*ca630*/  LDL.LU.64 R8, [R1+0x4720] ;  /* 0x0047200001087983 */ /* 0x002ee20000300a00 */
[----:B------:R-:W-:-:S02]  /*ca640*/  SHF.R.S32.HI R25, RZ, 0x1f, R12 ;  /* 0x0000001fff197819 */ /* 0x000fc4000001140c */
[----:B------:R-:W-:-:S05]  /*ca650*/  IADD3 R12, P6, R12, R2, RZ ;  /* 0x000000020c0c7210 */ /* 0x000fca0007fde0ff */
[----:B------:R1:W-:Y:S04]  /*ca660*/  STL [R1+0x14d8], R12 ;  /* 0x0014d80c01007387 */ /* 0x0003e80000100800 */
[----:B-1----:R-:W4:Y:S04]  /*ca670*/  LDL.LU.64 R12, [R1+0x4718] ;  /* 0x00471800010c7983 */ /* 0x002f280000300a00 */
[----:B------:R-:W-:Y:S04]  /*ca680*/  STL.64 [R1+0x4700], R14 ;  /* 0x0047000e01007387 */ /* 0x000fe80000100a00 */
[----:B---3--:R1:W-:Y:S04]  /*ca690*/  STL.64 [R1+0x4708], R8 ;  /* 0x0047080801007387 */ /* 0x0083e80000100a00 */
[----:B-1----:R-:W3:Y:S04]  /*ca6a0*/  LDL.64 R8, [R1+0x14d8] ;  /* 0x0014d80001087983 */ /* 0x002ee80000100a00 */
[----:B---3--:R1:W-:Y:S04]  /*ca6b0*/  STL [R1+0x4710], R8 ;  /* 0x0047100801007387 */ /* 0x0083e80000100800 */
[----:B-1----:R0:W3:Y:S04]  /*ca6c0*/  LDL.64 R8, [R1+0x14d0] ;  /* 0x0014d00001087983 */ /* 0x0020e80000100a00 */
[----:B----4-:R1:W-:Y:S04]  /*ca6d0*/  STL.64 [R1+0x46f0], R12 ;  /* 0x0046f00c01007387 */ /* 0x0103e80000100a00 */
[----:B-1----:R-:W4:Y:S01]  /*ca6e0*/  LDL.LU R13, [R1+0x15a8] ;  /* 0x0015a800010d7983 */ /* 0x002f220000300800 */
[----:B---3--:R-:W-:-:S05]  /*ca6f0*/  IMAD.X R9, R25, 0x1, R3, P4 ;  /* 0x0000000119097824 */ /* 0x008fca00020e0603 */
[----:B------:R1:W-:Y:S04]  /*ca700*/  STL [R1+0x14d4], R9 ;  /* 0x0014d40901007387 */ /* 0x0003e80000100800 */
[----:B------:R0:W3:Y:S01]  /*ca710*/  LDL.LU R8, [R1+0x4710] ;  /* 0x0047100001087983 */ /* 0x0000e20000300800 */
[----:B----4-:R-:W-:Y:S02]  /*ca720*/  SHF.R.S32.HI R26, RZ, 0x1f, R13 ;  /* 0x0000001fff1a7819 */ /* 0x010fe4000001140d */
[----:B------:R-:W-:Y:S01]  /*ca730*/  IADD3 R14, P5, R13, R0, RZ ;  /* 0x000000000d0e7210 */ /* 0x000fe20007fbe0ff */
[----:B-1----:R-:W-:-:S04]  /*ca740*/  IMAD.X R9, R25, 0x1, R4, P6 ;  /* 0x0000000119097824 */ /* 0x002fc800030e0604 */
[----:B------:R-:W-:Y:S01]  /*ca750*/  IMAD.X R15, R26, 0x1, R3, P5 ;  /* 0x000000011a0f7824 */ /* 0x000fe200028e0603 */
[----:B------:R3:W-:Y:S04]  /*ca760*/  STL [R1+0x14dc], R9 ;  /* 0x0014dc0901007387 */ /* 0x0007e80000100800 */
[----:B---3--:R-:W3:Y:S04]  /*ca770*/  LDL.LU.64 R8, [R1+0x4708] ;  /* 0x0047080001087983 */ /* 0x008ee80000300a00 */
[----:B------:R2:W-:Y:S04]  /*ca780*/  STL.64 [R1+0x46f8], R4 ;  /* 0x0046f80401007387 */ /* 0x0005e80000100a00 */
[----:B------:R1:W-:Y:S01]  /*ca790*/  STL.64 [R1+0x14e0], R14 ;  /* 0x0014e00e01007387 */ /* 0x0003e20000100a00 */
[----:B--2---:R-:W-:-:S03]  /*ca7a0*/  IADD3 R4, P4, R29, R0, RZ ;  /* 0x000000001d047210 */ /* 0x004fc60007f9e0ff */
[----:B-1----:R-:W2:Y:S04]  /*ca7b0*/  LDL.LU.64 R14, [R1+0x4700] ;  /* 0x00470000010e7983 */ /* 0x002ea80000300a00 */
[----:B------:R1:W-:Y:S04]  /*ca7c0*/  STL [R1+0x14f0], R4 ;  /* 0x0014f00401007387 */ /* 0x0003e80000100800 */
[----:B-1----:R-:W4:Y:S01]  /*ca7d0*/  LDL.LU.64 R4, [R1+0x46f8] ;  /* 0x0046f80001047983 */ /* 0x002f220000300a00 */
[----:B------:R-:W-:-:S05]  /*ca7e0*/  IADD3 R12, P6, R13, R2, RZ ;  /* 0x000000020d0c7210 */ /* 0x000fca0007fde0ff */
[----:B----4-:R-:W-:-:S05]  /*ca7f0*/  IMAD.X R13, R26, 0x1, R4, P6 ;  /* 0x000000011a0d7824 */ /* 0x010fca00030e0604 */
[----:B------:R1:W-:Y:S04]  /*ca800*/  STL.64 [R1+0x14e8], R12 ;  /* 0x0014e80c01007387 */ /* 0x0003e80000100a00 */
[----:B-1----:R-:W4:Y:S01]  /*ca810*/  LDL.LU.64 R12, [R1+0x46f0] ;  /* 0x0046f000010c7983 */ /* 0x002f220000300a00 */
[----:B------:R-:W-:-:S03]  /*ca820*/  SHF.R.S32.HI R25, RZ, 0x1f, R29 ;  /* 0x0000001fff197819 */ /* 0x000fc6000001141d */
[----:B----4-:R1:W-:Y:S02]  /*ca830*/  STL.64 [R1+0x46d0], R12 ;  /* 0x0046d00c01007387 */ /* 0x0103e40000100a00 */
[----:B-1----:R-:W-:Y:S02]  /*ca840*/  IADD3 R12, P6, R29, R2, RZ ;  /* 0x000000021d0c7210 */ /* 0x002fe40007fde0ff */
[----:B------:R0:W4:Y:S04]  /*ca850*/  LDL.LU R29, [R1+0x46e8] ;  /* 0x0046e800011d7983 */ /* 0x0001280000300800 */
[----:B------:R-:W-:Y:S04]  /*ca860*/  STL [R1+0x14f8], R12 ;  /* 0x0014f80c01007387 */ /* 0x000fe80000100800 */
[----:B------:R1:W-:Y:S04]  /*ca870*/  STL.64 [R1+0x46e0], R4 ;  /* 0x0046e00401007387 */ /* 0x0003e80000100a00 */
[----:B-1----:R0:W3:Y:S04]  /*ca880*/  LDL.64 R4, [R1+0x14f0] ;  /* 0x0014f00001047983 */ /* 0x0020e80000100a00 */
[----:B------:R-:W-:Y:S04]  /*ca890*/  STL.64 [R1+0x46d8], R18 ;  /* 0x0046d81201007387 */ /* 0x000fe80000100a00 */
[----:B------:R1:W-:Y:S04]  /*ca8a0*/  STL [R1+0x46c8], R28 ;  /* 0x0046c81c01007387 */ /* 0x0003e80000100800 */
[----:B-1----:R-:W2:Y:S01]  /*ca8b0*/  LDL.LU R28, [R1+0x15b0] ;  /* 0x0015b000011c7983 */ /* 0x002ea20000300800 */
[----:B---3--:R-:W-:-:S05]  /*ca8c0*/  IMAD.X R5, R25, 0x1, R3, P4 ;  /* 0x0000000119057824 */ /* 0x008fca00020e0603 */
[----:B------:R1:W-:Y:S04]  /*ca8d0*/  STL [R1+0x14f4], R5 ;  /* 0x0014f40501007387 */ /* 0x0003e80000100800 */
[----:B-1----:R-:W3:Y:S01]  /*ca8e0*/  LDL.LU.64 R4, [R1+0x46e0] ;  /* 0x0046e00001047983 */ /* 0x002ee20000300a00 */
[----:B------:R-:W-:Y:S01]  /*ca8f0*/  IMAD.MOV.U32 R18, RZ, RZ, R12 ;  /* 0x000000ffff127224 */ /* 0x000fe200078e000c */
[----:B--2---:R-:W-:Y:S02]  /*ca900*/  SHF.R.S32.HI R26, RZ, 0x1f, R28 ;  /* 0x0000001fff1a7819 */ /* 0x004fe4000001141c */
[----:B------:R-:W-:Y:S01]  /*ca910*/  IADD3 R12, P5, R28, R0, RZ ;  /* 0x000000001c0c7210 */ /* 0x000fe20007fbe0ff */
[----:B------:R-:W-:-:S04]  /*ca920*/  IMAD.MOV.U32 R19, RZ, RZ, R13 ;  /* 0x000000ffff137224 */ /* 0x000fc800078e000d */
[----:B------:R-:W-:Y:S02]  /*ca930*/  IMAD.X R13, R26, 0x1, R3, P5 ;  /* 0x000000011a0d7824 */ /* 0x000fe400028e0603 */
[----:B---3--:R-:W-:Y:S01]  /*ca940*/  IMAD.X R19, R25, 0x1, R4, P6 ;  /* 0x0000000119137824 */ /* 0x008fe200030e0604 */
[----:B------:R-:W-:-:S04]  /*ca950*/  IADD3 R28, P6, R28, R2, RZ ;  /* 0x000000021c1c7210 */ /* 0x000fc80007fde0ff */
[----:B------:R1:W-:Y:S04]  /*ca960*/  STL [R1+0x14fc], R19 ;  /* 0x0014fc1301007387 */ /* 0x0003e80000100800 */
[----:B-1----:R-:W2:Y:S04]  /*ca970*/  LDL.LU.64 R18, [R1+0x46d8] ;  /* 0x0046d80001127983 */ /* 0x002ea80000300a00 */
[----:B------:R-:W-:Y:S04]  /*ca980*/  STL [R1+0x46cc], R28 ;  /* 0x0046cc1c01007387 */ /* 0x000fe80000100800 */
[----:B------:R1:W-:Y:S04]  /*ca990*/  STL.64 [R1+0x1500], R12 ;  /* 0x0015000c01007387 */ /* 0x0003e80000100a00 */
[----:B-1----:R-:W3:Y:S04]  /*ca9a0*/  LDL.LU.64 R12, [R1+0x46d0] ;  /* 0x0046d000010c7983 */ /* 0x002ee80000300a00 */
[----:B---3--:R1:W-:Y:S04]  /*ca9b0*/  STL.64 [R1+0x46c0], R12 ;  /* 0x0046c00c01007387 */ /* 0x0083e80000100a00 */
[----:B-1----:R-:W3:Y:S02]  /*ca9c0*/  LDL.LU R12, [R1+0x15b4] ;  /* 0x0015b400010c7983 */ /* 0x002ee40000300800 */
[----:B---3--:R-:W-:-:S05]  /*ca9d0*/  IADD3 R28, P4, R12, R0, RZ ;  /* 0x000000000c1c7210 */ /* 0x008fca0007f9e0ff */
[----:B------:R1:W-:Y:S04]  /*ca9e0*/  STL [R1+0x1510], R28 ;  /* 0x0015101c01007387 */ /* 0x0003e80000100800 */
[----:B-1----:R-:W3:Y:S01]  /*ca9f0*/  LDL.LU R28, [R1+0x46cc] ;  /* 0x0046cc00011c7983 */ /* 0x002ee20000300800 */
[----:B----4-:R-:W-:Y:S01]  /*caa00*/  IMAD.X R29, R26, 0x1, R4, P6 ;  /* 0x000000011a1d7824 */ /* 0x010fe200030e0604 */
[----:B------:R-:W-:Y:S02]  /*caa10*/  SHF.R.S32.HI R25, RZ, 0x1f, R12 ;  /* 0x0000001fff197819 */ /* 0x000fe4000001140c */
[----:B------:R-:W-:Y:S02]  /*caa20*/  IADD3 R12, P6, R12, R2, RZ ;  /* 0x000000020c0c7210 */ /* 0x000fe40007fde0ff */
[----:B---3--:R1:W-:Y:S04]  /*caa30*/  STL.64 [R1+0x1508], R28 ;  /* 0x0015081c01007387 */ /* 0x0083e80000100a00 */
[----:B-1----:R-:W3:Y:S04]  /*caa40*/  LDL.LU R28, [R1+0x46c8] ;  /* 0x0046c800011c7983 */ /* 0x002ee80000300800 */
[----:B------:R-:W3:Y:S04]  /*caa50*/  LDL.LU R29, [R1+0x15c4] ;  /* 0x0015c400011d7983 */ /* 0x000ee80000300800 */
[----:B------:R1:W-:Y:S04]  /*caa60*/  STL [R1+0x1518], R12 ;  /* 0x0015180c01007387 */ /* 0x0003e80000100800 */
[----:B-1----:R-:W4:Y:S04]  /*caa70*/  LDL.LU.64 R12, [R1+0x46c0] ;  /* 0x0046c000010c7983 */ /* 0x002f280000300a00 */
[----:B---3--:R1:W-:Y:S04]  /*caa80*/  STL.64 [R1+0x46b0], R28 ;  /* 0x0046b01c01007387 */ /* 0x0083e80000100a00 */
[----:B-1----:R-:W3:Y:S04]  /*caa90*/  LDL.64 R28, [R1+0x1518] ;  /* 0x00151800011c7983 */ /* 0x002ee80000100a00 */
[----:B---3--:R1:W-:Y:S04]  /*caaa0*/  STL [R1+0x46b8], R28 ;  /* 0x0046b81c01007387 */ /* 0x0083e80000100800 */
[----:B-1----:R0:W3:Y:S04]  /*caab0*/  LDL.64 R28, [R1+0x1510] ;  /* 0x00151000011c7983 */ /* 0x0020e80000100a00 */
[----:B----4-:R-:W-:Y:S04]  /*caac0*/  STL.64 [R1+0x46a8], R12 ;  /* 0x0046a80c01007387 */ /* 0x010fe80000100a00 */
[----:B--2---:R1:W-:Y:S04]  /*caad0*/  STL.64 [R1+0x4698], R18 ;  /* 0x0046981201007387 */ /* 0x0043e80000100a00 */
[----:B-1----:R-:W2:Y:S04]  /*caae0*/  LDL R18, [R1+0x15bc] ;  /* 0x0015bc0001127983 */ /* 0x002ea80000100800 */
[----:B------:R1:W-:Y:S04]  /*caaf0*/  STL.64 [R1+0x46a0], R8 ;  /* 0x0046a00801007387 */ /* 0x0003e80000100a00 */
[----:B-1----:R-:W4:Y:S01]  /*cab00*/  LDL.LU R9, [R1+0x15b8] ;  /* 0x0015b80001097983 */ /* 0x002f220000300800 */
[----:B---3--:R-:W-:-:S05]  /*cab10*/  IMAD.X R29, R25, 0x1, R3, P4 ;  /* 0x00000001191d7824 */ /* 0x008fca00020e0603 */
[----:B------:R1:W-:Y:S04]  /*cab20*/  STL [R1+0x1514], R29 ;  /* 0x0015141d01007387 */ /* 0x0003e80000100800 */
[----:B------:R0:W3:Y:S01]  /*cab30*/  LDL.LU R28, [R1+0x46b8] ;  /* 0x0046b800011c7983 */ /* 0x0000e20000300800 */
[----:B-1----:R-:W-:Y:S01]  /*cab40*/  IMAD.X R29, R25, 0x1, R4, P6 ;  /* 0x00000001191d7824 */ /* 0x002fe200030e0604 */
[----:B----4-:R-:W-:Y:S02]  /*cab50*/  SHF.R.S32.HI R26, RZ, 0x1f, R9 ;  /* 0x0000001fff1a7819 */ /* 0x010fe40000011409 */
[C---:B------:R-:W-:Y:S02]  /*cab60*/  IADD3 R12, P5, R9.reuse, R0, RZ ;  /* 0x00000000090c7210 */ /* 0x040fe40007fbe0ff */
[----:B------:R3:W-:Y:S03]  /*cab70*/  STL [R1+0x151c], R29 ;  /* 0x00151c1d01007387 */ /* 0x0007e60000100800 */
[----:B------:R-:W-:Y:S01]  /*cab80*/  IMAD.X R13, R26, 0x1, R3, P5 ;  /* 0x000000011a0d7824 */ /* 0x000fe200028e0603 */
[----:B---3--:R-:W3:Y:S04]  /*cab90*/  LDL.LU.64 R28, [R1+0x46b0] ;  /* 0x0046b000011c7983 */ /* 0x008ee80000300a00 */
[----:B------:R1:W-:Y:S04]  /*caba0*/  STL.64 [R1+0x1520], R12 ;  /* 0x0015200c01007387 */ /* 0x0003e80000100a00 */
[----:B-1----:R-:W4:Y:S01]  /*cabb0*/  LDL.LU.64 R12, [R1+0x46a8] ;  /* 0x0046a800010c7983 */ /* 0x002f220000300a00 */
[----:B------:R-:W-:-:S02]  /*cabc0*/  IADD3 R8, P6, R9, R2, RZ ;  /* 0x0000000209087210 */ /* 0x000fc40007fde0ff */
[----:B--2---:R-:W-:-:S03]  /*cabd0*/  SHF.R.S32.HI R25, RZ, 0x1f, R18 ;  /* 0x0000001fff197819 */ /* 0x004fc60000011412 */
[----:B------:R-:W-:Y:S01]  /*cabe0*/  IMAD.X R9, R26, 0x1, R4, P6 ;  /* 0x000000011a097824 */ /* 0x000fe200030e0604 */
[----:B----4-:R1:W-:Y:S04]  /*cabf0*/  STL.64 [R1+0x4690], R12 ;  /* 0x0046900c01007387 */ /* 0x0103e80000100a00 */
[----:B------:R2:W-:Y:S01]  /*cac00*/  STL.64 [R1+0x1528], R8 ;  /* 0x0015280801007387 */ /* 0x0005e20000100a00 */
[C---:B-1----:R-:W-:Y:S02]  /*cac10*/  IADD3 R12, P4, R18.reuse, R0, RZ ;  /* 0x00000000120c7210 */ /* 0x042fe40007f9e0ff */
[----:B------:R-:W-:Y:S01]  /*cac20*/  IADD3 R18, P6, R18, R2, RZ ;  /* 0x0000000212127210 */ /* 0x000fe20007fde0ff */
[----:B--2---:R-:W2:Y:S02]  /*cac30*/  LDL.LU.64 R8, [R1+0x46a0] ;  /* 0x0046a00001087983 */ /* 0x004ea40000300a00 */
[----:B------:R-:W-:-:S02]  /*cac40*/  IMAD.X R13, R25, 0x1, R3, P4 ;  /* 0x00000001190d7824 */ /* 0x000fc400020e0603 */
[----:B------:R1:W-:Y:S04]  /*cac50*/  STL [R1+0x1538], R18 ;  /* 0x0015381201007387 */ /* 0x0003e80000100800 */
[----:B-1----:R-:W4:Y:S04]  /*cac60*/  LDL.LU.64 R18, [R1+0x4698] ;  /* 0x0046980001127983 */ /* 0x002f280000300a00 */
[----:B------:R1:W-:Y:S04]  /*cac70*/  STL [R1+0x4688], R5 ;  /* 0x0046880501007387 */ /* 0x0003e80000100800 */
[----:B-1----:R-:W2:Y:S04]  /*cac80*/  LDL.LU R5, [R1+0x15c0] ;  /* 0x0015c00001057983 */ /* 0x002ea80000300800 */
[----:B---3--:R-:W-:Y:S04]  /*cac90*/  STL.64 [R1+0x4680], R28 ;  /* 0x0046801c01007387 */ /* 0x008fe80000100a00 */
[----:B------:R1:W-:Y:S04]  /*caca0*/  STL.64 [R1+0x1530], R12 ;  /* 0x0015300c01007387 */ /* 0x0003e80000100a00 */
[----:B-1----:R-:W3:Y:S04]  /*cacb0*/  LDL.LU.64 R12, [R1+0x4690] ;  /* 0x00469000010c7983 */ /* 0x002ee80000300a00 */
[----:B---3--:R1:W-:Y:S04]  /*cacc0*/  STL.64 [R1+0x4670], R12 ;  /* 0x0046700c01007387 */ /* 0x0083e80000100a00 */
[----:B-1----:R0:W3:Y:S01]  /*cacd0*/  LDL.64 R12, [R1+0x1538] ;  /* 0x00153800010c7983 */ /* 0x0020e20000100a00 */
[----:B--2---:R-:W-:-:S02]  /*cace0*/  SHF.R.S32.HI R26, RZ, 0x1f, R5 ;  /* 0x0000001fff1a7819 */ /* 0x004fc40000011405 */
[----:B------:R-:W-:Y:S01]  /*cacf0*/  IADD3 R28, P5, R5, R0, RZ ;  /* 0x00000000051c7210 */ /* 0x000fe20007fbe0ff */
[----:B------:R-:W-:Y:S04]  /*cad00*/  STL.64 [R1+0x4678], R20 ;  /* 0x0046781401007387 */ /* 0x000fe80000100a00 */
[----:B------:R-:W-:Y:S01]  /*cad10*/  STL.64 [R1+0x4668], R8 ;  /* 0x0046680801007387 */ /* 0x000fe20000100a00 */
[----:B------:R-:W-:Y:S02]  /*cad20*/  IMAD.X R29, R26, 0x1, R3, P5 ;  /* 0x000000011a1d7824 */ /* 0x000fe400028e0603 */
[----:B---3--:R-:W-:Y:S01]  /*cad30*/  IMAD.X R13, R25, 0x1, R4, P6 ;  /* 0x00000001190d7824 */ /* 0x008fe200030e0604 */
[----:B------:R-:W-:-:S04]  /*cad40*/  IADD3 R12, P6, R5, R2, RZ ;  /* 0x00000002050c7210 */ /* 0x000fc80007fde0ff */
[----:B------:R-:W-:Y:S04]  /*cad50*/  STL [R1+0x153c], R13 ;  /* 0x00153c0d01007387 */ /* 0x000fe80000100800 */
[----:B------:R-:W2:Y:S04]  /*cad60*/  LDL.LU R5, [R1+0x4688] ;  /* 0x0046880001057983 */ /* 0x000ea80000300800 */
[----:B------:R1:W-:Y:S04]  /*cad70*/  STL.64 [R1+0x1540], R28 ;  /* 0x0015401c01007387 */ /* 0x0003e80000100a00 */
[----:B-1----:R-:W3:Y:S01]  /*cad80*/  LDL.LU.64 R28, [R1+0x4680] ;  /* 0x00468000011c7983 */ /* 0x002ee20000300a00 */
[----:B------:R-:W-:Y:S01]  /*cad90*/  IMAD.X R13, R26, 0x1, R4, P6 ;  /* 0x000000011a0d7824 */ /* 0x000fe200030e0604 */
[----:B---3--:R-:W-:-:S02]  /*cada0*/  IADD3 R20, P4, R29, R0, RZ ;  /* 0x000000001d147210 */ /* 0x008fc40007f9e0ff */
[----:B------:R-:W-:-:S03]  /*cadb0*/  IADD3 R8, P6, R29, R2, RZ ;  /* 0x000000021d087210 */ /* 0x000fc60007fde0ff */
[----:B------:R1:W-:Y:S04]  /*cadc0*/  STL [R1+0x1550], R20 ;  /* 0x0015501401007387 */ /* 0x0003e80000100800 */
[----:B-1----:R-:W3:Y:S04]  /*cadd0*/  LDL.LU.64 R20, [R1+0x4678] ;  /* 0x0046780001147983 */ /* 0x002ee80000300a00 */
[----:B------:R1:W-:Y:S04]  /*cade0*/  STL.64 [R1+0x1548], R12 ;  /* 0x0015480c01007387 */ /* 0x0003e80000100a00 */
[----:B-1----:R-:W3:Y:S04]  /*cadf0*/  LDL.LU.64 R12, [R1+0x4670] ;  /* 0x00467000010c7983 */ /* 0x002ee80000300a00 */
[----:B--2---:R1:W-:Y:S04]  /*cae00*/  STL.64 [R1+0x4660], R4 ;  /* 0x0046600401007387 */ /* 0x0043e80000100a00 */
[----:B-1----:R0:W2:Y:S04]  /*cae10*/  LDL.64 R4, [R1+0x1550] ;  /* 0x0015500001047983 */ /* 0x0020a80000100a00 */
[----:B------:R1:W-:Y:S04]  /*cae20*/  STL [R1+0x1558], R8 ;  /* 0x0015580801007387 */ /* 0x0003e80000100800 */
[----:B-1----:R-:W4:Y:S01]  /*cae30*/  LDL.LU.64 R8, [R1+0x4668] ;  /* 0x0046680001087983 */ /* 0x002f220000300a00 */
[----:B------:R-:W-:-:S05]  /*cae40*/  SHF.R.S32.HI R25, RZ, 0x1f, R29 ;  /* 0x0000001fff197819 */ /* 0x000fca000001141d */
[C---:B--2---:R-:W-:Y:S01]  /*cae50*/  IMAD.X R5, R25.reuse, 0x1, R3, P4 ;  /* 0x0000000119057824 */ /* 0x044fe200020e0603 */
[----:B----4-:R1:W-:Y:S04]  /*cae60*/  STL.64 [R1+0x4658], R8 ;  /* 0x0046580801007387 */ /* 0x0103e80000100a00 */
[----:B-1----:R0:W2:Y:S04]  /*cae70*/  LDL.64 R8, [R1+0x1558] ;  /* 0x0015580001087983 */ /* 0x0020a80000100a00 */
[----:B------:R1:W-:Y:S04]  /*cae80*/  STL [R1+0x4650], R6 ;  /* 0x0046500601007387 */ /* 0x0003e80000100800 */
[----:B-1----:R-:W4:Y:S04]  /*cae90*/  LDL.LU R6, [R1+0x15c8] ;  /* 0x0015c80001067983 */ /* 0x002f280000300800 */
[----:B------:R-:W-:Y:S04]  /*caea0*/  STL.64 [R1+0x4648], R18 ;  /* 0x0046481201007387 */ /* 0x000fe80000100a00 */
[----:B------:R1:W-:Y:S04]  /*caeb0*/  STL [R1+0x1554], R5 ;  /* 0x0015540501007387 */ /* 0x0003e80000100800 */
[----:B-1----:R-:W2:Y:S02]  /*caec0*/  LDL.LU.64 R4, [R1+0x4660] ;  /* 0x0046600001047983 */ /* 0x002ea40000300a00 */
[----:B--2---:R-:W-:-:S05]  /*caed0*/  IMAD.X R9, R25, 0x1, R4, P6 ;  /* 0x0000000119097824 */ /* 0x004fca00030e0604 */
[----:B------:R1:W-:Y:S04]  /*caee0*/  STL [R1+0x155c], R9 ;  /* 0x00155c0901007387 */ /* 0x0003e80000100800 */
[----:B-1----:R-:W2:Y:S01]  /*caef0*/  LDL.LU.64 R8, [R1+0x4658] ;  /* 0x0046580001087983 */ /* 0x002ea20000300a00 */
[----:B----4-:R-:W-:Y:S02]  /*caf00*/  SHF.R.S32.HI R26, RZ, 0x1f, R6 ;  /* 0x0000001fff1a7819 */ /* 0x010fe40000011406 */
[----:B------:R-:W-:Y:S01]  /*caf10*/  IADD3 R18, P5, R6, R0, RZ ;  /* 0x0000000006127210 */ /* 0x000fe20007fbe0ff */
[----:B------:R-:W-:Y:S04]  /*caf20*/  STL.64 [R1+0x4640], R4 ;  /* 0x0046400401007387 */ /* 0x000fe80000100a00 */
[----:B---3--:R1:W-:Y:S04]  /*caf30*/  STL.64 [R1+0x4638], R12 ;  /* 0x0046380c01007387 */ /* 0x0083e80000100a00 */
[----:B------:R-:W3:Y:S01]  /*caf40*/  LDL.LU R29, [R1+0x15d4] ;  /* 0x0015d400011d7983 */ /* 0x000ee20000300800 */
[----:B------:R-:W-:Y:S01]  /*caf50*/  IMAD.X R19, R26, 0x1, R3, P5 ;  /* 0x000000011a137824 */ /* 0x000fe200028e0603 */
[----:B-1----:R-:W-:-:S02]  /*caf60*/  IADD3 R12, P6, R6, R2, RZ ;  /* 0x00000002060c7210 */ /* 0x002fc40007fde0ff */
[----:B------:R-:W4:Y:S04]  /*caf70*/  LDL.LU R6, [R1+0x4650] ;  /* 0x0046500001067983 */ /* 0x000f280000300800 */
[----:B------:R1:W-:Y:S04]  /*caf80*/  STL.64 [R1+0x1560], R18 ;  /* 0x0015601201007387 */ /* 0x0003e80000100a00 */
[----:B-1----:R-:W3:Y:S04]  /*caf90*/  LDL.LU.64 R18, [R1+0x4648] ;  /* 0x0046480001127983 */ /* 0x002ee80000300a00 */
[----:B--2---:R1:W-:Y:S04]  /*cafa0*/  STL.64 [R1+0x4630], R8 ;  /* 0x0046300801007387 */ /* 0x0043e80000100a00 */
[----:B-1----:R-:W2:Y:S02]  /*cafb0*/  LDL.LU R8, [R1+0x15cc] ;  /* 0x0015cc0001087983 */ /* 0x002ea40000300800 */
        /* <DEDUP_REMOVED lines=8> */
[----:B------:R-:W4:Y:S04]  /*cb040*/  LDL.LU R26, [R1+0x1604] ;  /* 0x00160400011a7983 */ /* 0x000f280000300800 */
[----:B------:R1:W-:Y:S04]  /*cb050*/  STL [R1+0x1578], R8 ;  /* 0x0015780801007387 */ /* 0x0003e80000100800 */
[----:B-1----:R-:W3:Y:S04]  /*cb060*/  LDL.LU.64 R8, [R1+0x4630] ;  /* 0x0046300001087983 */ /* 0x002ee80000300a00 */
[----:B------:R1:W-:Y:S04]  /*cb070*/  STL.64 [R1+0x4628], R4 ;  /* 0x0046280401007387 */ /* 0x0003e80000100a00 */
[----:B-1----:R0:W4:Y:S04]  /*cb080*/  LDL.64 R4, [R1+0x1570] ;  /* 0x0015700001047983 */ /* 0x0021280000100a00 */
[----:B--2---:R1:W-:Y:S04]  /*cb090*/  STL.64 [R1+0x4620], R12 ;  /* 0x0046200c01007387 */ /* 0x0043e80000100a00 */
[----:B-1----:R0:W2:Y:S04]  /*cb0a0*/  LDL.64 R12, [R1+0x1578] ;  /* 0x00157800010c7983 */ /* 0x0020a80000100a00 */
[----:B------:R-:W-:Y:S04]  /*cb0b0*/  STL.64 [R1+0x4618], R10 ;  /* 0x0046180a01007387 */ /* 0x000fe80000100a00 */
[----:B------:R1:W-:Y:S01]  /*cb0c0*/  STL.64 [R1+0x4608], R22 ;  /* 0x0046081601007387 */ /* 0x0003e20000100a00 */
[----:B----4-:R-:W-:-:S03]  /*cb0d0*/  IMAD.X R5, R25, 0x1, R3, P4 ;  /* 0x0000000119057824 */ /* 0x010fc600020e0603 */
[----:B-1----:R-:W4:Y:S04]  /*cb0e0*/  LDL.LU R23, [R1+0x15d0] ;  /* 0x0015d00001177983 */ /* 0x002f280000300800 */
[----:B------:R1:W-:Y:S04]  /*cb0f0*/  STL [R1+0x1574], R5 ;  /* 0x0015740501007387 */ /* 0x0003e80000100800 */
[----:B-1----:R-:W2:Y:S01]  /*cb100*/  LDL.LU.64 R4, [R1+0x4628] ;  /* 0x0046280001047983 */ /* 0x002ea20000300a00 */
[----:B------:R-:W-:Y:S02]  /*cb110*/  IMAD.MOV.U32 R22, RZ, RZ, R26 ;  /* 0x000000ffff167224 */ /* 0x000fe400078e001a */
[----:B--2---:R-:W-:-:S05]  /*cb120*/  IMAD.X R13, R25, 0x1, R4, P6 ;  /* 0x00000001190d7824 */ /* 0x004fca00030e0604 */
[----:B------:R1:W-:Y:S04]  /*cb130*/  STL [R1+0x157c], R13 ;  /* 0x00157c0d01007387 */ /* 0x0003e80000100800 */
[----:B-1----:R-:W2:Y:S01]  /*cb140*/  LDL.LU.64 R12, [R1+0x4620] ;  /* 0x00462000010c7983 */ /* 0x002ea20000300a00 */
[----:B----4-:R-:W-:Y:S02]  /*cb150*/  SHF.R.S32.HI R26, RZ, 0x1f, R23 ;  /* 0x0000001fff1a7819 */ /* 0x010fe40000011417 */
[C---:B------:R-:W-:Y:S01]  /*cb160*/  IADD3 R10, P5, R23.reuse, R0, RZ ;  /* 0x00000000170a7210 */ /* 0x040fe20007fbe0ff */
[----:B------:R-:W-:Y:S01]  /*cb170*/  IMAD.MOV.U32 R25, RZ, RZ, R22 ;  /* 0x000000ffff197224 */ /* 0x000fe200078e0016 */
[----:B------:R-:W-:Y:S01]  /*cb180*/  IADD3 R22, P6, R23, R2, RZ ;  /* 0x0000000217167210 */ /* 0x000fe20007fde0ff */
[----:B------:R3:W-:Y:S02]  /*cb190*/  STL.64 [R1+0x4610], R6 ;  /* 0x0046100601007387 */ /* 0x0007e40000100a00 */
[----:B------:R-:W-:-:S02]  /*cb1a0*/  IMAD.X R11, R26, 0x1, R3, P5 ;  /* 0x000000011a0b7824 */ /* 0x000fc400028e0603 */
[----:B------:R-:W-:-:S03]  /*cb1b0*/  IMAD.X R23, R26, 0x1, R4, P6 ;  /* 0x000000011a177824 */ /* 0x000fc600030e0604 */
[----:B------:R1:W-:Y:S01]  /*cb1c0*/  STL.64 [R1+0x1580], R10 ;  /* 0x0015800a01007387 */ /* 0x0003e20000100a00 */
[----:B---3--:R-:W-:-:S03]  /*cb1d0*/  IADD3 R6, P4, R29, R0, RZ ;  /* 0x000000001d067210 */ /* 0x008fc60007f9e0ff */
[----:B-1----:R-:W3:Y:S04]  /*cb1e0*/  LDL.LU.64 R10, [R1+0x4618] ;  /* 0x00461800010a7983 */ /* 0x002ee80000300a00 */
[----:B--2---:R-:W-:Y:S04]  /*cb1f0*/  STL.64 [R1+0x4600], R12 ;  /* 0x0046000c01007387 */ /* 0x004fe80000100a00 */
[----:B------:R1:W-:Y:S04]  /*cb200*/  STL [R1+0x1590], R6 ;  /* 0x0015900601007387 */ /* 0x0003e80000100800 */
[----:B-1----:R-:W2:Y:S04]  /*cb210*/  LDL.LU.64 R6, [R1+0x4610] ;  /* 0x0046100001067983 */ /* 0x002ea80000300a00 */
[----:B------:R1:W-:Y:S04]  /*cb220*/  STL.64 [R1+0x1588], R22 ;  /* 0x0015881601007387 */ /* 0x0003e80000100a00 */
[----:B-1----:R-:W4:Y:S01]  /*cb230*/  LDL.LU.64 R22, [R1+0x4608] ;  /* 0x0046080001167983 */ /* 0x002f220000300a00 */
[----:B------:R-:W-:-:S03]  /*cb240*/  IMAD.MOV.U32 R12, RZ, RZ, R25 ;  /* 0x000000ffff0c7224 */ /* 0x000fc600078e0019 */
[----:B----4-:R1:W-:Y:S04]  /*cb250*/  STL.64 [R1+0x45f8], R22 ;  /* 0x0045f81601007387 */ /* 0x0103e80000100a00 */
[----:B-1----:R0:W4:Y:S02]  /*cb260*/  LDL.64 R22, [R1+0x1590] ;  /* 0x0015900001167983 */ /* 0x0021240000100a00 */
[----:B----4-:R-:W-:Y:S01]  /*cb270*/  IMAD.MOV.U32 R23, RZ, RZ, R12 ;  /* 0x000000ffff177224 */ /* 0x010fe200078e000c */
[----:B------:R-:W-:-:S05]  /*cb280*/  IADD3 R12, P6, R29, R2, RZ ;  /* 0x000000021d0c7210 */ /* 0x000fca0007fde0ff */
[----:B------:R1:W-:Y:S04]  /*cb290*/  STL [R1+0x1598], R12 ;  /* 0x0015980c01007387 */ /* 0x0003e80000100800 */
[----:B-1----:R-:W4:Y:S01]  /*cb2a0*/  LDL.LU.64 R12, [R1+0x4600] ;  /* 0x00460000010c7983 */ /* 0x002f220000300a00 */
[----:B------:R-:W-:-:S03]  /*cb2b0*/  SHF.R.S32.HI R25, RZ, 0x1f, R29 ;  /* 0x0000001fff197819 */ /* 0x000fc6000001141d */
[----:B----4-:R1:W-:Y:S04]  /*cb2c0*/  STL [R1+0x45f0], R13 ;  /* 0x0045f00d01007387 */ /* 0x0103e80000100800 */
[----:B-1----:R-:W4:Y:S04]  /*cb2d0*/  LDL.LU R13, [R1+0x15d8] ;  /* 0x0015d800010d7983 */ /* 0x002f280000300800 */
[----:B------:R-:W3:Y:S04]  /*cb2e0*/  LDL.LU R29, [R1+0x15e8] ;  /* 0x0015e800011d7983 */ /* 0x000ee80000300800 */
[----:B---3--:R1:W-:Y:S02]  /*cb2f0*/  STL.64 [R1+0x45e8], R28 ;  /* 0x0045e81c01007387 */ /* 0x0083e40000100a00 */
[----:B-1----:R-:W-:-:S02]  /*cb300*/  IMAD.MOV.U32 R29, RZ, RZ, R23 ;  /* 0x000000ffff1d7224 */ /* 0x002fc400078e0017 */
[----:B------:R-:W-:-:S05]  /*cb310*/  IMAD.X R23, R25, 0x1, R3, P4 ;  /* 0x0000000119177824 */ /* 0x000fca00020e0603 */
[----:B------:R1:W-:Y:S04]  /*cb320*/  STL [R1+0x1594], R23 ;  /* 0x0015941701007387 */ /* 0x0003e80000100800 */
[----:B-1----:R-:W3:Y:S04]  /*cb330*/  LDL.LU.64 R22, [R1+0x45f8] ;  /* 0x0045f80001167983 */ /* 0x002ee80000300a00 */
[----:B---3--:R1:W-:Y:S04]  /*cb340*/  STL.64 [R1+0x45d8], R22 ;  /* 0x0045d81601007387 */ /* 0x0083e80000100a00 */
[----:B-1----:R-:W3:Y:S04]  /*cb350*/  LDL R22, [R1+0x15dc] ;  /* 0x0015dc0001167983 */ /* 0x002ee80000100800 */
[----:B--2---:R1:W-:Y:S04]  /*cb360*/  STL.64 [R1+0x45e0], R6 ;  /* 0x0045e00601007387 */ /* 0x0043e80000100a00 */
[----:B-1----:R0:W2:Y:S01]  /*cb370*/  LDL.64 R6, [R1+0x1598] ;  /* 0x0015980001067983 */ /* 0x0020a20000100a00 */
[----:B----4-:R-:W-:-:S02]  /*cb380*/  SHF.R.S32.HI R26, RZ, 0x1f, R13 ;  /* 0x0000001fff1a7819 */ /* 0x010fc4000001140d */
[----:B------:R-:W-:Y:S01]  /*cb390*/  IADD3 R28, P5, R13, R0, RZ ;  /* 0x000000000d1c7210 */ /* 0x000fe20007fbe0ff */
[----:B--2---:R-:W-:-:S05]  /*cb3a0*/  IMAD.X R7, R25, 0x1, R4, P6 ;  /* 0x0000000119077824 */ /* 0x004fca00030e0604 */
[----:B------:R1:W-:Y:S01]  /*cb3b0*/  STL [R1+0x159c], R7 ;  /* 0x00159c0701007387 */ /* 0x0003e20000100800 */
[----:B------:R-:W-:-:S03]  /*cb3c0*/  IADD3 R6, P6, R13, R2, RZ ;  /* 0x000000020d067210 */ /* 0x000fc60007fde0ff */
[----:B------:R-:W2:Y:S01]  /*cb3d0*/  LDL.LU R13, [R1+0x45f0] ;  /* 0x0045f000010d7983 */ /* 0x000ea20000300800 */
[----:B-1----:R-:W-:Y:S02]  /*cb3e0*/  IMAD.MOV.U32 R7, RZ, RZ, R29 ;  /* 0x000000ffff077224 */ /* 0x002fe400078e001d */
[----:B------:R-:W-:-:S05]  /*cb3f0*/  IMAD.X R29, R26, 0x1, R3, P5 ;  /* 0x000000011a1d7824 */ /* 0x000fca00028e0603 */
[----:B------:R1:W-:Y:S04]  /*cb400*/  STL.64 [R1+0x15a0], R28 ;  /* 0x0015a01c01007387 */ /* 0x0003e80000100a00 */
[----:B-1----:R-:W4:Y:S04]  /*cb410*/  LDL.LU.64 R28, [R1+0x45e8] ;  /* 0x0045e800011c7983 */ /* 0x002f280000300a00 */
[----:B----4-:R1:W-:Y:S02]  /*cb420*/  STL.64 [R1+0x45d0], R28 ;  /* 0x0045d01c01007387 */ /* 0x0103e40000100a00 */
[----:B-1----:R-:W-:-:S02]  /*cb430*/  IMAD.MOV.U32 R29, RZ, RZ, R7 ;  /* 0x000000ffff1d7224 */ /* 0x002fc400078e0007 */
[----:B------:R-:W-:-:S05]  /*cb440*/  IMAD.X R7, R26, 0x1, R4, P6 ;  /* 0x000000011a077824 */ /* 0x000fca00030e0604 */
[----:B------:R1:W-:Y:S04]  /*cb450*/  STL.64 [R1+0x15a8], R6 ;  /* 0x0015a80601007387 */ /* 0x0003e80000100a00 */
[----:B-1----:R-:W4:Y:S01]  /*cb460*/  LDL.LU.64 R6, [R1+0x45e0] ;  /* 0x0045e00001067983 */ /* 0x002f220000300a00 */
[----:B---3--:R-:W-:Y:S02]  /*cb470*/  SHF.R.S32.HI R25, RZ, 0x1f, R22 ;  /* 0x0000001fff197819 */ /* 0x008fe40000011416 */
[C---:B------:R-:W-:Y:S02]  /*cb480*/  IADD3 R28, P4, R22.reuse, R0, RZ ;  /* 0x00000000161c7210 */ /* 0x040fe40007f9e0ff */
[----:B------:R-:W-:-:S05]  /*cb490*/  IADD3 R22, P6, R22, R2, RZ ;  /* 0x0000000216167210 */ /* 0x000fca0007fde0ff */
[----:B------:R1:W-:Y:S04]  /*cb4a0*/  STL [R1+0x15b8], R22 ;  /* 0x0015b81601007387 */ /* 0x0003e80000100800 */
[----:B-1----:R-:W3:Y:S04]  /*cb4b0*/  LDL.LU.64 R22, [R1+0x45d8] ;  /* 0x0045d80001167983 */ /* 0x002ee80000300a00 */
[----:B----4-:R1:W-:Y:S04]  /*cb4c0*/  STL [R1+0x45c8], R7 ;  /* 0x0045c80701007387 */ /* 0x0103e80000100800 */
[----:B-1----:R-:W4:Y:S04]  /*cb4d0*/  LDL.LU R7, [R1+0x15e0] ;  /* 0x0015e00001077983 */ /* 0x002f280000300800 */
[----:B------:R1:W-:Y:S02]  /*cb4e0*/  STL.64 [R1+0x45c0], R10 ;  /* 0x0045c00a01007387 */ /* 0x0003e40000100a00 */
[----:B-1----:R-:W-:-:S02]  /*cb4f0*/  IMAD.MOV.U32 R11, RZ, RZ, R29 ;  /* 0x000000ffff0b7224 */ /* 0x002fc400078e001d */
[----:B------:R-:W-:-:S05]  /*cb500*/  IMAD.X R29, R25, 0x1, R3, P4 ;  /* 0x00000001191d7824 */ /* 0x000fca00020e0603 */
[----:B------:R1:W-:Y:S04]  /*cb510*/  STL.64 [R1+0x15b0], R28 ;  /* 0x0015b01c01007387 */ /* 0x0003e80000100a00 */
[----:B-1----:R-:W2:Y:S04]  /*cb520*/  LDL.LU.64 R28, [R1+0x45d0] ;  /* 0x0045d000011c7983 */ /* 0x002ea80000300a00 */
[----:B--2---:R1:W-:Y:S04]  /*cb530*/  STL.64 [R1+0x45b0], R28 ;  /* 0x0045b01c01007387 */ /* 0x0043e80000100a00 */
[----:B-1----:R-:W2:Y:S04]  /*cb540*/  LDL.LU R28, [R1+0x15e4] ;  /* 0x0015e400011c7983 */ /* 0x002ea80000300800 */
[----:B---3--:R1:W-:Y:S04]  /*cb550*/  STL.64 [R1+0x45b8], R22 ;  /* 0x0045b81601007387 */ /* 0x0083e80000100a00 */
[----:B-1----:R0:W3:Y:S01]  /*cb560*/  LDL.64 R22, [R1+0x15b8] ;  /* 0x0015b80001167983 */ /* 0x0020e20000100a00 */
[----:B----4-:R-:W-:-:S02]  /*cb570*/  SHF.R.S32.HI R26, RZ, 0x1f, R7 ;  /* 0x0000001fff1a7819 */ /* 0x010fc40000011407 */
[----:B------:R-:W-:Y:S01]  /*cb580*/  IADD3 R10, P5, R7, R0, RZ ;  /* 0x00000000070a7210 */ /* 0x000fe20007fbe0ff */
[----:B---3--:R-:W-:-:S05]  /*cb590*/  IMAD.X R23, R25, 0x1, R4, P6 ;  /* 0x0000000119177824 */ /* 0x008fca00030e0604 */
[----:B------:R1:W-:Y:S01]  /*cb5a0*/  STL [R1+0x15bc], R23 ;  /* 0x0015bc1701007387 */ /* 0x0003e20000100800 */
[----:B------:R-:W-:-:S03]  /*cb5b0*/  IADD3 R22, P6, R7, R2, RZ ;  /* 0x0000000207167210 */ /* 0x000fc60007fde0ff */
[----:B------:R-:W3:Y:S01]  /*cb5c0*/  LDL.LU R7, [R1+0x45c8] ;  /* 0x0045c80001077983 */ /* 0x000ee20000300800 */
        /* <DEDUP_REMOVED lines=9> */
[----:B--2---:R-:W-:Y:S02]  /*cb660*/  SHF.R.S32.HI R25, RZ, 0x1f, R28 ;  /* 0x0000001fff197819 */ /* 0x004fe4000001141c */
[C---:B------:R-:W-:Y:S02]  /*cb670*/  IADD3 R10, P4, R28.reuse, R0, RZ ;  /* 0x000000001c0a7210 */ /* 0x040fe40007f9e0ff */
[----:B------:R-:W-:-:S05]  /*cb680*/  IADD3 R28, P6, R28, R2, RZ ;  /* 0x000000021c1c7210 */ /* 0x000fca0007fde0ff */
[----:B------:R1:W-:Y:S04]  /*cb690*/  STL [R1+0x15d8], R28 ;  /* 0x0015d81c01007387 */ /* 0x0003e80000100800 */
[----:B-1----:R-:W2:Y:S04]  /*cb6a0*/  LDL.LU.64 R28, [R1+0x45b0] ;  /* 0x0045b000011c7983 */ /* 0x002ea80000300a00 */
[----:B----4-:R1:W-:Y:S02]  /*cb6b0*/  STL.64 [R1+0x4598], R22 ;  /* 0x0045981601007387 */ /* 0x0103e40000100a00 */
[----:B-1----:R-:W-:-:S02]  /*cb6c0*/  IMAD.MOV.U32 R23, RZ, RZ, R11 ;  /* 0x000000ffff177224 */ /* 0x002fc400078e000b */
[----:B------:R-:W-:-:S05]  /*cb6d0*/  IMAD.X R11, R25, 0x1, R3, P4 ;  /* 0x00000001190b7824 */ /* 0x000fca00020e0603 */
[----:B------:R1:W-:Y:S04]  /*cb6e0*/  STL.64 [R1+0x15d0], R10 ;  /* 0x0015d00a01007387 */ /* 0x0003e80000100a00 */
[----:B-1----:R-:W4:Y:S04]  /*cb6f0*/  LDL.LU.64 R10, [R1+0x45a8] ;  /* 0x0045a800010a7983 */ /* 0x002f280000300a00 */
[----:B----4-:R1:W-:Y:S04]  /*cb700*/  STL.64 [R1+0x4588], R10 ;  /* 0x0045880a01007387 */ /* 0x0103e80000100a00 */
[----:B-1----:R-:W4:Y:S04]  /*cb710*/  LDL.LU R10, [R1+0x15f4] ;  /* 0x0015f400010a7983 */ /* 0x002f280000300800 */
[----:B------:R1:W-:Y:S04]  /*cb720*/  STL.64 [R1+0x4590], R14 ;  /* 0x0045900e01007387 */ /* 0x0003e80000100a00 */
[----:B-1----:R0:W3:Y:S01]  /*cb730*/  LDL.64 R14, [R1+0x15d8] ;  /* 0x0015d800010e7983 */ /* 0x0020e20000100a00 */
[----:B--2---:R-:W-:-:S02]  /*cb740*/  SHF.R.S32.HI R26, RZ, 0x1f, R29 ;  /* 0x0000001fff1a7819 */ /* 0x004fc4000001141d */
[----:B------:R-:W-:Y:S01]  /*cb750*/  IADD3 R22, P5, R29, R0, RZ ;  /* 0x000000001d167210 */ /* 0x000fe20007fbe0ff */
[----:B---3--:R-:W-:-:S05]  /*cb760*/  IMAD.X R15, R25, 0x1, R4, P6 ;  /* 0x00000001190f7824 */ /* 0x008fca00030e0604 */
[----:B------:R1:W-:Y:S01]  /*cb770*/  STL [R1+0x15dc], R15 ;  /* 0x0015dc0f01007387 */ /* 0x0003e20000100800 */
[----:B------:R-:W-:-:S03]  /*cb780*/  IADD3 R14, P6, R29, R2, RZ ;  /* 0x000000021d0e7210 */ /* 0x000fc60007fde0ff */
[----:B------:R-:W2:Y:S01]  /*cb790*/  LDL.LU R29, [R1+0x45a0] ;  /* 0x0045a000011d7983 */ /* 0x000ea20000300800 */
[----:B-1----:R-:W-:Y:S02]  /*cb7a0*/  IMAD.MOV.U32 R15, RZ, RZ, R23 ;  /* 0x000000ffff0f7224 */ /* 0x002fe400078e0017 */
[----:B------:R-:W-:-:S05]  /*cb7b0*/  IMAD.X R23, R26, 0x1, R3, P5 ;  /* 0x000000011a177824 */ /* 0x000fca00028e0603 */
[----:B------:R1:W-:Y:S04]  /*cb7c0*/  STL.64 [R1+0x15e0], R22 ;  /* 0x0015e01601007387 */ /* 0x0003e80000100a00 */
[----:B-1----:R-:W3:Y:S01]  /*cb7d0*/  LDL.LU.64 R22, [R1+0x4598] ;  /* 0x0045980001167983 */ /* 0x002ee20000300a00 */
[----:B----4-:R-:W-:-:S03]  /*cb7e0*/  SHF.R.S32.HI R25, RZ, 0x1f, R10 ;  /* 0x0000001fff197819 */ /* 0x010fc6000001140a */
[----:B---3--:R1:W-:Y:S02]  /*cb7f0*/  STL.64 [R1+0x4580], R22 ;  /* 0x0045801601007387 */ /* 0x0083e40000100a00 */
[----:B-1----:R-:W-:Y:S02]  /*cb800*/  IMAD.MOV.U32 R23, RZ, RZ, R15 ;  /* 0x000000ffff177224 */ /* 0x002fe400078e000f */
[----:B------:R-:W-:Y:S01]  /*cb810*/  IMAD.X R15, R26, 0x1, R4, P6 ;  /* 0x000000011a0f7824 */ /* 0x000fe200030e0604 */
[C---:B------:R-:W-:Y:S02]  /*cb820*/  IADD3 R22, P4, R10.reuse, R0, RZ ;  /* 0x000000000a167210 */ /* 0x040fe40007f9e0ff */
[----:B------:R-:W-:Y:S02]  /*cb830*/  IADD3 R10, P6, R10, R2, RZ ;  /* 0x000000020a0a7210 */ /* 0x000fe40007fde0ff */
[----:B------:R1:W-:Y:S01]  /*cb840*/  STL.64 [R1+0x15e8], R14 ;  /* 0x0015e80e01007387 */ /* 0x0003e20000100a00 */
[----:B------:R-:W-:-:S03]  /*cb850*/  SHF.R.S32.HI R26, RZ, 0x1f, R23 ;  /* 0x0000001fff1a7819 */ /* 0x000fc60000011417 */
[----:B-1----:R-:W3:Y:S04]  /*cb860*/  LDL.LU.64 R14, [R1+0x4590] ;  /* 0x00459000010e7983 */ /* 0x002ee80000300a00 */
[----:B------:R1:W-:Y:S04]  /*cb870*/  STL [R1+0x15f8], R10 ;  /* 0x0015f80a01007387 */ /* 0x0003e80000100800 */
[----:B-1----:R-:W4:Y:S04]  /*cb880*/  LDL.LU.64 R10, [R1+0x4588] ;  /* 0x00458800010a7983 */ /* 0x002f280000300a00 */
[----:B--2---:R1:W-:Y:S02]  /*cb890*/  STL.64 [R1+0x4578], R28 ;  /* 0x0045781c01007387 */ /* 0x0043e40000100a00 */
[----:B-1----:R-:W-:Y:S01]  /*cb8a0*/  IADD3 R28, P5, R23, R0, RZ ;  /* 0x00000000171c7210 */ /* 0x002fe20007fbe0ff */
[----:B------:R-:W-:-:S02]  /*cb8b0*/  IMAD.MOV.U32 R29, RZ, RZ, R23 ;  /* 0x000000ffff1d7224 */ /* 0x000fc400078e0017 */
[----:B------:R-:W-:-:S05]  /*cb8c0*/  IMAD.X R23, R25, 0x1, R3, P4 ;  /* 0x0000000119177824 */ /* 0x000fca00020e0603 */
[----:B------:R1:W-:Y:S04]  /*cb8d0*/  STL.64 [R1+0x15f0], R22 ;  /* 0x0015f01601007387 */ /* 0x0003e80000100a00 */
[----:B-1----:R-:W2:Y:S04]  /*cb8e0*/  LDL.LU.64 R22, [R1+0x4580] ;  /* 0x0045800001167983 */ /* 0x002ea80000300a00 */
[----:B--2---:R1:W-:Y:S04]  /*cb8f0*/  STL.64 [R1+0x4568], R22 ;  /* 0x0045681601007387 */ /* 0x0043e80000100a00 */
[----:B-1----:R-:W2:Y:S04]  /*cb900*/  LDL.LU R22, [R1+0x1614] ;  /* 0x0016140001167983 */ /* 0x002ea80000300800 */
[----:B------:R1:W-:Y:S04]  /*cb910*/  STL.64 [R1+0x4570], R20 ;  /* 0x0045701401007387 */ /* 0x0003e80000100a00 */
[----:B-1----:R0:W3:Y:S02]  /*cb920*/  LDL.64 R20, [R1+0x15f8] ;  /* 0x0015f80001147983 */ /* 0x0020e40000100a00 */
[----:B---3--:R-:W-:Y:S01]  /*cb930*/  IMAD.X R21, R25, 0x1, R4, P6 ;  /* 0x0000000119157824 */ /* 0x008fe200030e0604 */
[----:B------:R-:W-:Y:S01]  /*cb940*/  IADD3 R20, P6, R29, R2, RZ ;  /* 0x000000021d147210 */ /* 0x000fe20007fde0ff */
[----:B------:R-:W-:-:S03]  /*cb950*/  IMAD.X R29, R26, 0x1, R3, P5 ;  /* 0x000000011a1d7824 */ /* 0x000fc600028e0603 */
[----:B------:R-:W-:Y:S04]  /*cb960*/  STL [R1+0x15fc], R21 ;  /* 0x0015fc1501007387 */ /* 0x000fe80000100800 */
[----:B------:R1:W-:Y:S04]  /*cb970*/  STL.64 [R1+0x1600], R28 ;  /* 0x0016001c01007387 */ /* 0x0003e80000100a00 */
[----:B-1----:R-:W3:Y:S01]  /*cb980*/  LDL.LU.64 R28, [R1+0x4578] ;  /* 0x00457800011c7983 */ /* 0x002ee20000300a00 */
[----:B------:R-:W-:Y:S01]  /*cb990*/  IMAD.X R21, R26, 0x1, R4, P6 ;  /* 0x000000011a157824 */ /* 0x000fe200030e0604 */
[----:B--2---:R-:W-:-:S02]  /*cb9a0*/  SHF.R.S32.HI R25, RZ, 0x1f, R22 ;  /* 0x0000001fff197819 */ /* 0x004fc40000011416 */
[----:B---3--:R1:W-:Y:S02]  /*cb9b0*/  STL.64 [R1+0x4558], R28 ;  /* 0x0045581c01007387 */ /* 0x0083e40000100a00 */
[C---:B-1----:R-:W-:Y:S02]  /*cb9c0*/  IADD3 R28, P4, R22.reuse, R0, RZ ;  /* 0x00000000161c7210 */ /* 0x042fe40007f9e0ff */
[----:B------:R-:W-:-:S03]  /*cb9d0*/  IADD3 R22, P6, R22, R2, RZ ;  /* 0x0000000216167210 */ /* 0x000fc60007fde0ff */
[----:B------:R-:W-:Y:S04]  /*cb9e0*/  STL [R1+0x4560], R28 ;  /* 0x0045601c01007387 */ /* 0x000fe80000100800 */
[----:B------:R1:W-:Y:S04]  /*cb9f0*/  STL.64 [R1+0x1608], R20 ;  /* 0x0016081401007387 */ /* 0x0003e80000100a00 */
[----:B-1----:R-:W2:Y:S04]  /*cba00*/  LDL.LU.64 R20, [R1+0x4570] ;  /* 0x0045700001147983 */ /* 0x002ea80000300a00 */
[----:B------:R1:W-:Y:S04]  /*cba10*/  STL [R1+0x1618], R22 ;  /* 0x0016181601007387 */ /* 0x0003e80000100800 */
[----:B-1----:R-:W3:Y:S04]  /*cba20*/  LDL.LU.64 R22, [R1+0x4568] ;  /* 0x0045680001167983 */ /* 0x002ee80000300a00 */
[----:B------:R1:W-:Y:S04]  /*cba30*/  STL.64 [R1+0x4538], R6 ;  /* 0x0045380601007387 */ /* 0x0003e80000100a00 */
[----:B-1----:R-:W4:Y:S02]  /*cba40*/  LDL R7, [R1+0x1624] ;  /* 0x0016240001077983 */ /* 0x002f240000100800 */
[----:B----4-:R-:W-:-:S02]  /*cba50*/  SHF.R.S32.HI R26, RZ, 0x1f, R7 ;  /* 0x0000001fff1a7819 */ /* 0x010fc40000011407 */
[----:B------:R-:W-:-:S03]  /*cba60*/  IADD3 R28, P5, R7, R0, RZ ;  /* 0x00000000071c7210 */ /* 0x000fc60007fbe0ff */
[----:B------:R1:W-:Y:S04]  /*cba70*/  STL.64 [R1+0x4550], R26 ;  /* 0x0045501a01007387 */ /* 0x0003e80000100a00 */
[----:B-1----:R0:W4:Y:S04]  /*cba80*/  LDL.64 R26, [R1+0x1618] ;  /* 0x00161800011a7983 */ /* 0x0021280000100a00 */
[----:B------:R1:W-:Y:S04]  /*cba90*/  STL [R1+0x1620], R28 ;  /* 0x0016201c01007387 */ /* 0x0003e80000100800 */
[----:B-1----:R-:W2:Y:S01]  /*cbaa0*/  LDL.LU R28, [R1+0x4560] ;  /* 0x00456000011c7983 */ /* 0x002ea20000300800 */
[----:B------:R-:W-:-:S05]  /*cbab0*/  IMAD.X R29, R25, 0x1, R3, P4 ;  /* 0x00000001191d7824 */ /* 0x000fca00020e0603 */
[----:B--2---:R1:W-:Y:S04]  /*cbac0*/  STL.64 [R1+0x1610], R28 ;  /* 0x0016101c01007387 */ /* 0x0043e80000100a00 */
[----:B-1----:R-:W2:Y:S01]  /*cbad0*/  LDL.LU.64 R28, [R1+0x4558] ;  /* 0x00455800011c7983 */ /* 0x002ea20000300a00 */
[----:B----4-:R-:W-:-:S03]  /*cbae0*/  IMAD.X R27, R25, 0x1, R4, P6 ;  /* 0x00000001191b7824 */ /* 0x010fc600030e0604 */
[----:B--2---:R1:W-:Y:S04]  /*cbaf0*/  STL.64 [R1+0x4530], R28 ;  /* 0x0045301c01007387 */ /* 0x0043e80000100a00 */
[----:B-1----:R-:W2:Y:S04]  /*cbb00*/  LDL R28, [R1+0x1634] ;  /* 0x00163400011c7983 */ /* 0x002ea80000100800 */
[----:B--2---:R1:W-:Y:S04]  /*cbb10*/  STL.64 [R1+0x4548], R28 ;  /* 0x0045481c01007387 */ /* 0x0043e80000100a00 */
[----:B-1----:R0:W2:Y:S04]  /*cbb20*/  LDL.64 R28, [R1+0x1620] ;  /* 0x00162000011c7983 */ /* 0x0020a80000100a00 */
[----:B---3--:R-:W-:Y:S04]  /*cbb30*/  STL.64 [R1+0x4540], R22 ;  /* 0x0045401601007387 */ /* 0x008fe80000100a00 */
[----:B------:R1:W-:Y:S04]  /*cbb40*/  STL [R1+0x161c], R27 ;  /* 0x00161c1b01007387 */ /* 0x0003e80000100800 */
[----:B-1----:R-:W2:Y:S02]  /*cbb50*/  LDL.LU.64 R26, [R1+0x4550] ;  /* 0x00455000011a7983 */ /* 0x002ea40000300a00 */
[----:B--2---:R-:W-:-:S05]  /*cbb60*/  IMAD.X R29, R26, 0x1, R3, P5 ;  /* 0x000000011a1d7824 */ /* 0x004fca00028e0603 */
[----:B------:R1:W-:Y:S04]  /*cbb70*/  STL [R1+0x1624], R29 ;  /* 0x0016241d01007387 */ /* 0x0003e80000100800 */
[----:B-1----:R-:W2:Y:S01]  /*cbb80*/  LDL.LU.64 R28, [R1+0x4548] ;  /* 0x00454800011c7983 */ /* 0x002ea20000300a00 */
[----:B------:R-:W-:-:S05]  /*cbb90*/  IADD3 R6, P6, R7, R2, RZ ;  /* 0x0000000207067210 */ /* 0x000fca0007fde0ff */
[----:B------:R-:W-:Y:S01]  /*cbba0*/  IMAD.X R7, R26, 0x1, R4, P6 ;  /* 0x000000011a077824 */ /* 0x000fe200030e0604 */
[----:B--2---:R-:W-:-:S05]  /*cbbb0*/  IADD3 R22, P4, R28, R0, RZ ;  /* 0x000000001c167210 */ /* 0x004fca0007f9e0ff */
[----:B------:R1:W-:Y:S04]  /*cbbc0*/  STL [R1+0x1630], R22 ;  /* 0x0016301601007387 */ /* 0x0003e80000100800 */
[----:B-1----:R-:W2:Y:S04]  /*cbbd0*/  LDL.LU.64 R22, [R1+0x4540] ;  /* 0x0045400001167983 */ /* 0x002ea80000300a00 */
[----:B------:R1:W-:Y:S04]  /*cbbe0*/  STL.64 [R1+0x1628], R6 ;  /* 0x0016280601007387 */ /* 0x0003e80000100a00 */
[----:B-1----:R-:W3:Y:S01]  /*cbbf0*/  LDL.LU.64 R6, [R1+0x4538] ;  /* 0x0045380001067983 */ /* 0x002ee20000300a00 */
[----:B------:R-:W-:-:S02]  /*cbc00*/  SHF.R.S32.HI R25, RZ, 0x1f, R28 ;  /* 0x0000001fff197819 */ /* 0x000fc4000001141c */
[----:B------:R-:W-:Y:S01]  /*cbc10*/  IADD3 R28, P6, R28, R2, RZ ;  /* 0x000000021c1c7210 */ /* 0x000fe20007fde0ff */
[----:B---3--:R1:W-:Y:S04]  /*cbc20*/  STL.64 [R1+0x4528], R6 ;  /* 0x0045280601007387 */ /* 0x0083e80000100a00 */
[----:B-1----:R0:W3:Y:S04]  /*cbc30*/  LDL.64 R6, [R1+0x1630] ;  /* 0x0016300001067983 */ /* 0x0020e80000100a00 */
[----:B------:R1:W-:Y:S04]  /*cbc40*/  STL [R1+0x1638], R28 ;  /* 0x0016381c01007387 */ /* 0x0003e80000100800 */
[----:B-1----:R-:W4:Y:S04]  /*cbc50*/  LDL.LU.64 R28, [R1+0x4530] ;  /* 0x00453000011c7983 */ /* 0x002f280000300a00 */
[----:B------:R-:W-:Y:S01]  /*cbc60*/  STL.64 [R1+0x4518], R16 ;  /* 0x0045181001007387 */ /* 0x000fe20000100a00 */
[----:B---3--:R-:W-:-:S03]  /*cbc70*/  IMAD.X R7, R25, 0x1, R3, P4 ;  /* 0x0000000119077824 */ /* 0x008fc600020e0603 */
[----:B----4-:R-:W-:Y:S04]  /*cbc80*/  STL.64 [R1+0x4500], R28 ;  /* 0x0045001c01007387 */ /* 0x010fe80000100a00 */
[----:B------:R1:W-:Y:S04]  /*cbc90*/  STL [R1+0x4520], R29 ;  /* 0x0045201d01007387 */ /* 0x0003e80000100800 */
[----:B-1----:R-:W3:Y:S04]  /*cbca0*/  LDL.LU R29, [R1+0x1644] ;  /* 0x00164400011d7983 */ /* 0x002ee80000300800 */
[----:B------:R-:W4:Y:S04]  /*cbcb0*/  LDL R28, [R1+0x1654] ;  /* 0x00165400011c7983 */ /* 0x000f280000100800 */
[----:B------:R1:W-:Y:S04]  /*cbcc0*/  STL [R1+0x1634], R7 ;  /* 0x0016340701007387 */ /* 0x0003e80000100800 */
[----:B-1----:R-:W2:Y:S04]  /*cbcd0*/  LDL.LU.64 R6, [R1+0x4528] ;  /* 0x0045280001067983 */ /* 0x002ea80000300a00 */
[----:B--2---:R1:W-:Y:S04]  /*cbce0*/  STL.64 [R1+0x4508], R6 ;  /* 0x0045080601007387 */ /* 0x0043e80000100a00 */
[----:B-1----:R0:W2:Y:S04]  /*cbcf0*/  LDL.64 R6, [R1+0x1638] ;  /* 0x0016380001067983 */ /* 0x0020a80000100a00 */
[----:B------:R4:W-:Y:S01]  /*cbd00*/  STL.64 [R1+0x4510], R22 ;  /* 0x0045101601007387 */ /* 0x0009e20000100a00 */
[----:B---3--:R-:W-:-:S02]  /*cbd10*/  SHF.R.S32.HI R26, RZ, 0x1f, R29 ;  /* 0x0000001fff1a7819 */ /* 0x008fc4000001141d */
[----:B------:R-:W-:Y:S01]  /*cbd20*/  IADD3 R16, P5, R29, R0, RZ ;  /* 0x000000001d107210 */ /* 0x000fe20007fbe0ff */
[----:B--2---:R-:W-:Y:S01]  /*cbd30*/  IMAD.X R7, R25, 0x1, R4, P6 ;  /* 0x0000000119077824 */ /* 0x004fe200030e0604 */
[----:B------:R-:W-:-:S04]  /*cbd40*/  IADD3 R6, P6, R29, R2, RZ ;  /* 0x000000021d067210 */ /* 0x000fc80007fde0ff */
[----:B------:R1:W-:Y:S04]  /*cbd50*/  STL [R1+0x163c], R7 ;  /* 0x00163c0701007387 */ /* 0x0003e80000100800 */
[----:B------:R0:W2:Y:S01]  /*cbd60*/  LDL.LU R29, [R1+0x4520] ;  /* 0x00452000011d7983 */ /* 0x0000a20000300800 */
[----:B------:R-:W-:Y:S01]  /*cbd70*/  IMAD.X R17, R26, 0x1, R3, P5 ;  /* 0x000000011a117824 */ /* 0x000fe200028e0603 */
[----:B----4-:R-:W-:Y:S02]  /*cbd80*/  IADD3 R22, P4, R28, R0, RZ ;  /* 0x000000001c167210 */ /* 0x010fe40007f9e0ff */
[----:B------:R-:W-:Y:S02]  /*cbd90*/  SHF.R.S32.HI R25, RZ, 0x1f, R28 ;  /* 0x0000001fff197819 */ /* 0x000fe4000001141c */
[----:B------:R3:W-:Y:S01]  /*cbda0*/  STL.64 [R1+0x1640], R16 ;  /* 0x0016401001007387 */ /* 0x0007e20000100a00 */
[----:B-1----:R-:W-:Y:S01]  /*cbdb0*/  IMAD.X R7, R26, 0x1, R4, P6 ;  /* 0x000000011a077824 */ /* 0x002fe200030e0604 */
[----:B------:R-:W-:-:S02]  /*cbdc0*/  IADD3 R28, P6, R28, R2, RZ ;  /* 0x000000021c1c7210 */ /* 0x000fc40007fde0ff */
[----:B---3--:R-:W3:Y:S04]  /*cbdd0*/  LDL.LU.64 R16, [R1+0x4518] ;  /* 0x0045180001107983 */ /* 0x008ee80000300a00 */
[----:B------:R1:W-:Y:S04]  /*cbde0*/  STL [R1+0x1650], R22 ;  /* 0x0016501601007387 */ /* 0x0003e80000100800 */
[----:B-1----:R-:W4:Y:S04]  /*cbdf0*/  LDL.LU.64 R22, [R1+0x4510] ;  /* 0x0045100001167983 */ /* 0x002f280000300a00 */
[----:B------:R1:W-:Y:S04]  /*cbe00*/  STL.64 [R1+0x1648], R6 ;  /* 0x0016480601007387 */ /* 0x0003e80000100a00 */
[----:B-1----:R-:W4:Y:S04]  /*cbe10*/  LDL.LU.64 R6, [R1+0x4508] ;  /* 0x0045080001067983 */ /* 0x002f280000300a00 */
[----:B------:R2:W-:Y:S04]  /*cbe20*/  STL [R1+0x1658], R28 ;  /* 0x0016581c01007387 */ /* 0x0005e80000100800 */
[----:B--2---:R-:W2:Y:S04]  /*cbe30*/  LDL.LU.64 R28, [R1+0x4500] ;  /* 0x00450000011c7983 */ /* 0x004ea80000300a00 */
[----:B--2---:R1:W-:Y:S04]  /*cbe40*/  STL.64 [R1+0x44f8], R28 ;  /* 0x0044f81c01007387 */ /* 0x0043e80000100a00 */
[----:B-1----:R0:W2:Y:S04]  /*cbe50*/  LDL.64 R28, [R1+0x1650] ;  /* 0x00165000011c7983 */ /* 0x0020a80000100a00 */
[----:B------:R-:W-:Y:S04]  /*cbe60*/  STL.64 [R1+0x44f0], R20 ;  /* 0x0044f01401007387 */ /* 0x000fe80000100a00 */
[----:B------:R1:W-:Y:S04]  /*cbe70*/  STL.64 [R1+0x44e8], R18 ;  /* 0x0044e81201007387 */ /* 0x0003e80000100a00 */
[----:B-1----:R-:W4:Y:S04]  /*cbe80*/  LDL.LU R18, [R1+0x1664] ;  /* 0x0016640001127983 */ /* 0x002f280000300800 */
[----:B------:R1:W-:Y:S04]  /*cbe90*/  STL.64 [R1+0x44d8], R8 ;  /* 0x0044d80801007387 */ /* 0x0003e80000100a00 */
[----:B-1----:R-:W4:Y:S01]  /*cbea0*/  LDL R8, [R1+0x1674] ;  /* 0x0016740001087983 */ /* 0x002f220000100800 */
[----:B--2---:R-:W-:-:S05]  /*cbeb0*/  IMAD.X R29, R25, 0x1, R3, P4 ;  /* 0x00000001191d7824 */ /* 0x004fca00020e0603 */
[----:B------:R1:W-:Y:S04]  /*cbec0*/  STL [R1+0x1654], R29 ;  /* 0x0016541d01007387 */ /* 0x0003e80000100800 */
[----:B-1----:R-:W2:Y:S04]  /*cbed0*/  LDL.LU.64 R28, [R1+0x44f8] ;  /* 0x0044f800011c7983 */ /* 0x002ea80000300a00 */
[----:B---3--:R1:W-:Y:S04]  /*cbee0*/  STL.64 [R1+0x44e0], R16 ;  /* 0x0044e01001007387 */ /* 0x0083e80000100a00 */
[----:B-1----:R0:W3:Y:S01]  /*cbef0*/  LDL.64 R16, [R1+0x1658] ;  /* 0x0016580001107983 */ /* 0x0020e20000100a00 */
[----:B----4-:R-:W-:-:S02]  /*cbf00*/  SHF.R.S32.HI R26, RZ, 0x1f, R18 ;  /* 0x0000001fff1a7819 */ /* 0x010fc40000011412 */
[----:B------:R-:W-:-:S05]  /*cbf10*/  IADD3 R20, P5, R18, R0, RZ ;  /* 0x0000000012147210 */ /* 0x000fca0007fbe0ff */
[----:B------:R-:W-:Y:S02]  /*cbf20*/  IMAD.X R21, R26, 0x1, R3, P5 ;  /* 0x000000011a157824 */ /* 0x000fe400028e0603 */
[----:B---3--:R-:W-:Y:S01]  /*cbf30*/  IMAD.X R17, R25, 0x1, R4, P6 ;  /* 0x0000000119117824 */ /* 0x008fe200030e0604 */
[----:B------:R-:W-:Y:S02]  /*cbf40*/  IADD3 R16, P6, R18, R2, RZ ;  /* 0x0000000212107210 */ /* 0x000fe40007fde0ff */
[----:B------:R-:W-:Y:S02]  /*cbf50*/  IADD3 R18, P4, R8, R0, RZ ;  /* 0x0000000008127210 */ /* 0x000fe40007f9e0ff */
[----:B------:R-:W-:Y:S01]  /*cbf60*/  SHF.R.S32.HI R25, RZ, 0x1f, R8 ;  /* 0x0000001fff197819 */ /* 0x000fe20000011408 */
[----:B------:R1:W-:Y:S04]  /*cbf70*/  STL [R1+0x165c], R17 ;  /* 0x00165c1101007387 */ /* 0x0003e80000100800 */
[----:B------:R3:W-:Y:S01]  /*cbf80*/  STL.64 [R1+0x1660], R20 ;  /* 0x0016601401007387 */ /* 0x0007e20000100a00 */
[----:B-1----:R-:W-:Y:S01]  /*cbf90*/  IMAD.X R17, R26, 0x1, R4, P6 ;  /* 0x000000011a117824 */ /* 0x002fe200030e0604 */
[----:B------:R-:W-:-:S02]  /*cbfa0*/  IADD3 R8, P6, R8, R2, RZ ;  /* 0x0000000208087210 */ /* 0x000fc40007fde0ff */
        /* <DEDUP_REMOVED lines=9> */
[----:B--2---:R-:W-:Y:S04]  /*cc040*/  STL.64 [R1+0x44c0], R16 ;  /* 0x0044c01001007387 */ /* 0x004fe80000100a00 */
[----:B------:R1:W-:Y:S04]  /*cc050*/  STL.64 [R1+0x44c8], R6 ;  /* 0x0044c80601007387 */ /* 0x0003e80000100a00 */
[----:B-1----:R0:W2:Y:S04]  /*cc060*/  LDL.64 R6, [R1+0x1678] ;  /* 0x0016780001067983 */ /* 0x0020a80000100a00 */
[----:B------:R1:W-:Y:S04]  /*cc070*/  STL.64 [R1+0x44b0], R28 ;  /* 0x0044b01c01007387 */ /* 0x0003e80000100a00 */
[----:B-1----:R-:W4:Y:S04]  /*cc080*/  LDL.LU R28, [R1+0x1f8] ;  /* 0x0001f800011c7983 */ /* 0x002f280000300800 */
[----:B------:R1:W-:Y:S04]  /*cc090*/  STL.64 [R1+0x44b8], R20 ;  /* 0x0044b81401007387 */ /* 0x0003e80000100a00 */
[----:B-1----:R-:W4:Y:S01]  /*cc0a0*/  LDL.LU R21, [R1+0x1f4] ;  /* 0x0001f40001157983 */ /* 0x002f220000300800 */
[----:B---3--:R-:W-:-:S05]  /*cc0b0*/  IMAD.X R9, R25, 0x1, R3, P4 ;  /* 0x0000000119097824 */ /* 0x008fca00020e0603 */
[----:B------:R1:W-:Y:S01]  /*cc0c0*/  STL [R1+0x1674], R9 ;  /* 0x0016740901007387 */ /* 0x0003e20000100800 */
[----:B--2---:R-:W-:-:S03]  /*cc0d0*/  IMAD.X R7, R25, 0x1, R4, P6 ;  /* 0x0000000119077824 */ /* 0x004fc600030e0604 */
[----:B-1----:R-:W2:Y:S04]  /*cc0e0*/  LDL.LU.64 R8, [R1+0x44d0] ;  /* 0x0044d00001087983 */ /* 0x002ea80000300a00 */
[----:B------:R1:W-:Y:S04]  /*cc0f0*/  STL [R1+0x167c], R7 ;  /* 0x00167c0701007387 */ /* 0x0003e80000100800 */
[----:B-1----:R-:W3:Y:S01]  /*cc100*/  LDL.LU.64 R6, [R1+0x44c8] ;  /* 0x0044c80001067983 */ /* 0x002ee20000300a00 */
[----:B----4-:R-:W-:Y:S02]  /*cc110*/  SHF.R.S32.HI R26, RZ, 0x1f, R21 ;  /* 0x0000001fff1a7819 */ /* 0x010fe40000011415 */
[----:B------:R-:W-:-:S05]  /*cc120*/  IADD3 R16, P5, R21, R0, RZ ;  /* 0x0000000015107210 */ /* 0x000fca0007fbe0ff */
[----:B------:R-:W-:-:S05]  /*cc130*/  IMAD.X R17, R26, 0x1, R3, P5 ;  /* 0x000000011a117824 */ /* 0x000fca00028e0603 */
[----:B------:R1:W-:Y:S04]  /*cc140*/  STL.64 [R1+0x1680], R16 ;  /* 0x0016801001007387 */ /* 0x0003e80000100a00 */
[----:B-1----:R-:W4:Y:S01]  /*cc150*/  LDL.LU.64 R16, [R1+0x44c0] ;  /* 0x0044c00001107983 */ /* 0x002f220000300a00 */
[----:B------:R-:W-:Y:S02]  /*cc160*/  IADD3 R20, P6, R21, R2, RZ ;  /* 0x0000000215147210 */ /* 0x000fe40007fde0ff */
[----:B------:R-:W-:-:S03]  /*cc170*/  SHF.R.S32.HI R25, RZ, 0x1f, R28 ;  /* 0x0000001fff197819 */ /* 0x000fc6000001141c */
[----:B------:R-:W-:Y:S01]  /*cc180*/  IMAD.X R21, R26, 0x1, R4, P6 ;  /* 0x000000011a157824 */ /* 0x000fe200030e0604 */
[----:B----4-:R1:W-:Y:S04]  /*cc190*/  STL.64 [R1+0x44a8], R16 ;  /* 0x0044a81001007387 */ /* 0x0103e80000100a00 */
[----:B------:R4:W-:Y:S01]  /*cc1a0*/  STL.64 [R1+0x1688], R20 ;  /* 0x0016881401007387 */ /* 0x0009e20000100a00 */
[C---:B-1----:R-:W-:Y:S02]  /*cc1b0*/  IADD3 R16, P4, R28.reuse, R0, RZ ;  /* 0x000000001c107210 */ /* 0x042fe40007f9e0ff */
[----:B------:R-:W-:Y:S01]  /*cc1c0*/  IADD3 R28, P6, R28, R2, RZ ;  /* 0x000000021c1c7210 */ /* 0x000fe20007fde0ff */
[----:B----4-:R-:W4:Y:S04]  /*cc1d0*/  LDL.LU.64 R20, [R1+0x44b8] ;  /* 0x0044b80001147983 */ /* 0x010f280000300a00 */
[----:B------:R1:W-:Y:S04]  /*cc1e0*/  STL [R1+0x1698], R28 ;  /* 0x0016981c01007387 */ /* 0x0003e80000100800 */
[----:B-1----:R-:W2:Y:S01]  /*cc1f0*/  LDL.LU.64 R28, [R1+0x44b0] ;  /* 0x0044b000011c7983 */ /* 0x002ea20000300a00 */
[----:B------:R-:W-:-:S03]  /*cc200*/  IMAD.X R17, R25, 0x1, R3, P4 ;  /* 0x0000000119117824 */ /* 0x000fc600020e0603 */
[----:B--2---:R-:W-:Y:S04]  /*cc210*/  STL.64 [R1+0x44a0], R28 ;  /* 0x0044a01c01007387 */ /* 0x004fe80000100a00 */
[----:B------:R1:W-:Y:S04]  /*cc220*/  STL.64 [R1+0x4498], R8 ;  /* 0x0044980801007387 */ /* 0x0003e80000100a00 */
[----:B-1----:R-:W2:Y:S04]  /*cc230*/  LDL.LU R8, [R1+0x1fc] ;  /* 0x0001fc0001087983 */ /* 0x002ea80000300800 */
[----:B------:R1:W-:Y:S04]  /*cc240*/  STL.64 [R1+0x1690], R16 ;  /* 0x0016901001007387 */ /* 0x0003e80000100a00 */
[----:B-1----:R-:W3:Y:S04]  /*cc250*/  LDL.LU.64 R16, [R1+0x44a8] ;  /* 0x0044a80001107983 */ /* 0x002ee80000300a00 */
[----:B---3--:R1:W-:Y:S04]  /*cc260*/  STL.64 [R1+0x4488], R16 ;  /* 0x0044881001007387 */ /* 0x0083e80000100a00 */
[----:B-1----:R-:W3:Y:S04]  /*cc270*/  LDL.LU R16, [R1+0x210] ;  /* 0x0002100001107983 */ /* 0x002ee80000300800 */
[----:B------:R1:W-:Y:S04]  /*cc280*/  STL.64 [R1+0x4490], R6 ;  /* 0x0044900601007387 */ /* 0x0003e80000100a00 */
[----:B-1----:R0:W4:Y:S01]  /*cc290*/  LDL.64 R6, [R1+0x1698] ;  /* 0x0016980001067983 */ /* 0x0021220000100a00 */
[----:B--2---:R-:W-:-:S02]  /*cc2a0*/  SHF.R.S32.HI R26, RZ, 0x1f, R8 ;  /* 0x0000001fff1a7819 */ /* 0x004fc40000011408 */
[----:B------:R-:W-:-:S05]  /*cc2b0*/  IADD3 R28, P5, R8, R0, RZ ;  /* 0x00000000081c7210 */ /* 0x000fca0007fbe0ff */
[----:B------:R-:W-:Y:S02]  /*cc2c0*/  IMAD.X R29, R26, 0x1, R3, P5 ;  /* 0x000000011a1d7824 */ /* 0x000fe400028e0603 */
[----:B----4-:R-:W-:Y:S01]  /*cc2d0*/  IMAD.X R7, R25, 0x1, R4, P6 ;  /* 0x0000000119077824 */ /* 0x010fe200030e0604 */
        /* <DEDUP_REMOVED lines=16> */
[----:B------:R1:W-:Y:S04]  /*cc3e0*/  STL.64 [R1+0x4478], R20 ;  /* 0x0044781401007387 */ /* 0x0003e80000100a00 */
[----:B-1----:R0:W4:Y:S04]  /*cc3f0*/  LDL.64 R20, [R1+0x16b8] ;  /* 0x0016b80001147983 */ /* 0x0021280000100a00 */
[----:B------:R-:W-:Y:S04]  /*cc400*/  STL.64 [R1+0x4470], R18 ;  /* 0x0044701201007387 */ /* 0x000fe80000100a00 */
[----:B--2---:R1:W-:Y:S04]  /*cc410*/  STL.64 [R1+0x4458], R28 ;  /* 0x0044581c01007387 */ /* 0x0043e80000100a00 */
[----:B-1----:R-:W2:Y:S04]  /*cc420*/  LDL.LU R28, [R1+0x218] ;  /* 0x00021800011c7983 */ /* 0x002ea80000300800 */
[----:B---3--:R1:W-:Y:S04]  /*cc430*/  STL.64 [R1+0x4460], R8 ;  /* 0x0044600801007387 */ /* 0x0083e80000100a00 */
[----:B-1----:R-:W3:Y:S01]  /*cc440*/  LDL.LU R9, [R1+0x214] ;  /* 0x0002140001097983 */ /* 0x002ee20000300800 */
[----:B----4-:R-:W-:-:S05]  /*cc450*/  IMAD.X R5, R25, 0x1, R3, P4 ;  /* 0x0000000119057824 */ /* 0x010fca00020e0603 */
[----:B------:R1:W-:Y:S04]  /*cc460*/  STL [R1+0x16b4], R5 ;  /* 0x0016b40501007387 */ /* 0x0003e80000100800 */
[----:B-1----:R-:W4:Y:S04]  /*cc470*/  LDL.LU.64 R4, [R1+0x4480] ;  /* 0x0044800001047983 */ /* 0x002f280000300a00 */
[----:B------:R2:W-:Y:S02]  /*cc480*/  STL.64 [R1+0x4468], R16 ;  /* 0x0044681001007387 */ /* 0x0005e40000100a00 */
[----:B--2---:R-:W-:-:S02]  /*cc490*/  IADD3 R16, P4, R28, R0, RZ ;  /* 0x000000001c107210 */ /* 0x004fc40007f9e0ff */
[----:B---3--:R-:W-:Y:S02]  /*cc4a0*/  SHF.R.S32.HI R26, RZ, 0x1f, R9 ;  /* 0x0000001fff1a7819 */ /* 0x008fe40000011409 */
[----:B------:R-:W-:-:S05]  /*cc4b0*/  IADD3 R18, P5, R9, R0, RZ ;  /* 0x0000000009127210 */ /* 0x000fca0007fbe0ff */
[----:B------:R-:W-:Y:S02]  /*cc4c0*/  IMAD.X R19, R26, 0x1, R3, P5 ;  /* 0x000000011a137824 */ /* 0x000fe400028e0603 */
[----:B----4-:R-:W-:Y:S01]  /*cc4d0*/  IMAD.X R21, R25, 0x1, R4, P6 ;  /* 0x0000000119157824 */ /* 0x010fe200030e0604 */
[----:B------:R-:W-:-:S04]  /*cc4e0*/  IADD3 R8, P6, R9, R2, RZ ;  /* 0x0000000209087210 */ /* 0x000fc80007fde0ff */
[----:B------:R1:W-:Y:S01]  /*cc4f0*/  STL [R1+0x16bc], R21 ;  /* 0x0016bc1501007387 */ /* 0x0003e20000100800 */
[----:B------:R-:W-:-:S03]  /*cc500*/  IMAD.X R9, R26, 0x1, R4, P6 ;  /* 0x000000011a097824 */ /* 0x000fc600030e0604 */
        /* <DEDUP_REMOVED lines=8> */
[----:B------:R-:W-:-:S05]  /*cc590*/  IADD3 R28, P6, R28, R2, RZ ;  /* 0x000000021c1c7210 */ /* 0x000fca0007fde0ff */
[----:B------:R1:W-:Y:S04]  /*cc5a0*/  STL [R1+0x16d8], R28 ;  /* 0x0016d81c01007387 */ /* 0x0003e80000100800 */
[----:B-1----:R-:W3:Y:S04]  /*cc5b0*/  LDL.LU.64 R28, [R1+0x4458] ;  /* 0x00445800011c7983 */ /* 0x002ee80000300a00 */
[----:B--2---:R1:W-:Y:S04]  /*cc5c0*/  STL.64 [R1+0x4450], R8 ;  /* 0x0044500801007387 */ /* 0x0043e80000100a00 */
[----:B-1----:R0:W2:Y:S04]  /*cc5d0*/  LDL.64 R8, [R1+0x16d0] ;  /* 0x0016d00001087983 */ /* 0x0020a80000100a00 */
[----:B----4-:R1:W-:Y:S04]  /*cc5e0*/  STL.64 [R1+0x4448], R16 ;  /* 0x0044481001007387 */ /* 0x0103e80000100a00 */
[----:B-1----:R0:W4:Y:S04]  /*cc5f0*/  LDL.64 R16, [R1+0x16d8] ;  /* 0x0016d80001107983 */ /* 0x0021280000100a00 */
[----:B------:R-:W-:Y:S04]  /*cc600*/  STL.64 [R1+0x4440], R20 ;  /* 0x0044401401007387 */ /* 0x000fe80000100a00 */
[----:B---3--:R1:W-:Y:S04]  /*cc610*/  STL.64 [R1+0x4430], R18 ;  /* 0x0044301201007387 */ /* 0x0083e80000100a00 */
[----:B-1----:R-:W3:Y:S04]  /*cc620*/  LDL.LU R19, [R1+0x21c] ;  /* 0x00021c0001137983 */ /* 0x002ee80000300800 */
[----:B------:R1:W-:Y:S04]  /*cc630*/  STL.64 [R1+0x4428], R28 ;  /* 0x0044281c01007387 */ /* 0x0003e80000100a00 */
[----:B-1----:R-:W3:Y:S01]  /*cc640*/  LDL.LU R28, [R1+0x230] ;  /* 0x00023000011c7983 */ /* 0x002ee20000300800 */
[----:B--2---:R-:W-:-:S05]  /*cc650*/  IMAD.X R9, R25, 0x1, R3, P4 ;  /* 0x0000000119097824 */ /* 0x004fca00020e0603 */
[----:B------:R1:W-:Y:S04]  /*cc660*/  STL [R1+0x16d4], R9 ;  /* 0x0016d40901007387 */ /* 0x0003e80000100800 */
[----:B-1----:R-:W2:Y:S01]  /*cc670*/  LDL.LU.64 R8, [R1+0x4450] ;  /* 0x0044500001087983 */ /* 0x002ea20000300a00 */
[----:B----4-:R-:W-:Y:S01]  /*cc680*/  IMAD.X R17, R25, 0x1, R4, P6 ;  /* 0x0000000119117824 */ /* 0x010fe200030e0604 */
[----:B---3--:R-:W-:Y:S02]  /*cc690*/  SHF.R.S32.HI R26, RZ, 0x1f, R19 ;  /* 0x0000001fff1a7819 */ /* 0x008fe40000011413 */
[C---:B------:R-:W-:Y:S02]  /*cc6a0*/  IADD3 R20, P5, R19.reuse, R0, RZ ;  /* 0x0000000013147210 */ /* 0x040fe40007fbe0ff */
[----:B------:R-:W-:-:S03]  /*cc6b0*/  IADD3 R18, P6, R19, R2, RZ ;  /* 0x0000000213127210 */ /* 0x000fc60007fde0ff */
[C---:B------:R-:W-:Y:S02]  /*cc6c0*/  IMAD.X R21, R26.reuse, 0x1, R3, P5 ;  /* 0x000000011a157824 */ /* 0x040fe400028e0603 */
[----:B------:R-:W-:Y:S01]  /*cc6d0*/  IMAD.X R19, R26, 0x1, R4, P6 ;  /* 0x000000011a137824 */ /* 0x000fe200030e0604 */
[----:B------:R-:W-:Y:S01]  /*cc6e0*/  SHF.R.S32.HI R25, RZ, 0x1f, R28 ;  /* 0x0000001fff197819 */ /* 0x000fe2000001141c */
[----:B--2---:R-:W-:Y:S04]  /*cc6f0*/  STL.64 [R1+0x4438], R8 ;  /* 0x0044380801007387 */ /* 0x004fe80000100a00 */
[----:B------:R1:W-:Y:S04]  /*cc700*/  STL [R1+0x16dc], R17 ;  /* 0x0016dc1101007387 */ /* 0x0003e80000100800 */
[----:B-1----:R-:W2:Y:S01]  /*cc710*/  LDL.LU.64 R16, [R1+0x4448] ;  /* 0x0044480001107983 */ /* 0x002ea20000300a00 */
[----:B------:R-:W-:-:S03]  /*cc720*/  IADD3 R8, P4, R28, R0, RZ ;  /* 0x000000001c087210 */ /* 0x000fc60007f9e0ff */
[----:B------:R1:W-:Y:S01]  /*cc730*/  STL.64 [R1+0x16e0], R20 ;  /* 0x0016e01401007387 */ /* 0x0003e20000100a00 */
[----:B------:R-:W-:-:S03]  /*cc740*/  IADD3 R28, P6, R28, R2, RZ ;  /* 0x000000021c1c7210 */ /* 0x000fc60007fde0ff */
        /* <DEDUP_REMOVED lines=9> */
[----:B----4-:R1:W-:Y:S04]  /*cc7e0*/  STL.64 [R1+0x4410], R8 ;  /* 0x0044100801007387 */ /* 0x0103e80000100a00 */
[----:B-1----:R-:W4:Y:S04]  /*cc7f0*/  LDL.LU R8, [R1+0x234] ;  /* 0x0002340001087983 */ /* 0x002f280000300800 */
[----:B------:R1:W-:Y:S04]  /*cc800*/  STL.64 [R1+0x4418], R16 ;  /* 0x0044181001007387 */ /* 0x0003e80000100a00 */
[----:B-1----:R0:W4:Y:S04]  /*cc810*/  LDL.64 R16, [R1+0x16f8] ;  /* 0x0016f80001107983 */ /* 0x0021280000100a00 */
[----:B---3--:R-:W-:Y:S04]  /*cc820*/  STL.64 [R1+0x4400], R20 ;  /* 0x0044001401007387 */ /* 0x008fe80000100a00 */
[----:B------:R-:W-:Y:S01]  /*cc830*/  STL [R1+0x4408], R21 ;  /* 0x0044081501007387 */ /* 0x000fe20000100800 */
[----:B--2---:R-:W-:-:S05]  /*cc840*/  IMAD.X R29, R25, 0x1, R3, P4 ;  /* 0x00000001191d7824 */ /* 0x004fca00020e0603 */
[----:B------:R1:W-:Y:S04]  /*cc850*/  STL [R1+0x16f4], R29 ;  /* 0x0016f41d01007387 */ /* 0x0003e80000100800 */
[----:B-1----:R-:W2:Y:S01]  /*cc860*/  LDL.LU.64 R28, [R1+0x4420] ;  /* 0x00442000011c7983 */ /* 0x002ea20000300a00 */
[----:B----4-:R-:W-:Y:S02]  /*cc870*/  SHF.R.S32.HI R26, RZ, 0x1f, R8 ;  /* 0x0000001fff1a7819 */ /* 0x010fe40000011408 */
[C---:B------:R-:W-:Y:S01]  /*cc880*/  IADD3 R20, P5, R8.reuse, R0, RZ ;  /* 0x0000000008147210 */ /* 0x040fe20007fbe0ff */
[----:B------:R-:W-:Y:S01]  /*cc890*/  IMAD.X R17, R25, 0x1, R4, P6 ;  /* 0x0000000119117824 */ /* 0x000fe200030e0604 */
[----:B------:R-:W-:Y:S01]  /*cc8a0*/  IADD3 R8, P6, R8, R2, RZ ;  /* 0x0000000208087210 */ /* 0x000fe20007fde0ff */
[----:B--2---:R1:W-:Y:S04]  /*cc8b0*/  STL.64 [R1+0x43f0], R28 ;  /* 0x0043f01c01007387 */ /* 0x0043e80000100a00 */
[----:B-1----:R-:W2:Y:S04]  /*cc8c0*/  LDL.LU R28, [R1+0x238] ;  /* 0x00023800011c7983 */ /* 0x002ea80000300800 */
[----:B------:R1:W-:Y:S04]  /*cc8d0*/  STL [R1+0x16fc], R17 ;  /* 0x0016fc1101007387 */ /* 0x0003e80000100800 */
[----:B-1----:R-:W3:Y:S04]  /*cc8e0*/  LDL.LU.64 R16, [R1+0x4418] ;  /* 0x0044180001107983 */ /* 0x002ee80000300a00 */
[----:B------:R1:W-:Y:S04]  /*cc8f0*/  STL [R1+0x1708], R8 ;  /* 0x0017080801007387 */ /* 0x0003e80000100800 */
[----:B-1----:R-:W4:Y:S01]  /*cc900*/  LDL.LU.64 R8, [R1+0x4410] ;  /* 0x0044100001087983 */ /* 0x002f220000300a00 */
[----:B------:R-:W-:-:S03]  /*cc910*/  IMAD.X R21, R26, 0x1, R3, P5 ;  /* 0x000000011a157824 */ /* 0x000fc600028e0603 */
[----:B----4-:R1:W-:Y:S04]  /*cc920*/  STL.64 [R1+0x43f8], R8 ;  /* 0x0043f80801007387 */ /* 0x0103e80000100a00 */
[----:B-1----:R0:W4:Y:S04]  /*cc930*/  LDL.64 R8, [R1+0x1708] ;  /* 0x0017080001087983 */ /* 0x0021280000100a00 */
[----:B------:R1:W-:Y:S04]  /*cc940*/  STL.64 [R1+0x1700], R20 ;  /* 0x0017001401007387 */ /* 0x0003e80000100a00 */
[----:B-1----:R0:W3:Y:S01]  /*cc950*/  LDL.LU R21, [R1+0x4408] ;  /* 0x0044080001157983 */ /* 0x0020e20000300800 */
[----:B--2---:R-:W-:-:S02]  /*cc960*/  IADD3 R20, P4, R28, R0, RZ ;  /* 0x000000001c147210 */ /* 0x004fc40007f9e0ff */
[----:B------:R-:W-:-:S03]  /*cc970*/  SHF.R.S32.HI R25, RZ, 0x1f, R28 ;  /* 0x0000001fff197819 */ /* 0x000fc6000001141c */
[----:B------:R3:W-:Y:S01]  /*cc980*/  STL [R1+0x1710], R20 ;  /* 0x0017101401007387 */ /* 0x0007e20000100800 */
[----:B----4-:R-:W-:Y:S01]  /*cc990*/  IMAD.X R9, R26, 0x1, R4, P6 ;  /* 0x000000011a097824 */ /* 0x010fe200030e0604 */
[----:B------:R-:W-:Y:S02]  /*cc9a0*/  IADD3 R28, P6, R28, R2, RZ ;  /* 0x000000021c1c7210 */ /* 0x000fe40007fde0ff */
[----:B---3--:R-:W2:Y:S04]  /*cc9b0*/  LDL.LU.64 R20, [R1+0x4400] ;  /* 0x0044000001147983 */ /* 0x008ea80000300a00 */
[----:B------:R1:W-:Y:S04]  /*cc9c0*/  STL [R1+0x170c], R9 ;  /* 0x00170c0901007387 */ /* 0x0003e80000100800 */
[----:B-1----:R-:W3:Y:S04]  /*cc9d0*/  LDL.LU.64 R8, [R1+0x43f8] ;  /* 0x0043f80001087983 */ /* 0x002ee80000300a00 */
[----:B------:R1:W-:Y:S04]  /*cc9e0*/  STL [R1+0x1718], R28 ;  /* 0x0017181c01007387 */ /* 0x0003e80000100800 */
[----:B-1----:R-:W4:Y:S04]  /*cc9f0*/  LDL.LU.64 R28, [R1+0x43f0] ;  /* 0x0043f000011c7983 */ /* 0x002f280000300a00 */
[----:B------:R1:W-:Y:S04]  /*cca00*/  STL.64 [R1+0x43e8], R4 ;  /* 0x0043e80401007387 */ /* 0x0003e80000100a00 */
[----:B-1----:R0:W2:Y:S04]  /*cca10*/  LDL.64 R4, [R1+0x1710] ;  /* 0x0017100001047983 */ /* 0x0020a80000100a00 */
[----:B----4-:R1:W-:Y:S04]  /*cca20*/  STL.64 [R1+0x43d8], R28 ;  /* 0x0043d81c01007387 */ /* 0x0103e80000100a00 */
[----:B-1----:R-:W4:Y:S04]  /*cca30*/  LDL.LU R28, [R1+0x23c] ;  /* 0x00023c00011c7983 */ /* 0x002f280000300800 */
[----:B------:R1:W-:Y:S01]  /*cca40*/  STL.64 [R1+0x43e0], R16 ;  /* 0x0043e01001007387 */ /* 0x0003e20000100a00 */
[----:B--2---:R-:W-:-:S03]  /*cca50*/  IMAD.X R5, R25, 0x1, R3, P4 ;  /* 0x0000000119057824 */ /* 0x004fc600020e0603 */
[----:B-1----:R0:W2:Y:S04]  /*cca60*/  LDL.64 R16, [R1+0x1718] ;  /* 0x0017180001107983 */ /* 0x0020a80000100a00 */
[----:B------:R-:W-:Y:S04]  /*cca70*/  STL.64 [R1+0x43d0], R6 ;  /* 0x0043d00601007387 */ /* 0x000fe80000100a00 */
[----:B------:R-:W-:Y:S04]  /*cca80*/  STL.64 [R1+0x43c8], R18 ;  /* 0x0043c81201007387 */ /* 0x000fe80000100a00 */
[----:B---3--:R1:W-:Y:S04]  /*cca90*/  STL.64 [R1+0x43b8], R8 ;  /* 0x0043b80801007387 */ /* 0x0083e80000100a00 */
[----:B-1----:R-:W3:Y:S04]  /*ccaa0*/  LDL.LU R8, [R1+0x240] ;  /* 0x0002400001087983 */ /* 0x002ee80000300800 */
[----:B------:R1:W-:Y:S04]  /*ccab0*/  STL [R1+0x1714], R5 ;  /* 0x0017140501007387 */ /* 0x0003e80000100800 */
[----:B-1----:R-:W2:Y:S01]  /*ccac0*/  LDL.LU.64 R4, [R1+0x43e8] ;  /* 0x0043e80001047983 */ /* 0x002ea20000300a00 */
[----:B----4-:R-:W-:-:S02]  /*ccad0*/  SHF.R.S32.HI R26, RZ, 0x1f, R28 ;  /* 0x0000001fff1a7819 */ /* 0x010fc4000001141c */
[C---:B------:R-:W-:Y:S01]  /*ccae0*/  IADD3 R6, P5, R28.reuse, R0, RZ ;  /* 0x000000001c067210 */ /* 0x040fe20007fbe0ff */
[----:B--2---:R-:W-:Y:S01]  /*ccaf0*/  IMAD.X R17, R25, 0x1, R4, P6 ;  /* 0x0000000119117824 */ /* 0x004fe200030e0604 */
[----:B------:R-:W-:-:S04]  /*ccb00*/  IADD3 R28, P6, R28, R2, RZ ;  /* 0x000000021c1c7210 */ /* 0x000fc80007fde0ff */
[----:B------:R1:W-:Y:S04]  /*ccb10*/  STL [R1+0x171c], R17 ;  /* 0x00171c1101007387 */ /* 0x0003e80000100800 */
[----:B-1----:R-:W2:Y:S04]  /*ccb20*/  LDL.LU.64 R16, [R1+0x43e0] ;  /* 0x0043e00001107983 */ /* 0x002ea80000300a00 */
[----:B------:R1:W-:Y:S04]  /*ccb30*/  STL [R1+0x1728], R28 ;  /* 0x0017281c01007387 */ /* 0x0003e80000100800 */
[----:B-1----:R-:W4:Y:S01]  /*ccb40*/  LDL.LU.64 R28, [R1+0x43d8] ;  /* 0x0043d800011c7983 */ /* 0x002f220000300a00 */
[----:B------:R-:W-:-:S03]  /*ccb50*/  IMAD.X R7, R26, 0x1, R3, P5 ;  /* 0x000000011a077824 */ /* 0x000fc600028e0603 */
[----:B----4-:R1:W-:Y:S04]  /*ccb60*/  STL.64 [R1+0x43c0], R28 ;  /* 0x0043c01c01007387 */ /* 0x0103e80000100a00 */
[----:B-1----:R0:W4:Y:S01]  /*ccb70*/  LDL.64 R28, [R1+0x1728] ;  /* 0x00172800011c7983 */ /* 0x0021220000100a00 */
[----:B---3--:R-:W-:-:S03]  /*ccb80*/  IADD3 R18, P4, R8, R0, RZ ;  /* 0x0000000008127210 */ /* 0x008fc60007f9e0ff */
[----:B------:R1:W-:Y:S01]  /*ccb90*/  STL.64 [R1+0x1720], R6 ;  /* 0x0017200601007387 */ /* 0x0003e20000100a00 */
[----:B------:R-:W-:-:S03]  /*ccba0*/  SHF.R.S32.HI R25, RZ, 0x1f, R8 ;  /* 0x0000001fff197819 */ /* 0x000fc60000011408 */
[----:B-1----:R-:W3:Y:S04]  /*ccbb0*/  LDL.LU.64 R6, [R1+0x43d0] ;  /* 0x0043d00001067983 */ /* 0x002ee80000300a00 */
[----:B------:R1:W-:Y:S04]  /*ccbc0*/  STL [R1+0x1730], R18 ;  /* 0x0017301201007387 */ /* 0x0003e80000100800 */
[----:B-1----:R-:W2:Y:S01]  /*ccbd0*/  LDL.LU.64 R18, [R1+0x43c8] ;  /* 0x0043c80001127983 */ /* 0x002ea20000300a00 */
[----:B----4-:R-:W-:Y:S01]  /*ccbe0*/  IMAD.X R29, R26, 0x1, R4, P6 ;  /* 0x000000011a1d7824 */ /* 0x010fe200030e0604 */
[----:B------:R-:W-:-:S04]  /*ccbf0*/  IADD3 R8, P6, R8, R2, RZ ;  /* 0x0000000208087210 */ /* 0x000fc80007fde0ff */
[----:B------:R1:W-:Y:S04]  /*ccc00*/  STL [R1+0x172c], R29 ;  /* 0x00172c1d01007387 */ /* 0x0003e80000100800 */
[----:B-1----:R-:W4:Y:S04]  /*ccc10*/  LDL.LU.64 R28, [R1+0x43c0] ;  /* 0x0043c000011c7983 */ /* 0x002f280000300a00 */
[----:B------:R1:W-:Y:S04]  /*ccc20*/  STL [R1+0x1738], R8 ;  /* 0x0017380801007387 */ /* 0x0003e80000100800 */
[----:B-1----:R-:W3:Y:S04]  /*ccc30*/  LDL.LU.64 R8, [R1+0x43b8] ;  /* 0x0043b80001087983 */ /* 0x002ee80000300a00 */
[----:B---3--:R1:W-:Y:S04]  /*ccc40*/  STL.64 [R1+0x43a8], R8 ;  /* 0x0043a80801007387 */ /* 0x0083e80000100a00 */
[----:B-1----:R-:W3:Y:S04]  /*ccc50*/  LDL.64 R8, [R1+0x1738] ;  /* 0x0017380001087983 */ /* 0x002ee80000100a00 */
[----:B---3--:R1:W-:Y:S04]  /*ccc60*/  STL [R1+0x43b0], R8 ;  /* 0x0043b00801007387 */ /* 0x0083e80000100800 */
[----:B-1----:R0:W3:Y:S04]  /*ccc70*/  LDL.64 R8, [R1+0x1730] ;  /* 0x0017300001087983 */ /* 0x0020e80000100a00 */
[----:B----4-:R-:W-:Y:S04]  /*ccc80*/  STL.64 [R1+0x43a0], R28 ;  /* 0x0043a01c01007387 */ /* 0x010fe80000100a00 */
[----:B------:R1:W-:Y:S04]  /*ccc90*/  STL.64 [R1+0x4388], R20 ;  /* 0x0043881401007387 */ /* 0x0003e80000100a00 */
[----:B-1----:R-:W4:Y:S04]  /*ccca0*/  LDL.LU R20, [R1+0x248] ;  /* 0x0002480001147983 */ /* 0x002f280000300800 */
[----:B--2---:R1:W-:Y:S04]  /*cccb0*/  STL.64 [R1+0x4390], R18 ;  /* 0x0043901201007387 */ /* 0x0043e80000100a00 */
[----:B-1----:R-:W2:Y:S01]  /*cccc0*/  LDL.LU R18, [R1+0x244] ;  /* 0x0002440001127983 */ /* 0x002ea20000300800 */
[----:B---3--:R-:W-:-:S05]  /*cccd0*/  IMAD.X R9, R25, 0x1, R3, P4 ;  /* 0x0000000119097824 */ /* 0x008fca00020e0603 */
[----:B------:R1:W-:Y:S04]  /*ccce0*/  STL [R1+0x1734], R9 ;  /* 0x0017340901007387 */ /* 0x0003e80000100800 */
[----:B------:R0:W3:Y:S01]  /*cccf0*/  LDL.LU R8, [R1+0x43b0] ;  /* 0x0043b00001087983 */ /* 0x0000e20000300800 */
[----:B-1----:R-:W-:-:S05]  /*ccd00*/  IMAD.X R9, R25, 0x1, R4, P6 ;  /* 0x0000000119097824 */ /* 0x002fca00030e0604 */
[----:B------:R3:W-:Y:S01]  /*ccd10*/  STL [R1+0x173c], R9 ;  /* 0x00173c0901007387 */ /* 0x0007e20000100800 */
[----:B--2---:R-:W-:Y:S02]  /*ccd20*/  SHF.R.S32.HI R26, RZ, 0x1f, R18 ;  /* 0x0000001fff1a7819 */ /* 0x004fe40000011412 */
[C---:B------:R-:W-:Y:S02]  /*ccd30*/  IADD3 R28, P5, R18.reuse, R0, RZ ;  /* 0x00000000121c7210 */ /* 0x040fe40007fbe0ff */
[----:B------:R-:W-:-:S03]  /*ccd40*/  IADD3 R18, P6, R18, R2, RZ ;  /* 0x0000000212127210 */ /* 0x000fc60007fde0ff */
[----:B------:R-:W-:Y:S01]  /*ccd50*/  IMAD.X R29, R26, 0x1, R3, P5 ;  /* 0x000000011a1d7824 */ /* 0x000fe200028e0603 */
[----:B---3--:R-:W2:Y:S04]  /*ccd60*/  LDL.LU.64 R8, [R1+0x43a8] ;  /* 0x0043a80001087983 */ /* 0x008ea80000300a00 */
[----:B------:R4:W-:Y:S04]  /*ccd70*/  STL [R1+0x4398], R18 ;  /* 0x0043981201007387 */ /* 0x0009e80000100800 */
[----:B------:R1:W-:Y:S01]  /*ccd80*/  STL.64 [R1+0x1740], R28 ;  /* 0x0017401c01007387 */ /* 0x0003e20000100a00 */
[----:B----4-:R-:W-:-:S03]  /*ccd90*/  IADD3 R18, P4, R20, R0, RZ ;  /* 0x0000000014127210 */ /* 0x010fc60007f9e0ff */
[----:B-1----:R-:W3:Y:S04]  /*ccda0*/  LDL.LU.64 R28, [R1+0x43a0] ;  /* 0x0043a000011c7983 */ /* 0x002ee80000300a00 */
        /* <DEDUP_REMOVED lines=8> */
[----:B-1----:R-:W2:Y:S04]  /*cce30*/  LDL.LU.64 R20, [R1+0x4388] ;  /* 0x0043880001147983 */ /* 0x002ea80000300a00 */
[----:B----4-:R-:W-:Y:S04]  /*cce40*/  STL.64 [R1+0x4368], R18 ;  /* 0x0043681201007387 */ /* 0x010fe80000100a00 */
[----:B--2---:R1:W-:Y:S04]  /*cce50*/  STL.64 [R1+0x4370], R20 ;  /* 0x0043701401007387 */ /* 0x0043e80000100a00 */
[----:B-1----:R-:W2:Y:S04]  /*cce60*/  LDL.LU R20, [R1+0x24c] ;  /* 0x00024c0001147983 */ /* 0x002ea80000300800 */
[----:B------:R1:W-:Y:S04]  /*cce70*/  STL.64 [R1+0x4378], R8 ;  /* 0x0043780801007387 */ /* 0x0003e80000100a00 */
[----:B-1----:R-:W4:Y:S04]  /*cce80*/  LDL.64 R8, [R1+0x1758] ;  /* 0x0017580001087983 */ /* 0x002f280000100a00 */
[----:B----4-:R1:W-:Y:S04]  /*cce90*/  STL [R1+0x4380], R8 ;  /* 0x0043800801007387 */ /* 0x0103e80000100800 */
[----:B-1----:R0:W4:Y:S01]  /*ccea0*/  LDL.64 R8, [R1+0x1750] ;  /* 0x0017500001087983 */ /* 0x0021220000100a00 */
[----:B--2---:R-:W-:Y:S01]  /*cceb0*/  SHF.R.S32.HI R26, RZ, 0x1f, R20 ;  /* 0x0000001fff1a7819 */ /* 0x004fe20000011414 */
[----:B----4-:R-:W-:-:S05]  /*ccec0*/  IMAD.X R9, R25, 0x1, R3, P4 ;  /* 0x0000000119097824 */ /* 0x010fca00020e0603 */
[----:B------:R1:W-:Y:S04]  /*cced0*/  STL [R1+0x1754], R9 ;  /* 0x0017540901007387 */ /* 0x0003e80000100800 */
[----:B------:R0:W2:Y:S01]  /*ccee0*/  LDL.LU R8, [R1+0x4380] ;  /* 0x0043800001087983 */ /* 0x0000a20000300800 */
[C---:B------:R-:W-:Y:S01]  /*ccef0*/  IADD3 R18, P5, R20.reuse, R0, RZ ;  /* 0x0000000014127210 */ /* 0x040fe20007fbe0ff */
[----:B-1----:R-:W-:Y:S01]  /*ccf00*/  IMAD.X R9, R25, 0x1, R4, P6 ;  /* 0x0000000119097824 */ /* 0x002fe200030e0604 */
[----:B------:R-:W-:-:S03]  /*ccf10*/  IADD3 R20, P6, R20, R2, RZ ;  /* 0x0000000214147210 */ /* 0x000fc60007fde0ff */
[----:B------:R-:W-:Y:S01]  /*ccf20*/  IMAD.X R19, R26, 0x1, R3, P5 ;  /* 0x000000011a137824 */ /* 0x000fe200028e0603 */
[----:B------:R2:W-:Y:S04]  /*ccf30*/  STL [R1+0x175c], R9 ;  /* 0x00175c0901007387 */ /* 0x0005e80000100800 */
[----:B--2---:R-:W2:Y:S04]  /*ccf40*/  LDL.LU.64 R8, [R1+0x4378] ;  /* 0x0043780001087983 */ /* 0x004ea80000300a00 */
[----:B------:R1:W-:Y:S04]  /*ccf50*/  STL [R1+0x1768], R20 ;  /* 0x0017681401007387 */ /* 0x0003e80000100800 */
[----:B-1----:R-:W4:Y:S04]  /*ccf60*/  LDL.LU.64 R20, [R1+0x4370] ;  /* 0x0043700001147983 */ /* 0x002f280000300a00 */
[----:B------:R1:W-:Y:S04]  /*ccf70*/  STL.64 [R1+0x1760], R18 ;  /* 0x0017601201007387 */ /* 0x0003e80000100a00 */
[----:B-1----:R-:W3:Y:S04]  /*ccf80*/  LDL.LU.64 R18, [R1+0x4368] ;  /* 0x0043680001127983 */ /* 0x002ee80000300a00 */
[----:B------:R1:W-:Y:S04]  /*ccf90*/  STL.64 [R1+0x4358], R2 ;  /* 0x0043580201007387 */ /* 0x0003e80000100a00 */
[----:B-1----:R-:W2:Y:S04]  /*ccfa0*/  LDL.64 R2, [R1+0x1768] ;  /* 0x0017680001027983 */ /* 0x002ea80000100a00 */
[----:B--2---:R-:W-:Y:S04]  /*ccfb0*/  STL [R1+0x4360], R2 ;  /* 0x0043600201007387 */ /* 0x004fe80000100800 */
[----:B---3--:R1:W-:Y:S04]  /*ccfc0*/  STL.64 [R1+0x4350], R18 ;  /* 0x0043501201007387 */ /* 0x0083e80000100a00 */
[----:B-1----:R-:W2:Y:S04]  /*ccfd0*/  LDL.LU R18, [R1+0x260] ;  /* 0x0002600001127983 */ /* 0x002ea80000300800 */
        /* <DEDUP_REMOVED lines=13> */
[----:B-1----:R-:W2:Y:S01]  /*cd0b0*/  LDL.LU.64 R18, [R1+0x4350] ;  /* 0x0043500001127983 */ /* 0x002ea20000300a00 */
[----:B----4-:R-:W-:-:S03]  /*cd0c0*/  IMAD.X R5, R25, 0x1, R3, P4 ;  /* 0x0000000119057824 */ /* 0x010fc600020e0603 */
[----:B------:R1:W-:Y:S04]  /*cd0d0*/  STL.64 [R1+0x4340], R8 ;  /* 0x0043400801007387 */ /* 0x0003e80000100a00 */
[----:B-1----:R0:W4:Y:S04]  /*cd0e0*/  LDL.64 R8, [R1+0x1778] ;  /* 0x0017780001087983 */ /* 0x0021280000100a00 */
[----:B--2---:R-:W-:Y:S04]  /*cd0f0*/  STL.64 [R1+0x4330], R18 ;  /* 0x0043301201007387 */ /* 0x004fe80000100a00 */
        /* <DEDUP_REMOVED lines=9> */
[----:B-1----:R-:W3:Y:S04]  /*cd190*/  LDL.LU.64 R20, [R1+0x4338] ;  /* 0x0043380001147983 */ /* 0x002ee80000300a00 */
[----:B------:R-:W-:Y:S01]  /*cd1a0*/  STL.64 [R1+0x4328], R4 ;  /* 0x0043280401007387 */ /* 0x000fe20000100a00 */
[----:B------:R-:W-:-:S03]  /*cd1b0*/  IMAD.X R19, R26, 0x1, R3, P5 ;  /* 0x000000011a137824 */ /* 0x000fc600028e0603 */
[----:B---3--:R1:W-:Y:S04]  /*cd1c0*/  STL.64 [R1+0x4318], R20 ;  /* 0x0043181401007387 */ /* 0x0083e80000100a00 */
[----:B-1----:R-:W3:Y:S04]  /*cd1d0*/  LDL.LU R20, [R1+0x268] ;  /* 0x0002680001147983 */ /* 0x002ee80000300800 */
[----:B------:R1:W-:Y:S04]  /*cd1e0*/  STL.64 [R1+0x1780], R18 ;  /* 0x0017801201007387 */ /* 0x0003e80000100a00 */
[----:B-1----:R-:W4:Y:S04]  /*cd1f0*/  LDL.LU.64 R18, [R1+0x4330] ;  /* 0x0043300001127983 */ /* 0x002f280000300a00 */
[----:B------:R1:W-:Y:S04]  /*cd200*/  STL.64 [R1+0x4320], R2 ;  /* 0x0043200201007387 */ /* 0x0003e80000100a00 */
[----:B-1----:R0:W2:Y:S04]  /*cd210*/  LDL.64 R2, [R1+0x1788] ;  /* 0x0017880001027983 */ /* 0x0020a80000100a00 */
[----:B------:R1:W-:Y:S04]  /*cd220*/  STL.64 [R1+0x4300], R28 ;  /* 0x0043001c01007387 */ /* 0x0003e80000100a00 */
[----:B-1----:R-:W4:Y:S01]  /*cd230*/  LDL.LU R28, [R1+0x26c] ;  /* 0x00026c00011c7983 */ /* 0x002f220000300800 */
[----:B---3--:R-:W-:-:S05]  /*cd240*/  IADD3 R4, P4, R20, R0, RZ ;  /* 0x0000000014047210 */ /* 0x008fca0007f9e0ff */
        /* <DEDUP_REMOVED lines=11> */
[----:B--2---:R-:W-:Y:S04]  /*cd300*/  STL.64 [R1+0x42f8], R20 ;  /* 0x0042f81401007387 */ /* 0x004fe80000100a00 */
[----:B----4-:R1:W-:Y:S04]  /*cd310*/  STL.64 [R1+0x4308], R18 ;  /* 0x0043081201007387 */ /* 0x0103e80000100a00 */
[----:B-1----:R0:W2:Y:S01]  /*cd320*/  LDL.64 R18, [R1+0x1798] ;  /* 0x0017980001127983 */ /* 0x0020a20000100a00 */
[----:B---3--:R-:W-:Y:S01]  /*cd330*/  IMAD.X R11, R25, 0x1, R3, P4 ;  /* 0x00000001190b7824 */ /* 0x008fe200020e0603 */
[----:B------:R-:W-:-:S02]  /*cd340*/  SHF.R.S32.HI R26, RZ, 0x1f, R28 ;  /* 0x0000001fff1a7819 */ /* 0x000fc4000001141c */
[C---:B------:R-:W-:Y:S02]  /*cd350*/  IADD3 R20, P5, R28.reuse, R0, RZ ;  /* 0x000000001c147210 */ /* 0x040fe40007fbe0ff */
[----:B------:R1:W-:Y:S04]  /*cd360*/  STL [R1+0x1794], R11 ;  /* 0x0017940b01007387 */ /* 0x0003e80000100800 */
[----:B-1----:R-:W3:Y:S01]  /*cd370*/  LDL.LU.64 R10, [R1+0x4310] ;  /* 0x00431000010a7983 */ /* 0x002ee20000300a00 */
        /* <DEDUP_REMOVED lines=8> */
[----:B-1----:R-:W4:Y:S04]  /*cd400*/  LDL.LU R28, [R1+0x280] ;  /* 0x00028000011c7983 */ /* 0x002f280000300800 */
[----:B------:R1:W-:Y:S04]  /*cd410*/  STL.64 [R1+0x17a0], R20 ;  /* 0x0017a01401007387 */ /* 0x0003e80000100a00 */
[----:B-1----:R-:W3:Y:S04]  /*cd420*/  LDL.LU.64 R20, [R1+0x42f8] ;  /* 0x0042f80001147983 */ /* 0x002ee80000300a00 */
[----:B------:R1:W-:Y:S04]  /*cd430*/  STL.64 [R1+0x42e8], R2 ;  /* 0x0042e80201007387 */ /* 0x0003e80000100a00 */
[----:B-1----:R-:W2:Y:S04]  /*cd440*/  LDL.64 R2, [R1+0x17a8] ;  /* 0x0017a80001027983 */ /* 0x002ea80000100a00 */
[----:B--2---:R4:W-:Y:S04]  /*cd450*/  STL [R1+0x42f0], R2 ;  /* 0x0042f00201007387 */ /* 0x0049e80000100800 */
[----:B------:R1:W-:Y:S01]  /*cd460*/  STL.64 [R1+0x42c8], R18 ;  /* 0x0042c81201007387 */ /* 0x0003e20000100a00 */
[----:B----4-:R-:W-:-:S03]  /*cd470*/  IADD3 R2, P4, R28, R0, RZ ;  /* 0x000000001c027210 */ /* 0x010fc60007f9e0ff */
[----:B-1----:R-:W2:Y:S04]  /*cd480*/  LDL.LU R18, [R1+0x284] ;  /* 0x0002840001127983 */ /* 0x002ea80000300800 */
[----:B------:R1:W-:Y:S04]  /*cd490*/  STL [R1+0x17b0], R2 ;  /* 0x0017b00201007387 */ /* 0x0003e80000100800 */
[----:B-1----:R0:W4:Y:S01]  /*cd4a0*/  LDL.LU R2, [R1+0x42f0] ;  /* 0x0042f00001027983 */ /* 0x0021220000300800 */
[----:B------:R-:W-:-:S05]  /*cd4b0*/  IMAD.X R3, R26, 0x1, R4, P6 ;  /* 0x000000011a037824 */ /* 0x000fca00030e0604 */
[----:B------:R4:W-:Y:S04]  /*cd4c0*/  STL [R1+0x17ac], R3 ;  /* 0x0017ac0301007387 */ /* 0x0009e80000100800 */
[----:B----4-:R-:W4:Y:S01]  /*cd4d0*/  LDL.LU.64 R2, [R1+0x42e8] ;  /* 0x0042e80001027983 */ /* 0x010f220000300a00 */
[----:B------:R-:W-:Y:S02]  /*cd4e0*/  SHF.R.S32.HI R25, RZ, 0x1f, R28 ;  /* 0x0000001fff197819 */ /* 0x000fe4000001141c */
[----:B----4-:R-:W-:-:S05]  /*cd4f0*/  IADD3 R28, P6, R28, R2, RZ ;  /* 0x000000021c1c7210 */ /* 0x010fca0007fde0ff */
[----:B------:R1:W-:Y:S04]  /*cd500*/  STL [R1+0x17b8], R28 ;  /* 0x0017b81c01007387 */ /* 0x0003e80000100800 */
[----:B-1----:R-:W4:Y:S04]  /*cd510*/  LDL.LU.64 R28, [R1+0x42e0] ;  /* 0x0042e000011c7983 */ /* 0x002f280000300a00 */
[----:B---3--:R1:W-:Y:S04]  /*cd520*/  STL.64 [R1+0x42d8], R10 ;  /* 0x0042d80a01007387 */ /* 0x0083e80000100a00 */
[----:B-1----:R0:W3:Y:S04]  /*cd530*/  LDL.64 R10, [R1+0x17b0] ;  /* 0x0017b000010a7983 */ /* 0x0020e80000100a00 */
[----:B----4-:R-:W-:Y:S04]  /*cd540*/  STL.64 [R1+0x42c0], R28 ;  /* 0x0042c01c01007387 */ /* 0x010fe80000100a00 */
[----:B------:R1:W-:Y:S04]  /*cd550*/  STL.64 [R1+0x42d0], R20 ;  /* 0x0042d01401007387 */ /* 0x0003e80000100a00 */
[----:B-1----:R0:W4:Y:S01]  /*cd560*/  LDL.64 R20, [R1+0x17b8] ;  /* 0x0017b80001147983 */ /* 0x0021220000100a00 */
[----:B---3--:R-:W-:Y:S01]  /*cd570*/  IMAD.X R11, R25, 0x1, R3, P4 ;  /* 0x00000001190b7824 */ /* 0x008fe200020e0603 */
[----:B--2---:R-:W-:-:S02]  /*cd580*/  SHF.R.S32.HI R26, RZ, 0x1f, R18 ;  /* 0x0000001fff1a7819 */ /* 0x004fc40000011412 */
[C---:B------:R-:W-:Y:S02]  /*cd590*/  IADD3 R28, P5, R18.reuse, R0, RZ ;  /* 0x00000000121c7210 */ /* 0x040fe40007fbe0ff */
[----:B------:R1:W-:Y:S04]  /*cd5a0*/  STL [R1+0x17b4], R11 ;  /* 0x0017b40b01007387 */ /* 0x0003e80000100800 */
[----:B-1----:R-:W2:Y:S01]  /*cd5b0*/  LDL.LU.64 R10, [R1+0x42d8] ;  /* 0x0042d800010a7983 */ /* 0x002ea20000300a00 */
[----:B----4-:R-:W-:Y:S01]  /*cd5c0*/  IMAD.X R21, R25, 0x1, R4, P6 ;  /* 0x0000000119157824 */ /* 0x010fe200030e0604 */
[----:B------:R-:W-:-:S04]  /*cd5d0*/  IADD3 R18, P6, R18, R2, RZ ;  /* 0x0000000212127210 */ /* 0x000fc80007fde0ff */
[----:B------:R1:W-:Y:S04]  /*cd5e0*/  STL [R1+0x17bc], R21 ;  /* 0x0017bc1501007387 */ /* 0x0003e80000100800 */
        /* <DEDUP_REMOVED lines=9> */
[----:B-1----:R-:W3:Y:S04]  /*cd680*/  LDL.64 R2, [R1+0x17c8] ;  /* 0x0017c80001027983 */ /* 0x002ee80000100a00 */
[----:B---3--:R4:W-:Y:S02]  /*cd690*/  STL [R1+0x42b8], R2 ;  /* 0x0042b80201007387 */ /* 0x0089e40000100800 */
[----:B----4-:R-:W-:-:S05]  /*cd6a0*/  IADD3 R2, P4, R18, R0, RZ ;  /* 0x0000000012027210 */ /* 0x010fca0007f9e0ff */
[----:B------:R1:W-:Y:S04]  /*cd6b0*/  STL [R1+0x17d0], R2 ;  /* 0x0017d00201007387 */ /* 0x0003e80000100800 */
[----:B-1----:R0:W3:Y:S01]  /*cd6c0*/  LDL.LU R2, [R1+0x42b8] ;  /* 0x0042b80001027983 */ /* 0x0020e20000300800 */
[----:B------:R-:W-:-:S05]  /*cd6d0*/  IMAD.X R3, R26, 0x1, R4, P6 ;  /* 0x000000011a037824 */ /* 0x000fca00030e0604 */
[----:B------:R3:W-:Y:S04]  /*cd6e0*/  STL [R1+0x17cc], R3 ;  /* 0x0017cc0301007387 */ /* 0x0007e80000100800 */
[----:B---3--:R-:W3:Y:S01]  /*cd6f0*/  LDL.LU.64 R2, [R1+0x42b0] ;  /* 0x0042b00001027983 */ /* 0x008ee20000300a00 */
[----:B------:R-:W-:-:S03]  /*cd700*/  SHF.R.S32.HI R25, RZ, 0x1f, R18 ;  /* 0x0000001fff197819 */ /* 0x000fc60000011412 */
[----:B------:R1:W-:Y:S04]  /*cd710*/  STL.64 [R1+0x42a0], R4 ;  /* 0x0042a00401007387 */ /* 0x0003e80000100a00 */
[----:B-1----:R0:W4:Y:S01]  /*cd720*/  LDL.64 R4, [R1+0x17d0] ;  /* 0x0017d00001047983 */ /* 0x0021220000100a00 */
[----:B---3--:R-:W-:-:S05]  /*cd730*/  IADD3 R18, P6, R18, R2, RZ ;  /* 0x0000000212127210 */ /* 0x008fca0007fde0ff */
[----:B------:R1:W-:Y:S04]  /*cd740*/  STL [R1+0x17d8], R18 ;  /* 0x0017d81201007387 */ /* 0x0003e80000100800 */
[----:B-1----:R-:W3:Y:S04]  /*cd750*/  LDL.LU.64 R18, [R1+0x42a8] ;  /* 0x0042a80001127983 */ /* 0x002ee80000300a00 */
[----:B------:R1:W-:Y:S01]  /*cd760*/  STL.64 [R1+0x4298], R8 ;  /* 0x0042980801007387 */ /* 0x0003e20000100a00 */
[----:B----4-:R-:W-:-:S03]  /*cd770*/  IMAD.X R5, R25, 0x1, R3, P4 ;  /* 0x0000000119057824 */ /* 0x010fc600020e0603 */
[----:B-1----:R0:W4:Y:S04]  /*cd780*/  LDL.64 R8, [R1+0x17d8] ;  /* 0x0017d80001087983 */ /* 0x0021280000100a00 */
[----:B---3--:R-:W-:Y:S04]  /*cd790*/  STL.64 [R1+0x4288], R18 ;  /* 0x0042881201007387 */ /* 0x008fe80000100a00 */
[----:B--2---:R1:W-:Y:S04]  /*cd7a0*/  STL.64 [R1+0x4290], R28 ;  /* 0x0042901c01007387 */ /* 0x0043e80000100a00 */
[----:B-1----:R-:W2:Y:S04]  /*cd7b0*/  LDL.LU R28, [R1+0x28c] ;  /* 0x00028c00011c7983 */ /* 0x002ea80000300800 */
[----:B------:R1:W-:Y:S04]  /*cd7c0*/  STL [R1+0x17d4], R5 ;  /* 0x0017d40501007387 */ /* 0x0003e80000100800 */
[----:B-1----:R-:W4:Y:S01]  /*cd7d0*/  LDL.LU.64 R4, [R1+0x42a0] ;  /* 0x0042a00001047983 */ /* 0x002f220000300a00 */
        /* <DEDUP_REMOVED lines=8> */
[----:B-1----:R-:W3:Y:S04]  /*cd860*/  LDL.LU.64 R28, [R1+0x4290] ;  /* 0x00429000011c7983 */ /* 0x002ee80000300a00 */
[----:B------:R1:W-:Y:S04]  /*cd870*/  STL.64 [R1+0x17e0], R18 ;  /* 0x0017e01201007387 */ /* 0x0003e80000100a00 */
[----:B-1----:R-:W4:Y:S04]  /*cd880*/  LDL.LU.64 R18, [R1+0x4288] ;  /* 0x0042880001127983 */ /* 0x002f280000300a00 */
        /* <DEDUP_REMOVED lines=14> */
[----:B------:R-:W4:Y:S04]  /*cd970*/  LDL.LU R26, [R1+0x2ec] ;  /* 0x0002ec00011a7983 */ /* 0x000f280000300800 */
[----:B------:R1:W-:Y:S04]  /*cd980*/  STL.64 [R1+0x4268], R4 ;  /* 0x0042680401007387 */ /* 0x0003e80000100a00 */
[----:B-1----:R0:W4:Y:S01]  /*cd990*/  LDL.64 R4, [R1+0x17f0] ;  /* 0x0017f00001047983 */ /* 0x0021220000100a00 */
[----:B--2---:R-:W-:-:S05]  /*cd9a0*/  IADD3 R28, P6, R28, R2, RZ ;  /* 0x000000021c1c7210 */ /* 0x004fca0007fde0ff */
[----:B------:R1:W-:Y:S04]  /*cd9b0*/  STL [R1+0x17f8], R28 ;  /* 0x0017f81c01007387 */ /* 0x0003e80000100800 */
[----:B-1----:R-:W2:Y:S01]  /*cd9c0*/  LDL.LU.64 R28, [R1+0x4270] ;  /* 0x00427000011c7983 */ /* 0x002ea20000300a00 */
[----:B----4-:R-:W-:-:S03]  /*cd9d0*/  IMAD.MOV.U32 R5, RZ, RZ, R26 ;  /* 0x000000ffff057224 */ /* 0x010fc600078e001a */
[----:B------:R1:W-:Y:S04]  /*cd9e0*/  STL.64 [R1+0x4260], R8 ;  /* 0x0042600801007387 */ /* 0x0003e80000100a00 */
[----:B-1----:R0:W4:Y:S04]  /*cd9f0*/  LDL.64 R8, [R1+0x17f8] ;  /* 0x0017f80001087983 */ /* 0x0021280000100a00 */
[----:B--2---:R1:W-:Y:S02]  /*cda00*/  STL.64 [R1+0x4250], R28 ;  /* 0x0042501c01007387 */ /* 0x0043e40000100a00 */
[----:B-1----:R-:W-:-:S02]  /*cda10*/  IMAD.MOV.U32 R29, RZ, RZ, R5 ;  /* 0x000000ffff1d7224 */ /* 0x002fc400078e0005 */
[----:B------:R-:W-:-:S05]  /*cda20*/  IMAD.X R5, R25, 0x1, R3, P4 ;  /* 0x0000000119057824 */ /* 0x000fca00020e0603 */
[----:B------:R1:W-:Y:S04]  /*cda30*/  STL [R1+0x17f4], R5 ;  /* 0x0017f40501007387 */ /* 0x0003e80000100800 */
[----:B-1----:R-:W4:Y:S01]  /*cda40*/  LDL.LU.64 R4, [R1+0x4268] ;  /* 0x0042680001047983 */ /* 0x002f220000300a00 */
[----:B---3--:R-:W-:Y:S02]  /*cda50*/  SHF.R.S32.HI R26, RZ, 0x1f, R18 ;  /* 0x0000001fff1a7819 */ /* 0x008fe40000011412 */
[C---:B------:R-:W-:Y:S01]  /*cda60*/  IADD3 R28, P5, R18.reuse, R0, RZ ;  /* 0x00000000121c7210 */ /* 0x040fe20007fbe0ff */
[----:B----4-:R-:W-:Y:S01]  /*cda70*/  IMAD.X R9, R25, 0x1, R4, P6 ;  /* 0x0000000119097824 */ /* 0x010fe200030e0604 */
[----:B------:R-:W-:-:S04]  /*cda80*/  IADD3 R18, P6, R18, R2, RZ ;  /* 0x0000000212127210 */ /* 0x000fc80007fde0ff */
[----:B------:R1:W-:Y:S04]  /*cda90*/  STL [R1+0x17fc], R9 ;  /* 0x0017fc0901007387 */ /* 0x0003e80000100800 */
[----:B-1----:R-:W2:Y:S04]  /*cdaa0*/  LDL.LU.64 R8, [R1+0x4260] ;  /* 0x0042600001087983 */ /* 0x002ea80000300a00 */
[----:B------:R1:W-:Y:S04]  /*cdab0*/  STL [R1+0x1808], R18 ;  /* 0x0018081201007387 */ /* 0x0003e80000100800 */
[----:B-1----:R-:W3:Y:S01]  /*cdac0*/  LDL.LU.64 R18, [R1+0x4258] ;  /* 0x0042580001127983 */ /* 0x002ee20000300a00 */
[----:B------:R-:W-:-:S02]  /*cdad0*/  IMAD.MOV.U32 R25, RZ, RZ, R29 ;  /* 0x000000ffff197224 */ /* 0x000fc400078e001d */
[----:B------:R-:W-:Y:S01]  /*cdae0*/  IMAD.X R29, R26, 0x1, R3, P5 ;  /* 0x000000011a1d7824 */ /* 0x000fe200028e0603 */
[----:B---3--:R1:W-:Y:S04]  /*cdaf0*/  STL.64 [R1+0x4240], R18 ;  /* 0x0042401201007387 */ /* 0x0083e80000100a00 */
[----:B-1----:R-:W3:Y:S04]  /*cdb00*/  LDL.LU R18, [R1+0x2c8] ;  /* 0x0002c80001127983 */ /* 0x002ee80000300800 */
[----:B------:R1:W-:Y:S04]  /*cdb10*/  STL.64 [R1+0x1800], R28 ;  /* 0x0018001c01007387 */ /* 0x0003e80000100a00 */
[----:B-1----:R-:W4:Y:S04]  /*cdb20*/  LDL.LU.64 R28, [R1+0x4250] ;  /* 0x00425000011c7983 */ /* 0x002f280000300a00 */
[----:B------:R1:W-:Y:S04]  /*cdb30*/  STL.64 [R1+0x4248], R2 ;  /* 0x0042480201007387 */ /* 0x0003e80000100a00 */
[----:B-1----:R0:W2:Y:S04]  /*cdb40*/  LDL.64 R2, [R1+0x1808] ;  /* 0x0018080001027983 */ /* 0x0020a80000100a00 */
[----:B------:R-:W-:Y:S04]  /*cdb50*/  STL.64 [R1+0x4238], R10 ;  /* 0x0042380a01007387 */ /* 0x000fe80000100a00 */
[----:B----4-:R1:W-:Y:S04]  /*cdb60*/  STL.64 [R1+0x4228], R28 ;  /* 0x0042281c01007387 */ /* 0x0103e80000100a00 */
[----:B-1----:R-:W4:Y:S01]  /*cdb70*/  LDL.LU R28, [R1+0x2cc] ;  /* 0x0002cc00011c7983 */ /* 0x002f220000300800 */
[----:B--2---:R-:W-:-:S04]  /*cdb80*/  IMAD.MOV.U32 R3, RZ, RZ, R25 ;  /* 0x000000ffff037224 */ /* 0x004fc800078e0019 */
[----:B------:R-:W-:Y:S02]  /*cdb90*/  IMAD.MOV.U32 R11, RZ, RZ, R3 ;  /* 0x000000ffff0b7224 */ /* 0x000fe400078e0003 */
[----:B------:R-:W-:-:S05]  /*cdba0*/  IMAD.X R3, R26, 0x1, R4, P6 ;  /* 0x000000011a037824 */ /* 0x000fca00030e0604 */
[----:B------:R1:W-:Y:S04]  /*cdbb0*/  STL [R1+0x180c], R3 ;  /* 0x00180c0301007387 */ /* 0x0003e80000100800 */
[----:B-1----:R-:W2:Y:S01]  /*cdbc0*/  LDL.LU.64 R2, [R1+0x4248] ;  /* 0x0042480001027983 */ /* 0x002ea20000300a00 */
[----:B---3--:R-:W-:Y:S02]  /*cdbd0*/  SHF.R.S32.HI R25, RZ, 0x1f, R18 ;  /* 0x0000001fff197819 */ /* 0x008fe40000011412 */
[C---:B------:R-:W-:Y:S02]  /*cdbe0*/  IADD3 R10, P4, R18.reuse, R0, RZ ;  /* 0x00000000120a7210 */ /* 0x040fe40007f9e0ff */
[----:B--2---:R-:W-:-:S05]  /*cdbf0*/  IADD3 R18, P6, R18, R2, RZ ;  /* 0x0000000212127210 */ /* 0x004fca0007fde0ff */
[----:B------:R1:W-:Y:S04]  /*cdc00*/  STL [R1+0x1818], R18 ;  /* 0x0018181201007387 */ /* 0x0003e80000100800 */
[----:B-1----:R-:W2:Y:S04]  /*cdc10*/  LDL.LU.64 R18, [R1+0x4240] ;  /* 0x0042400001127983 */ /* 0x002ea80000300a00 */
[----:B--2---:R-:W-:Y:S04]  /*cdc20*/  STL.64 [R1+0x4220], R18 ;  /* 0x0042201201007387 */ /* 0x004fe80000100a00 */
[----:B------:R1:W-:Y:S04]  /*cdc30*/  STL.64 [R1+0x4230], R8 ;  /* 0x0042300801007387 */ /* 0x0003e80000100a00 */
[----:B-1----:R0:W2:Y:S01]  /*cdc40*/  LDL.64 R8, [R1+0x1818] ;  /* 0x0018180001087983 */ /* 0x0020a20000100a00 */
[----:B------:R-:W-:-:S02]  /*cdc50*/  IMAD.MOV.U32 R19, RZ, RZ, R11 ;  /* 0x000000ffff137224 */ /* 0x000fc400078e000b */
[C---:B------:R-:W-:Y:S01]  /*cdc60*/  IMAD.X R11, R25.reuse, 0x1, R3, P4 ;  /* 0x00000001190b7824 */ /* 0x040fe200020e0603 */
[----:B----4-:R-:W-:Y:S02]  /*cdc70*/  SHF.R.S32.HI R26, RZ, 0x1f, R28 ;  /* 0x0000001fff1a7819 */ /* 0x010fe4000001141c */
[C---:B------:R-:W-:Y:S02]  /*cdc80*/  IADD3 R18, P5, R28.reuse, R0, RZ ;  /* 0x000000001c127210 */ /* 0x040fe40007fbe0ff */
[----:B------:R1:W-:Y:S04]  /*cdc90*/  STL.64 [R1+0x1810], R10 ;  /* 0x0018100a01007387 */ /* 0x0003e80000100a00 */
[----:B-1----:R-:W3:Y:S01]  /*cdca0*/  LDL.LU.64 R10, [R1+0x4238] ;  /* 0x00423800010a7983 */ /* 0x002ee20000300a00 */
[----:B--2---:R-:W-:Y:S01]  /*cdcb0*/  IMAD.X R9, R25, 0x1, R4, P6 ;  /* 0x0000000119097824 */ /* 0x004fe200030e0604 */
[----:B------:R-:W-:-:S04]  /*cdcc0*/  IADD3 R28, P6, R28, R2, RZ ;  /* 0x000000021c1c7210 */ /* 0x000fc80007fde0ff */
[----:B------:R1:W-:Y:S04]  /*cdcd0*/  STL [R1+0x181c], R9 ;  /* 0x00181c0901007387 */ /* 0x0003e80000100800 */
[----:B-1----:R-:W2:Y:S04]  /*cdce0*/  LDL.LU.64 R8, [R1+0x4230] ;  /* 0x0042300001087983 */ /* 0x002ea80000300a00 */
[----:B------:R1:W-:Y:S04]  /*cdcf0*/  STL [R1+0x1828], R28 ;  /* 0x0018281c01007387 */ /* 0x0003e80000100800 */
[----:B-1----:R-:W4:Y:S01]  /*cdd00*/  LDL.LU.64 R28, [R1+0x4228] ;  /* 0x00422800011c7983 */ /* 0x002f220000300a00 */
[----:B------:R-:W-:-:S02]  /*cdd10*/  IMAD.MOV.U32 R25, RZ, RZ, R19 ;  /* 0x000000ffff197224 */ /* 0x000fc400078e0013 */
[----:B------:R-:W-:Y:S01]  /*cdd20*/  IMAD.X R19, R26, 0x1, R3, P5 ;  /* 0x000000011a137824 */ /* 0x000fe200028e0603 */
[----:B----4-:R1:W-:Y:S04]  /*cdd30*/  STL.64 [R1+0x4210], R28 ;  /* 0x0042101c01007387 */ /* 0x0103e80000100a00 */
[----:B-1----:R-:W4:Y:S04]  /*cdd40*/  LDL.LU R28, [R1+0x2e0] ;  /* 0x0002e000011c7983 */ /* 0x002f280000300800 */
[----:B------:R1:W-:Y:S04]  /*cdd50*/  STL.64 [R1+0x1820], R18 ;  /* 0x0018201201007387 */ /* 0x0003e80000100a00 */
[----:B-1----:R-:W2:Y:S04]  /*cdd60*/  LDL.LU.64 R18, [R1+0x4220] ;  /* 0x0042200001127983 */ /* 0x002ea80000300a00 */
[----:B------:R1:W-:Y:S04]  /*cdd70*/  STL.64 [R1+0x4218], R2 ;  /* 0x0042180201007387 */ /* 0x0003e80000100a00 */
[----:B-1----:R0:W3:Y:S04]  /*cdd80*/  LDL.64 R2, [R1+0x1828] ;  /* 0x0018280001027983 */ /* 0x0020e80000100a00 */
[----:B------:R1:W-:Y:S01]  /*cdd90*/  STL.64 [R1+0x4208], R16 ;  /* 0x0042081001007387 */ /* 0x0003e20000100a00 */
[----:B---3--:R-:W-:-:S04]  /*cdda0*/  IMAD.MOV.U32 R3, RZ, RZ, R25 ;  /* 0x000000ffff037224 */ /* 0x008fc800078e0019 */
[----:B-1----:R-:W-:Y:S02]  /*cddb0*/  IMAD.MOV.U32 R17, RZ, RZ, R3 ;  /* 0x000000ffff117224 */ /* 0x002fe400078e0003 */
[----:B------:R-:W-:-:S05]  /*cddc0*/  IMAD.X R3, R26, 0x1, R4, P6 ;  /* 0x000000011a037824 */ /* 0x000fca00030e0604 */
[----:B------:R1:W-:Y:S04]  /*cddd0*/  STL [R1+0x182c], R3 ;  /* 0x00182c0301007387 */ /* 0x0003e80000100800 */
[----:B-1----:R-:W3:Y:S01]  /*cdde0*/  LDL.LU.64 R2, [R1+0x4218] ;  /* 0x0042180001027983 */ /* 0x002ee20000300a00 */
[----:B----4-:R-:W-:Y:S02]  /*cddf0*/  SHF.R.S32.HI R25, RZ, 0x1f, R28 ;  /* 0x0000001fff197819 */ /* 0x010fe4000001141c */
[C---:B------:R-:W-:Y:S02]  /*cde00*/  IADD3 R16, P4, R28.reuse, R0, RZ ;  /* 0x000000001c107210 */ /* 0x040fe40007f9e0ff */
[----:B---3--:R-:W-:-:S05]  /*cde10*/  IADD3 R28, P6, R28, R2, RZ ;  /* 0x000000021c1c7210 */ /* 0x008fca0007fde0ff */
[----:B------:R1:W-:Y:S04]  /*cde20*/  STL [R1+0x1838], R28 ;  /* 0x0018381c01007387 */ /* 0x0003e80000100800 */
[----:B-1----:R-:W3:Y:S04]  /*cde30*/  LDL.LU.64 R28, [R1+0x4210] ;  /* 0x00421000011c7983 */ /* 0x002ee80000300a00 */
[----:B------:R1:W-:Y:S04]  /*cde40*/  STL [R1+0x4200], R10 ;  /* 0x0042000a01007387 */ /* 0x0003e80000100800 */
[----:B-1----:R-:W4:Y:S04]  /*cde50*/  LDL.LU R10, [R1+0x2e4] ;  /* 0x0002e400010a7983 */ /* 0x002f280000300800 */
[----:B---3--:R1:W-:Y:S02]  /*cde60*/  STL.64 [R1+0x41f8], R28 ;  /* 0x0041f81c01007387 */ /* 0x0083e40000100a00 */
[----:B-1----:R-:W-:-:S02]  /*cde70*/  IMAD.MOV.U32 R29, RZ, RZ, R17 ;  /* 0x000000ffff1d7224 */ /* 0x002fc400078e0011 */
[----:B------:R-:W-:-:S05]  /*cde80*/  IMAD.X R17, R25, 0x1, R3, P4 ;  /* 0x0000000119117824 */ /* 0x000fca00020e0603 */
[----:B------:R1:W-:Y:S04]  /*cde90*/  STL.64 [R1+0x1830], R16 ;  /* 0x0018301001007387 */ /* 0x0003e80000100a00 */
[----:B-1----:R-:W3:Y:S04]  /*cdea0*/  LDL.LU.64 R16, [R1+0x4208] ;  /* 0x0042080001107983 */ /* 0x002ee80000300a00 */
[----:B---3--:R1:W-:Y:S04]  /*cdeb0*/  STL.64 [R1+0x41e8], R16 ;  /* 0x0041e81001007387 */ /* 0x0083e80000100a00 */
[----:B-1----:R-:W3:Y:S04]  /*cdec0*/  LDL.LU R16, [R1+0x2e8] ;  /* 0x0002e80001107983 */ /* 0x002ee80000300800 */
[----:B------:R1:W-:Y:S04]  /*cded0*/  STL.64 [R1+0x41f0], R20 ;  /* 0x0041f01401007387 */ /* 0x0003e80000100a00 */
        /* <DEDUP_REMOVED lines=10> */
[----:B-1----:R-:W4:Y:S01]  /*cdf80*/  LDL.LU.64 R28, [R1+0x41f8] ;  /* 0x0041f800011c7983 */ /* 0x002f220000300a00 */
[----:B---3--:R-:W-:-:S03]  /*cdf90*/  SHF.R.S32.HI R25, RZ, 0x1f, R16 ;  /* 0x0000001fff197819 */ /* 0x008fc60000011410 */
[----:B----4-:R1:W-:Y:S02]  /*cdfa0*/  STL.64 [R1+0x41e0], R28 ;  /* 0x0041e01c01007387 */ /* 0x0103e40000100a00 */
        /* <DEDUP_REMOVED lines=9> */
[----:B------:R1:W-:Y:S02]  /*ce040*/  STL.64 [R1+0x41d8], R6 ;  /* 0x0041d80601007387 */ /* 0x0003e40000100a00 */
        /* <DEDUP_REMOVED lines=26> */
[----:B-1----:R0:W4:Y:S04]  /*ce1f0*/  LDL.64 R8, [R1+0x1878] ;  /* 0x0018780001087983 */ /* 0x0021280000100a00 */
[----:B---3--:R1:W-:Y:S04]  /*ce200*/  STL.64 [R1+0x4198], R28 ;  /* 0x0041981c01007387 */ /* 0x0083e80000100a00 */
[----:B-1----:R-:W3:Y:S02]  /*ce210*/  LDL.LU R29, [R1+0x304] ;  /* 0x00030400011d7983 */ /* 0x002ee40000300800 */
[----:B---3--:R-:W-:-:S05]  /*ce220*/  IADD3 R6, P5, R29, R0, RZ ;  /* 0x000000001d067210 */ /* 0x008fca0007fbe0ff */
[----:B------:R1:W-:Y:S04]  /*ce230*/  STL [R1+0x1880], R6 ;  /* 0x0018800601007387 */ /* 0x0003e80000100800 */
[----:B-1----:R-:W3:Y:S01]  /*ce240*/  LDL.LU R6, [R1+0x41c0] ;  /* 0x0041c00001067983 */ /* 0x002ee20000300800 */
[----:B------:R-:W-:-:S05]  /*ce250*/  IMAD.X R7, R25, 0x1, R3, P4 ;  /* 0x0000000119077824 */ /* 0x000fca00020e0603 */
[----:B---3--:R1:W-:Y:S04]  /*ce260*/  STL.64 [R1+0x1868], R6 ;  /* 0x0018680601007387 */ /* 0x0083e80000100a00 */
[----:B-1----:R-:W3:Y:S04]  /*ce270*/  LDL.LU.64 R6, [R1+0x41b8] ;  /* 0x0041b80001067983 */ /* 0x002ee80000300a00 */
[----:B---3--:R1:W-:Y:S04]  /*ce280*/  STL.64 [R1+0x4190], R6 ;  /* 0x0041900601007387 */ /* 0x0083e80000100a00 */
[----:B-1----:R-:W3:Y:S01]  /*ce290*/  LDL.LU R6, [R1+0x308] ;  /* 0x0003080001067983 */ /* 0x002ee20000300800 */
[----:B------:R-:W-:-:S03]  /*ce2a0*/  SHF.R.S32.HI R26, RZ, 0x1f, R29 ;  /* 0x0000001fff1a7819 */ /* 0x000fc6000001141d */
[----:B---3--:R1:W-:Y:S04]  /*ce2b0*/  STL.64 [R1+0x41a8], R6 ;  /* 0x0041a80601007387 */ /* 0x0083e80000100a00 */
[----:B-1----:R0:W3:Y:S01]  /*ce2c0*/  LDL.64 R6, [R1+0x1880] ;  /* 0x0018800001067983 */ /* 0x0020e20000100a00 */
[----:B----4-:R-:W-:-:S03]  /*ce2d0*/  IMAD.X R9, R25, 0x1, R4, P6 ;  /* 0x0000000119097824 */ /* 0x010fc600030e0604 */
[----:B------:R-:W-:Y:S04]  /*ce2e0*/  STL.64 [R1+0x41a0], R12 ;  /* 0x0041a00c01007387 */ /* 0x000fe80000100a00 */
[----:B------:R1:W-:Y:S04]  /*ce2f0*/  STL [R1+0x187c], R9 ;  /* 0x00187c0901007387 */ /* 0x0003e80000100800 */
[----:B-1----:R-:W4:Y:S01]  /*ce300*/  LDL.LU.64 R8, [R1+0x41b0] ;  /* 0x0041b00001087983 */ /* 0x002f220000300a00 */
[----:B---3--:R-:W-:-:S05]  /*ce310*/  IMAD.X R7, R26, 0x1, R3, P5 ;  /* 0x000000011a077824 */ /* 0x008fca00028e0603 */
[----:B------:R1:W-:Y:S04]  /*ce320*/  STL [R1+0x1884], R7 ;  /* 0x0018840701007387 */ /* 0x0003e80000100800 */
[----:B-1----:R-:W3:Y:S01]  /*ce330*/  LDL.LU.64 R6, [R1+0x41a8] ;  /* 0x0041a80001067983 */ /* 0x002ee20000300a00 */
[----:B------:R-:W-:-:S05]  /*ce340*/  IADD3 R28, P6, R29, R2, RZ ;  /* 0x000000021d1c7210 */ /* 0x000fca0007fde0ff */
[----:B------:R-:W-:Y:S01]  /*ce350*/  IMAD.X R29, R26, 0x1, R4, P6 ;  /* 0x000000011a1d7824 */ /* 0x000fe200030e0604 */
[----:B---3--:R-:W-:-:S05]  /*ce360*/  IADD3 R12, P4, R6, R0, RZ ;  /* 0x00000000060c7210 */ /* 0x008fca0007f9e0ff */
[----:B------:R1:W-:Y:S04]  /*ce370*/  STL [R1+0x1898], R12 ;  /* 0x0018980c01007387 */ /* 0x0003e80000100800 */
[----:B-1----:R-:W3:Y:S04]  /*ce380*/  LDL.LU.64 R12, [R1+0x41a0] ;  /* 0x0041a000010c7983 */ /* 0x002ee80000300a00 */
[----:B------:R1:W-:Y:S04]  /*ce390*/  STL.64 [R1+0x1888], R28 ;  /* 0x0018881c01007387 */ /* 0x0003e80000100a00 */
[----:B-1----:R-:W2:Y:S01]  /*ce3a0*/  LDL.LU.64 R28, [R1+0x4198] ;  /* 0x00419800011c7983 */ /* 0x002ea20000300a00 */
[----:B------:R-:W-:-:S02]  /*ce3b0*/  SHF.R.S32.HI R25, RZ, 0x1f, R6 ;  /* 0x0000001fff197819 */ /* 0x000fc40000011406 */
[----:B------:R-:W-:Y:S01]  /*ce3c0*/  IADD3 R6, P6, R6, R2, RZ ;  /* 0x0000000206067210 */ /* 0x000fe20007fde0ff */
[----:B--2---:R1:W-:Y:S04]  /*ce3d0*/  STL.64 [R1+0x4188], R28 ;  /* 0x0041881c01007387 */ /* 0x0043e80000100a00 */
[----:B-1----:R0:W2:Y:S04]  /*ce3e0*/  LDL.64 R28, [R1+0x1898] ;  /* 0x00189800011c7983 */ /* 0x0020a80000100a00 */
[----:B------:R1:W-:Y:S04]  /*ce3f0*/  STL [R1+0x1890], R6 ;  /* 0x0018900601007387 */ /* 0x0003e80000100800 */
[----:B-1----:R-:W3:Y:S04]  /*ce400*/  LDL.LU.64 R6, [R1+0x4190] ;  /* 0x0041900001067983 */ /* 0x002ee80000300a00 */
[----:B------:R1:W-:Y:S04]  /*ce410*/  STL.64 [R1+0x4180], R18 ;  /* 0x0041801201007387 */ /* 0x0003e80000100a00 */
[----:B-1----:R0:W3:Y:S04]  /*ce420*/  LDL.64 R18, [R1+0x1890] ;  /* 0x0018900001127983 */ /* 0x0020e80000100a00 */
[----:B------:R1:W-:Y:S04]  /*ce430*/  STL.64 [R1+0x4168], R14 ;  /* 0x0041680e01007387 */ /* 0x0003e80000100a00 */
[----:B-1----:R-:W3:Y:S04]  /*ce440*/  LDL.LU R15, [R1+0x30c] ;  /* 0x00030c00010f7983 */ /* 0x002ee80000300800 */
[----:B----4-:R-:W-:Y:S01]  /*ce450*/  STL.64 [R1+0x4178], R8 ;  /* 0x0041780801007387 */ /* 0x010fe20000100a00 */
[----:B--2---:R-:W-:-:S05]  /*ce460*/  IMAD.X R29, R25, 0x1, R3, P4 ;  /* 0x00000001191d7824 */ /* 0x004fca00020e0603 */
[----:B------:R1:W-:Y:S04]  /*ce470*/  STL [R1+0x189c], R29 ;  /* 0x00189c1d01007387 */ /* 0x0003e80000100800 */
[----:B-1----:R-:W2:Y:S04]  /*ce480*/  LDL.LU.64 R28, [R1+0x4188] ;  /* 0x00418800011c7983 */ /* 0x002ea80000300a00 */
[----:B--2---:R-:W-:Y:S04]  /*ce490*/  STL.64 [R1+0x4170], R28 ;  /* 0x0041701c01007387 */ /* 0x004fe80000100a00 */
[----:B---3--:R1:W-:Y:S04]  /*ce4a0*/  STL.64 [R1+0x4160], R6 ;  /* 0x0041600601007387 */ /* 0x0083e80000100a00 */
[----:B-1----:R-:W2:Y:S01]  /*ce4b0*/  LDL.LU R6, [R1+0x320] ;  /* 0x0003200001067983 */ /* 0x002ea20000300800 */
[----:B------:R-:W-:-:S02]  /*ce4c0*/  SHF.R.S32.HI R26, RZ, 0x1f, R15 ;  /* 0x0000001fff1a7819 */ /* 0x000fc4000001140f */
[----:B------:R-:W-:Y:S01]  /*ce4d0*/  IADD3 R8, P5, R15, R0, RZ ;  /* 0x000000000f087210 */ /* 0x000fe20007fbe0ff */
[----:B------:R-:W-:Y:S01]  /*ce4e0*/  IMAD.X R19, R25, 0x1, R4, P6 ;  /* 0x0000000119137824 */ /* 0x000fe200030e0604 */
[----:B------:R-:W-:-:S03]  /*ce4f0*/  IADD3 R14, P6, R15, R2, RZ ;  /* 0x000000020f0e7210 */ /* 0x000fc60007fde0ff */
[C---:B------:R-:W-:Y:S01]  /*ce500*/  IMAD.X R9, R26.reuse, 0x1, R3, P5 ;  /* 0x000000011a097824 */ /* 0x040fe200028e0603 */
[----:B------:R1:W-:Y:S01]  /*ce510*/  STL [R1+0x1894], R19 ;  /* 0x0018941301007387 */ /* 0x0003e20000100800 */
[----:B------:R-:W-:-:S03]  /*ce520*/  IMAD.X R15, R26, 0x1, R4, P6 ;  /* 0x000000011a0f7824 */ /* 0x000fc600030e0604 */
[----:B-1----:R-:W3:Y:S04]  /*ce530*/  LDL.LU.64 R18, [R1+0x4180] ;  /* 0x0041800001127983 */ /* 0x002ee80000300a00 */
[----:B------:R1:W-:Y:S04]  /*ce540*/  STL.64 [R1+0x18a0], R8 ;  /* 0x0018a00801007387 */ /* 0x0003e80000100a00 */
[----:B-1----:R-:W4:Y:S01]  /*ce550*/  LDL.LU.64 R8, [R1+0x4178] ;  /* 0x0041780001087983 */ /* 0x002f220000300a00 */
        /* <DEDUP_REMOVED lines=11> */
[----:B----4-:R-:W-:Y:S04]  /*ce610*/  STL.64 [R1+0x4150], R6 ;  /* 0x0041500601007387 */ /* 0x010fe80000100a00 */
[----:B------:R1:W-:Y:S04]  /*ce620*/  STL.64 [R1+0x4148], R18 ;  /* 0x0041481201007387 */ /* 0x0003e80000100a00 */
[----:B-1----:R-:W4:Y:S04]  /*ce630*/  LDL.LU R18, [R1+0x324] ;  /* 0x0003240001127983 */ /* 0x002f280000300800 */
[----:B------:R1:W-:Y:S04]  /*ce640*/  STL.64 [R1+0x4140], R16 ;  /* 0x0041401001007387 */ /* 0x0003e80000100a00 */
[----:B-1----:R0:W2:Y:S01]  /*ce650*/  LDL.64 R16, [R1+0x18b8] ;  /* 0x0018b80001107983 */ /* 0x0020a20000100a00 */
[----:B---3--:R-:W-:-:S05]  /*ce660*/  IMAD.X R15, R25, 0x1, R3, P4 ;  /* 0x00000001190f7824 */ /* 0x008fca00020e0603 */
[----:B------:R1:W-:Y:S04]  /*ce670*/  STL [R1+0x18ac], R15 ;  /* 0x0018ac0f01007387 */ /* 0x0003e80000100800 */
[----:B-1----:R-:W3:Y:S01]  /*ce680*/  LDL.LU.64 R14, [R1+0x4158] ;  /* 0x00415800010e7983 */ /* 0x002ee20000300a00 */
[----:B--2---:R-:W-:-:S05]  /*ce690*/  IMAD.X R17, R25, 0x1, R4, P6 ;  /* 0x0000000119117824 */ /* 0x004fca00030e0604 */
[----:B------:R-:W-:Y:S04]  /*ce6a0*/  STL [R1+0x18bc], R17 ;  /* 0x0018bc1101007387 */ /* 0x000fe80000100800 */
[----:B------:R1:W-:Y:S04]  /*ce6b0*/  STL.64 [R1+0x4138], R28 ;  /* 0x0041381c01007387 */ /* 0x0003e80000100a00 */
[----:B-1----:R-:W2:Y:S01]  /*ce6c0*/  LDL.LU R28, [R1+0x328] ;  /* 0x00032800011c7983 */ /* 0x002ea20000300800 */
[----:B----4-:R-:W-:Y:S02]  /*ce6d0*/  SHF.R.S32.HI R26, RZ, 0x1f, R18 ;  /* 0x0000001fff1a7819 */ /* 0x010fe40000011412 */
[----:B------:R-:W-:-:S02]  /*ce6e0*/  IADD3 R6, P5, R18, R0, RZ ;  /* 0x0000000012067210 */ /* 0x000fc40007fbe0ff */
[----:B------:R-:W-:-:S03]  /*ce6f0*/  IADD3 R16, P6, R18, R2, RZ ;  /* 0x0000000212107210 */ /* 0x000fc60007fde0ff */
[C---:B------:R-:W-:Y:S02]  /*ce700*/  IMAD.X R7, R26.reuse, 0x1, R3, P5 ;  /* 0x000000011a077824 */ /* 0x040fe400028e0603 */
[----:B------:R-:W-:-:S03]  /*ce710*/  IMAD.X R17, R26, 0x1, R4, P6 ;  /* 0x000000011a117824 */ /* 0x000fc600030e0604 */
        /* <DEDUP_REMOVED lines=13> */
[----:B------:R1:W-:Y:S04]  /*ce7f0*/  STL.64 [R1+0x4120], R14 ;  /* 0x0041200e01007387 */ /* 0x0003e80000100a00 */
[----:B-1----:R-:W2:Y:S01]  /*ce800*/  LDL.LU R14, [R1+0x32c] ;  /* 0x00032c00010e7983 */ /* 0x002ea20000300800 */
[----:B---3--:R-:W-:-:S03]  /*ce810*/  IMAD.X R17, R25, 0x1, R3, P4 ;  /* 0x0000000119117824 */ /* 0x008fc600020e0603 */
[----:B----4-:R-:W-:Y:S04]  /*ce820*/  STL.64 [R1+0x4118], R28 ;  /* 0x0041181c01007387 */ /* 0x010fe80000100a00 */
[----:B------:R1:W-:Y:S04]  /*ce830*/  STL.64 [R1+0x4128], R20 ;  /* 0x0041281401007387 */ /* 0x0003e80000100a00 */
[----:B-1----:R0:W3:Y:S04]  /*ce840*/  LDL.64 R20, [R1+0x18d0] ;  /* 0x0018d00001147983 */ /* 0x0020e80000100a00 */
[----:B------:R1:W-:Y:S04]  /*ce850*/  STL [R1+0x18dc], R17 ;  /* 0x0018dc1101007387 */ /* 0x0003e80000100800 */
[----:B-1----:R-:W4:Y:S01]  /*ce860*/  LDL.LU.64 R16, [R1+0x4130] ;  /* 0x0041300001107983 */ /* 0x002f220000300a00 */
[----:B--2---:R-:W-:-:S02]  /*ce870*/  SHF.R.S32.HI R26, RZ, 0x1f, R14 ;  /* 0x0000001fff1a7819 */ /* 0x004fc4000001140e */
[----:B------:R-:W-:-:S05]  /*ce880*/  IADD3 R28, P5, R14, R0, RZ ;  /* 0x000000000e1c7210 */ /* 0x000fca0007fbe0ff */
[----:B------:R-:W-:Y:S02]  /*ce890*/  IMAD.X R29, R26, 0x1, R3, P5 ;  /* 0x000000011a1d7824 */ /* 0x000fe400028e0603 */
[----:B---3--:R-:W-:Y:S01]  /*ce8a0*/  IMAD.X R21, R25, 0x1, R4, P6 ;  /* 0x0000000119157824 */ /* 0x008fe200030e0604 */
[----:B------:R-:W-:Y:S01]  /*ce8b0*/  IADD3 R14, P6, R14, R2, RZ ;  /* 0x000000020e0e7210 */ /* 0x000fe20007fde0ff */
[----:B----4-:R1:W-:Y:S04]  /*ce8c0*/  STL.64 [R1+0x4108], R16 ;  /* 0x0041081001007387 */ /* 0x0103e80000100a00 */
[----:B-1----:R-:W2:Y:S04]  /*ce8d0*/  LDL.LU R16, [R1+0x340] ;  /* 0x0003400001107983 */ /* 0x002ea80000300800 */
[----:B------:R1:W-:Y:S04]  /*ce8e0*/  STL [R1+0x18d4], R21 ;  /* 0x0018d41501007387 */ /* 0x0003e80000100800 */
[----:B-1----:R-:W3:Y:S04]  /*ce8f0*/  LDL.LU.64 R20, [R1+0x4128] ;  /* 0x0041280001147983 */ /* 0x002ee80000300a00 */
[----:B------:R1:W-:Y:S04]  /*ce900*/  STL [R1+0x18f0], R14 ;  /* 0x0018f00e01007387 */ /* 0x0003e80000100800 */
[----:B-1----:R-:W4:Y:S04]  /*ce910*/  LDL.LU.64 R14, [R1+0x4120] ;  /* 0x00412000010e7983 */ /* 0x002f280000300a00 */
[----:B------:R1:W-:Y:S04]  /*ce920*/  STL.64 [R1+0x4110], R8 ;  /* 0x0041100801007387 */ /* 0x0003e80000100a00 */
[----:B-1----:R0:W3:Y:S04]  /*ce930*/  LDL.64 R8, [R1+0x18f0] ;  /* 0x0018f00001087983 */ /* 0x0020e80000100a00 */
[----:B------:R1:W-:Y:S04]  /*ce940*/  STL.64 [R1+0x18e0], R28 ;  /* 0x0018e01c01007387 */ /* 0x0003e80000100a00 */
[----:B-1----:R-:W4:Y:S01]  /*ce950*/  LDL.LU.64 R28, [R1+0x4118] ;  /* 0x00411800011c7983 */ /* 0x002f220000300a00 */
[----:B--2---:R-:W-:Y:S01]  /*ce960*/  SHF.R.S32.HI R25, RZ, 0x1f, R16 ;  /* 0x0000001fff197819 */ /* 0x004fe20000011410 */
[----:B---3--:R-:W-:-:S02]  /*ce970*/  IMAD.X R9, R26, 0x1, R4, P6 ;  /* 0x000000011a097824 */ /* 0x008fc400030e0604 */
[----:B----4-:R-:W-:Y:S04]  /*ce980*/  STL.64 [R1+0x4100], R28 ;  /* 0x0041001c01007387 */ /* 0x010fe80000100a00 */
[----:B------:R1:W-:Y:S04]  /*ce990*/  STL [R1+0x18f4], R9 ;  /* 0x0018f40901007387 */ /* 0x0003e80000100800 */
[----:B-1----:R-:W2:Y:S01]  /*ce9a0*/  LDL.LU.64 R8, [R1+0x4110] ;  /* 0x0041100001087983 */ /* 0x002ea20000300a00 */
[C---:B------:R-:W-:Y:S02]  /*ce9b0*/  IADD3 R28, P4, R16.reuse, R0, RZ ;  /* 0x00000000101c7210 */ /* 0x040fe40007f9e0ff */
[----:B------:R-:W-:-:S05]  /*ce9c0*/  IADD3 R16, P6, R16, R2, RZ ;  /* 0x0000000210107210 */ /* 0x000fca0007fde0ff */
[----:B------:R1:W-:Y:S04]  /*ce9d0*/  STL [R1+0x18f8], R16 ;  /* 0x0018f81001007387 */ /* 0x0003e80000100800 */
[----:B-1----:R-:W3:Y:S04]  /*ce9e0*/  LDL.LU.64 R16, [R1+0x4108] ;  /* 0x0041080001107983 */ /* 0x002ee80000300a00 */
[----:B------:R-:W-:Y:S04]  /*ce9f0*/  STL [R1+0x18e8], R28 ;  /* 0x0018e81c01007387 */ /* 0x000fe80000100800 */
[----:B---3--:R1:W-:Y:S04]  /*cea00*/  STL.64 [R1+0x40f0], R16 ;  /* 0x0040f01001007387 */ /* 0x0083e80000100a00 */
[----:B-1----:R-:W3:Y:S04]  /*cea10*/  LDL.64 R16, [R1+0x18f8] ;  /* 0x0018f80001107983 */ /* 0x002ee80000100a00 */
[----:B---3--:R1:W-:Y:S01]  /*cea20*/  STL [R1+0x40f8], R16 ;  /* 0x0040f81001007387 */ /* 0x0083e20000100800 */
[----:B------:R-:W-:-:S02]  /*cea30*/  IMAD.MOV.U32 R17, RZ, RZ, R29 ;  /* 0x000000ffff117224 */ /* 0x000fc400078e001d */
[----:B-1----:R-:W-:Y:S02]  /*cea40*/  IMAD.MOV.U32 R16, RZ, RZ, R28 ;  /* 0x000000ffff107224 */ /* 0x002fe400078e001c */
[----:B------:R-:W3:Y:S04]  /*cea50*/  LDL.LU.64 R28, [R1+0x4100] ;  /* 0x00410000011c7983 */ /* 0x000ee80000300a00 */
[----:B------:R-:W-:Y:S04]  /*cea60*/  STL.64 [R1+0x40e0], R14 ;  /* 0x0040e00e01007387 */ /* 0x000fe80000100a00 */
[----:B------:R-:W-:Y:S01]  /*cea70*/  STL [R1+0x40e8], R15 ;  /* 0x0040e80f01007387 */ /* 0x000fe20000100800 */
[----:B------:R-:W-:-:S03]  /*cea80*/  IMAD.X R17, R25, 0x1, R3, P4 ;  /* 0x0000000119117824 */ /* 0x000fc600020e0603 */
[----:B---3--:R1:W-:Y:S04]  /*cea90*/  STL [R1+0x40d0], R28 ;  /* 0x0040d01c01007387 */ /* 0x0083e80000100800 */
[----:B-1----:R-:W3:Y:S04]  /*ceaa0*/  LDL.LU R28, [R1+0x348] ;  /* 0x00034800011c7983 */ /* 0x002ee80000300800 */
[----:B------:R1:W-:Y:S04]  /*ceab0*/  STL.64 [R1+0x40d8], R18 ;  /* 0x0040d81201007387 */ /* 0x0003e80000100a00 */
[----:B-1----:R-:W4:Y:S04]  /*ceac0*/  LDL.LU R19, [R1+0x344] ;  /* 0x0003440001137983 */ /* 0x002f280000300800 */
[----:B------:R1:W-:Y:S04]  /*cead0*/  STL [R1+0x18ec], R17 ;  /* 0x0018ec1101007387 */ /* 0x0003e80000100800 */
[----:B------:R0:W2:Y:S01]  /*ceae0*/  LDL.LU R16, [R1+0x40f8] ;  /* 0x0040f80001107983 */ /* 0x0000a20000300800 */
[----:B-1----:R-:W-:-:S05]  /*ceaf0*/  IMAD.X R17, R25, 0x1, R4, P6 ;  /* 0x0000000119117824 */ /* 0x002fca00030e0604 */
[----:B------:R2:W-:Y:S01]  /*ceb00*/  STL [R1+0x18fc], R17 ;  /* 0x0018fc1101007387 */ /* 0x0005e20000100800 */
[----:B----4-:R-:W-:Y:S02]  /*ceb10*/  SHF.R.S32.HI R26, RZ, 0x1f, R19 ;  /* 0x0000001fff1a7819 */ /* 0x010fe40000011413 */
[----:B------:R-:W-:Y:S01]  /*ceb20*/  IADD3 R14, P5, R19, R0, RZ ;  /* 0x00000000130e7210 */ /* 0x000fe20007fbe0ff */
[----:B--2---:R-:W2:Y:S04]  /*ceb30*/  LDL.LU.64 R16, [R1+0x40f0] ;  /* 0x0040f00001107983 */ /* 0x004ea80000300a00 */
[----:B------:R-:W-:-:S05]  /*ceb40*/  IMAD.X R15, R26, 0x1, R3, P5 ;  /* 0x000000011a0f7824 */ /* 0x000fca00028e0603 */
[----:B------:R1:W-:Y:S04]  /*ceb50*/  STL.64 [R1+0x1900], R14 ;  /* 0x0019000e01007387 */ /* 0x0003e80000100a00 */
[----:B-1----:R0:W4:Y:S01]  /*ceb60*/  LDL.LU R15, [R1+0x40e8] ;  /* 0x0040e800010f7983 */ /* 0x0021220000300800 */
[----:B------:R-:W-:Y:S02]  /*ceb70*/  IADD3 R18, P6, R19, R2, RZ ;  /* 0x0000000213127210 */ /* 0x000fe40007fde0ff */
[----:B---3--:R-:W-:Y:S02]  /*ceb80*/  IADD3 R14, P4, R28, R0, RZ ;  /* 0x000000001c0e7210 */ /* 0x008fe40007f9e0ff */
[----:B------:R-:W-:Y:S01]  /*ceb90*/  SHF.R.S32.HI R25, RZ, 0x1f, R28 ;  /* 0x0000001fff197819 */ /* 0x000fe2000001141c */
[----:B------:R-:W-:Y:S01]  /*ceba0*/  IMAD.X R19, R26, 0x1, R4, P6 ;  /* 0x000000011a137824 */ /* 0x000fe200030e0604 */
[----:B------:R-:W-:Y:S01]  /*cebb0*/  IADD3 R28, P6, R28, R2, RZ ;  /* 0x000000021c1c7210 */ /* 0x000fe20007fde0ff */
[----:B------:R4:W-:Y:S04]  /*cebc0*/  STL [R1+0x1918], R14 ;  /* 0x0019180e01007387 */ /* 0x0009e80000100800 */
[----:B----4-:R-:W3:Y:S04]  /*cebd0*/  LDL.LU.64 R14, [R1+0x40e0] ;  /* 0x0040e000010e7983 */ /* 0x010ee80000300a00 */
[----:B------:R1:W-:Y:S04]  /*cebe0*/  STL.64 [R1+0x1908], R18 ;  /* 0x0019081201007387 */ /* 0x0003e80000100a00 */
[----:B-1----:R-:W4:Y:S04]  /*cebf0*/  LDL.LU.64 R18, [R1+0x40d8] ;  /* 0x0040d80001127983 */ /* 0x002f280000300a00 */
[----:B------:R1:W-:Y:S04]  /*cec00*/  STL [R1+0x1910], R28 ;  /* 0x0019101c01007387 */ /* 0x0003e80000100800 */
[----:B-1----:R-:W2:Y:S01]  /*cec10*/  LDL.LU R28, [R1+0x40d0] ;  /* 0x0040d000011c7983 */ /* 0x002ea20000300800 */
[----:B------:R-:W-:-:S03]  /*cec20*/  IMAD.MOV.U32 R29, RZ, RZ, R27 ;  /* 0x000000ffff1d7224 */ /* 0x000fc600078e001b */
[----:B----4-:R-:W-:Y:S04]  /*cec30*/  STL.64 [R1+0x40b0], R18 ;  /* 0x0040b01201007387 */ /* 0x010fe80000100a00 */
[----:B--2---:R1:W-:Y:S04]  /*cec40*/  STL.64 [R1+0x40b8], R28 ;  /* 0x0040b81c01007387 */ /* 0x0043e80000100a00 */
[----:B-1----:R-:W2:Y:S04]  /*cec50*/  LDL.LU R28, [R1+0x34c] ;  /* 0x00034c00011c7983 */ /* 0x002ea80000300800 */
[----:B------:R1:W-:Y:S04]  /*cec60*/  STL.64 [R1+0x40c8], R16 ;  /* 0x0040c81001007387 */ /* 0x0003e80000100a00 */
[----:B-1----:R0:W4:Y:S04]  /*cec70*/  LDL.64 R16, [R1+0x1918] ;  /* 0x0019180001107983 */ /* 0x0021280000100a00 */
[----:B------:R1:W-:Y:S04]  /*cec80*/  STL.64 [R1+0x40c0], R6 ;  /* 0x0040c00601007387 */ /* 0x0003e80000100a00 */
[----:B-1----:R0:W3:Y:S04]  /*cec90*/  LDL.64 R6, [R1+0x1910] ;  /* 0x0019100001067983 */ /* 0x0020e80000100a00 */
[----:B------:R-:W3:Y:S01]  /*ceca0*/  LDL.LU R27, [R1+0x3c4] ;  /* 0x0003c400011b7983 */ /* 0x000ee20000300800 */
[----:B--2---:R-:W-:-:S02]  /*cecb0*/  SHF.R.S32.HI R26, RZ, 0x1f, R28 ;  /* 0x0000001fff1a7819 */ /* 0x004fc4000001141c */
[----:B------:R-:W-:Y:S01]  /*cecc0*/  IADD3 R18, P5, R28, R0, RZ ;  /* 0x000000001c127210 */ /* 0x000fe20007fbe0ff */
[----:B----4-:R-:W-:-:S05]  /*cecd0*/  IMAD.X R17, R25, 0x1, R3, P4 ;  /* 0x0000000119117824 */ /* 0x010fca00020e0603 */
[----:B------:R1:W-:Y:S01]  /*cece0*/  STL [R1+0x191c], R17 ;  /* 0x00191c1101007387 */ /* 0x0003e20000100800 */
[----:B---3--:R-:W-:Y:S01]  /*cecf0*/  IMAD.X R7, R25, 0x1, R4, P6 ;  /* 0x0000000119077824 */ /* 0x008fe200030e0604 */
[----:B------:R-:W-:Y:S02]  /*ced00*/  IADD3 R28, P6, R28, R2, RZ ;  /* 0x000000021c1c7210 */ /* 0x000fe40007fde0ff */
[----:B-1----:R-:W2:Y:S04]  /*ced10*/  LDL.LU.64 R16, [R1+0x40c8] ;  /* 0x0040c80001107983 */ /* 0x002ea80000300a00 */
[----:B------:R1:W-:Y:S04]  /*ced20*/  STL [R1+0x1914], R7 ;  /* 0x0019140701007387 */ /* 0x0003e80000100800 */
[----:B-1----:R-:W3:Y:S04]  /*ced30*/  LDL.LU.64 R6, [R1+0x40c0] ;  /* 0x0040c00001067983 */ /* 0x002ee80000300a00 */
[----:B------:R1:W-:Y:S04]  /*ced40*/  STL [R1+0x1930], R28 ;  /* 0x0019301c01007387 */ /* 0x0003e80000100800 */
[----:B-1----:R-:W4:Y:S01]  /*ced50*/  LDL.LU.64 R28, [R1+0x40b8] ;  /* 0x0040b800011c7983 */ /* 0x002f220000300a00 */
[----:B------:R-:W-:-:S05]  /*ced60*/  IMAD.X R19, R26, 0x1, R3, P5 ;  /* 0x000000011a137824 */ /* 0x000fca00028e0603 */
[----:B------:R1:W-:Y:S04]  /*ced70*/  STL.64 [R1+0x1920], R18 ;  /* 0x0019201201007387 */ /* 0x0003e80000100a00 */
[----:B-1----:R-:W3:Y:S04]  /*ced80*/  LDL.LU.64 R18, [R1+0x40b0] ;  /* 0x0040b00001127983 */ /* 0x002ee80000300a00 */
[----:B------:R-:W-:Y:S04]  /*ced90*/  STL.64 [R1+0x40a8], R26 ;  /* 0x0040a81a01007387 */ /* 0x000fe80000100a00 */
[----:B------:R1:W-:Y:S04]  /*ceda0*/  STL.64 [R1+0x40a0], R2 ;  /* 0x0040a00201007387 */ /* 0x0003e80000100a00 */
[----:B-1----:R0:W2:Y:S04]  /*cedb0*/  LDL.64 R2, [R1+0x1930] ;  /* 0x0019300001027983 */ /* 0x0020a80000100a00 */
[----:B----4-:R1:W-:Y:S04]  /*cedc0*/  STL.64 [R1+0x4098], R28 ;  /* 0x0040981c01007387 */ /* 0x0103e80000100a00 */
[----:B-1----:R-:W4:Y:S02]  /*cedd0*/  LDL.LU R28, [R1+0x3c0] ;  /* 0x0003c000011c7983 */ /* 0x002f240000300800 */
[----:B----4-:R-:W-:-:S05]  /*cede0*/  IADD3 R26, P4, R28, R0, RZ ;  /* 0x000000001c1a7210 */ /* 0x010fca0007f9e0ff */
[----:B------:R1:W-:Y:S04]  /*cedf0*/  STL [R1+0x1928], R26 ;  /* 0x0019281a01007387 */ /* 0x0003e80000100800 */
[----:B-1----:R-:W2:Y:S02]  /*cee00*/  LDL.LU.64 R26, [R1+0x40a8] ;  /* 0x0040a800011a7983 */ /* 0x002ea40000300a00 */
[----:B--2---:R-:W-:-:S05]  /*cee10*/  IMAD.X R3, R26, 0x1, R4, P6 ;  /* 0x000000011a037824 */ /* 0x004fca00030e0604 */
[----:B------:R1:W-:Y:S04]  /*cee20*/  STL [R1+0x1934], R3 ;  /* 0x0019340301007387 */ /* 0x0003e80000100800 */
[----:B-1----:R-:W2:Y:S01]  /*cee30*/  LDL.LU.64 R2, [R1+0x40a0] ;  /* 0x0040a00001027983 */ /* 0x002ea20000300a00 */
[----:B------:R-:W-:-:S03]  /*cee40*/  SHF.R.S32.HI R25, RZ, 0x1f, R28 ;  /* 0x0000001fff197819 */ /* 0x000fc6000001141c */
[----:B------:R1:W-:Y:S04]  /*cee50*/  STL.64 [R1+0x4090], R4 ;  /* 0x0040900401007387 */ /* 0x0003e80000100a00 */
[----:B-1----:R0:W4:Y:S01]  /*cee60*/  LDL.64 R4, [R1+0x1928] ;  /* 0x0019280001047983 */ /* 0x0021220000100a00 */
[----:B--2---:R-:W-:-:S05]  /*cee70*/  IADD3 R28, P6, R28, R2, RZ ;  /* 0x000000021c1c7210 */ /* 0x004fca0007fde0ff */
[----:B------:R1:W-:Y:S04]  /*cee80*/  STL [R1+0x1938], R28 ;  /* 0x0019381c01007387 */ /* 0x0003e80000100800 */
[----:B-1----:R-:W2:Y:S01]  /*cee90*/  LDL.LU.64 R28, [R1+0x4098] ;  /* 0x00409800011c7983 */ /* 0x002ea20000300a00 */
[----:B----4-:R-:W-:-:S03]  /*ceea0*/  IMAD.X R5, R25, 0x1, R3, P4 ;  /* 0x0000000119057824 */ /* 0x010fc600020e0603 */
[----:B------:R-:W-:Y:S04]  /*ceeb0*/  STL.64 [R1+0x4080], R16 ;  /* 0x0040801001007387 */ /* 0x000fe80000100a00 */
[----:B------:R1:W-:Y:S04]  /*ceec0*/  STL [R1+0x4088], R17 ;  /* 0x0040881101007387 */ /* 0x0003e80000100800 */
[----:B-1----:R0:W4:Y:S04]  /*ceed0*/  LDL.64 R16, [R1+0x1938] ;  /* 0x0019380001107983 */ /* 0x0021280000100a00 */
[----:B--2---:R-:W-:Y:S04]  /*ceee0*/  STL.64 [R1+0x4078], R28 ;  /* 0x0040781c01007387 */ /* 0x004fe80000100a00 */
[----:B------:R1:W-:Y:S04]  /*ceef0*/  STL [R1+0x192c], R5 ;  /* 0x00192c0501007387 */ /* 0x0003e80000100800 */
[----:B-1----:R-:W4:Y:S02]  /*cef00*/  LDL.LU.64 R4, [R1+0x4090] ;  /* 0x0040900001047983 */ /* 0x002f240000300a00 */
[----:B----4-:R-:W-:-:S05]  /*cef10*/  IMAD.X R17, R25, 0x1, R4, P6 ;  /* 0x0000000119117824 */ /* 0x010fca00030e0604 */
[----:B------:R1:W-:Y:S04]  /*cef20*/  STL [R1+0x193c], R17 ;  /* 0x00193c1101007387 */ /* 0x0003e80000100800 */
[----:B-1----:R0:W2:Y:S01]  /*cef30*/  LDL.LU R17, [R1+0x4088] ;  /* 0x0040880001117983 */ /* 0x0020a20000300800 */
[C---:B------:R-:W-:Y:S02]  /*cef40*/  IADD3 R16, P6, R27.reuse, R2, RZ ;  /* 0x000000021b107210 */ /* 0x040fe40007fde0ff */
[----:B------:R-:W-:Y:S02]  /*cef50*/  SHF.R.S32.HI R26, RZ, 0x1f, R27 ;  /* 0x0000001fff1a7819 */ /* 0x000fe4000001141b */
[----:B------:R-:W-:Y:S01]  /*cef60*/  IADD3 R28, P5, R27, R0, RZ ;  /* 0x000000001b1c7210 */ /* 0x000fe20007fbe0ff */
[----:B------:R2:W-:Y:S04]  /*cef70*/  STL [R1+0x1948], R16 ;  /* 0x0019481001007387 */ /* 0x0005e80000100800 */
[----:B--2---:R-:W2:Y:S04]  /*cef80*/  LDL.LU.64 R16, [R1+0x4080] ;  /* 0x0040800001107983 */ /* 0x004ea80000300a00 */
[----:B------:R-:W-:Y:S04]  /*cef90*/  STL.64 [R1+0x4070], R4 ;  /* 0x0040700401007387 */ /* 0x000fe80000100a00 */
[----:B------:R-:W4:Y:S01]  /*cefa0*/  LDL.LU R27, [R1+0x418] ;  /* 0x00041800011b7983 */ /* 0x000f220000300800 */
[----:B------:R-:W-:-:S03]  /*cefb0*/  IMAD.X R29, R26, 0x1, R3, P5 ;  /* 0x000000011a1d7824 */ /* 0x000fc600028e0603 */
[----:B----4-:R-:W-:Y:S04]  /*cefc0*/  STL [R1+0x4028], R27 ;  /* 0x0040281b01007387 */ /* 0x010fe80000100800 */
[----:B------:R1:W-:Y:S04]  /*cefd0*/  STL.64 [R1+0x1940], R28 ;  /* 0x0019401c01007387 */ /* 0x0003e80000100a00 */
[----:B-1----:R-:W4:Y:S04]  /*cefe0*/  LDL.LU.64 R28, [R1+0x4078] ;  /* 0x00407800011c7983 */ /* 0x002f280000300a00 */
[----:B------:R1:W-:Y:S04]  /*ceff0*/  STL.64 [R1+0x4068], R2 ;  /* 0x0040680201007387 */ /* 0x0003e80000100a00 */
[----:B-1----:R0:W3:Y:S04]  /*cf000*/  LDL.64 R2, [R1+0x1948] ;  /* 0x0019480001027983 */ /* 0x0020e80000100a00 */
[----:B------:R1:W-:Y:S04]  /*cf010*/  STL [R1+0x4060], R20 ;  /* 0x0040601401007387 */ /* 0x0003e80000100800 */
[----:B-1----:R-:W2:Y:S04]  /*cf020*/  LDL.LU R20, [R1+0x3c8] ;  /* 0x0003c80001147983 */ /* 0x002ea80000300800 */
[----:B------:R-:W4:Y:S01]  /*cf030*/  LDL.LU R27, [R1+0x410] ;  /* 0x00041000011b7983 */ /* 0x000f220000300800 */
[----:B--2---:R-:W-:-:S03]  /*cf040*/  IADD3 R4, P4, R20, R0, RZ ;  /* 0x0000000014047210 */ /* 0x004fc60007f9e0ff */
[----:B----4-:R1:W-:Y:S04]  /*cf050*/  STL [R1+0x4048], R27 ;  /* 0x0040481b01007387 */ /* 0x0103e80000100800 */
[----:B-1----:R-:W2:Y:S04]  /*cf060*/  LDL.LU R27, [R1+0x3cc] ;  /* 0x0003cc00011b7983 */ /* 0x002ea80000300800 */
[----:B------:R1:W-:Y:S04]  /*cf070*/  STL [R1+0x1958], R4 ;  /* 0x0019580401007387 */ /* 0x0003e80000100800 */
[----:B-1----:R-:W3:Y:S02]  /*cf080*/  LDL.LU.64 R4, [R1+0x4070] ;  /* 0x0040700001047983 */ /* 0x002ee40000300a00 */
[----:B---3--:R-:W-:-:S05]  /*cf090*/  IMAD.X R3, R26, 0x1, R4, P6 ;  /* 0x000000011a037824 */ /* 0x008fca00030e0604 */
[----:B------:R1:W-:Y:S04]  /*cf0a0*/  STL [R1+0x194c], R3 ;  /* 0x00194c0301007387 */ /* 0x0003e80000100800 */
[----:B-1----:R-:W3:Y:S04]  /*cf0b0*/  LDL.LU.64 R2, [R1+0x4068] ;  /* 0x0040680001027983 */ /* 0x002ee80000300a00 */
[----:B------:R1:W-:Y:S04]  /*cf0c0*/  STL.64 [R1+0x4058], R4 ;  /* 0x0040580401007387 */ /* 0x0003e80000100a00 */
[----:B-1----:R0:W4:Y:S01]  /*cf0d0*/  LDL.64 R4, [R1+0x1958] ;  /* 0x0019580001047983 */ /* 0x0021220000100a00 */
[----:B------:R-:W-:-:S03]  /*cf0e0*/  SHF.R.S32.HI R25, RZ, 0x1f, R20 ;  /* 0x0000001fff197819 */ /* 0x000fc60000011414 */
[----:B------:R3:W-:Y:S04]  /*cf0f0*/  STL.64 [R1+0x4050], R18 ;  /* 0x0040501201007387 */ /* 0x0007e80000100a00 */
[----:B------:R-:W-:Y:S01]  /*cf100*/  STL.64 [R1+0x4040], R14 ;  /* 0x0040400e01007387 */ /* 0x000fe20000100a00 */
[----:B---3--:R-:W-:-:S03]  /*cf110*/  IADD3 R18, P6, R20, R2, RZ ;  /* 0x0000000214127210 */ /* 0x008fc60007fde0ff */
[----:B------:R-:W3:Y:S01]  /*cf120*/  LDL.LU R20, [R1+0x4060] ;  /* 0x0040600001147983 */ /* 0x000ee20000300800 */
[----:B----4-:R-:W-:-:S05]  /*cf130*/  IMAD.X R5, R25, 0x1, R3, P4 ;  /* 0x0000000119057824 */ /* 0x010fca00020e0603 */
[----:B------:R1:W-:Y:S04]  /*cf140*/  STL [R1+0x195c], R5 ;  /* 0x00195c0501007387 */ /* 0x0003e80000100800 */
[----:B-1----:R-:W4:Y:S01]  /*cf150*/  LDL.LU.64 R4, [R1+0x4058] ;  /* 0x0040580001047983 */ /* 0x002f220000300a00 */
[----:B--2---:R-:W-:Y:S02]  /*cf160*/  SHF.R.S32.HI R26, RZ, 0x1f, R27 ;  /* 0x0000001fff1a7819 */ /* 0x004fe4000001141b */
[----:B------:R-:W-:Y:S01]  /*cf170*/  IADD3 R14, P5, R27, R0, RZ ;  /* 0x000000001b0e7210 */ /* 0x000fe20007fbe0ff */
[----:B----4-:R-:W-:-:S05]  /*cf180*/  IMAD.X R19, R25, 0x1, R4, P6 ;  /* 0x0000000119137824 */ /* 0x010fca00030e0604 */
[----:B------:R1:W-:Y:S04]  /*cf190*/  STL.64 [R1+0x1950], R18 ;  /* 0x0019501201007387 */ /* 0x0003e80000100a00 */
[----:B-1----:R-:W2:Y:S04]  /*cf1a0*/  LDL.LU.64 R18, [R1+0x4050] ;  /* 0x0040500001127983 */ /* 0x002ea80000300a00 */
[----:B---3--:R1:W-:Y:S02]  /*cf1b0*/  STL.64 [R1+0x4030], R20 ;  /* 0x0040301401007387 */ /* 0x0083e40000100a00 */
[----:B-1----:R-:W-:-:S02]  /*cf1c0*/  IADD3 R20, P6, R27, R2, RZ ;  /* 0x000000021b147210 */ /* 0x002fc40007fde0ff */
[----:B------:R-:W3:Y:S01]  /*cf1d0*/  LDL.LU R27, [R1+0x4048] ;  /* 0x00404800011b7983 */ /* 0x000ee20000300800 */
[----:B------:R-:W-:-:S03]  /*cf1e0*/  IMAD.X R15, R26, 0x1, R3, P5 ;  /* 0x000000011a0f7824 */ /* 0x000fc600028e0603 */
[----:B------:R-:W-:Y:S04]  /*cf1f0*/  STL [R1+0x4038], R20 ;  /* 0x0040381401007387 */ /* 0x000fe80000100800 */
[----:B------:R1:W-:Y:S04]  /*cf200*/  STL.64 [R1+0x1968], R14 ;  /* 0x0019680e01007387 */ /* 0x0003e80000100a00 */
[----:B-1----:R-:W4:Y:S01]  /*cf210*/  LDL.LU.64 R14, [R1+0x4040] ;  /* 0x00404000010e7983 */ /* 0x002f220000300a00 */
[----:B---3--:R-:W-:-:S05]  /*cf220*/  IADD3 R20, P4, R27, R0, RZ ;  /* 0x000000001b147210 */ /* 0x008fca0007f9e0ff */
[----:B------:R1:W-:Y:S04]  /*cf230*/  STL [R1+0x1970], R20 ;  /* 0x0019701401007387 */ /* 0x0003e80000100800 */
[----:B-1----:R-:W3:Y:S01]  /*cf240*/  LDL.LU R20, [R1+0x4038] ;  /* 0x0040380001147983 */ /* 0x002ee20000300800 */
[----:B------:R-:W-:Y:S01]  /*cf250*/  IMAD.X R21, R26, 0x1, R4, P6 ;  /* 0x000000011a157824 */ /* 0x000fe200030e0604 */
[--C-:B------:R-:W-:Y:S01]  /*cf260*/  SHF.R.S32.HI R25, RZ, 0x1f, R27.reuse ;  /* 0x0000001fff197819 */ /* 0x100fe2000001141b */
[----:B------:R-:W-:-:S03]  /*cf270*/  IMAD.MOV.U32 R26, RZ, RZ, R27 ;  /* 0x000000ffff1a7224 */ /* 0x000fc600078e001b */
[----:B---3--:R1:W-:Y:S04]  /*cf280*/  STL.64 [R1+0x1978], R20 ;  /* 0x0019781401007387 */ /* 0x0083e80000100a00 */
[----:B-1----:R-:W3:Y:S04]  /*cf290*/  LDL.LU.64 R20, [R1+0x4030] ;  /* 0x0040300001147983 */ /* 0x002ee80000300a00 */
[----:B------:R-:W2:Y:S04]  /*cf2a0*/  LDL.LU R27, [R1+0x4028] ;  /* 0x00402800011b7983 */ /* 0x000ea80000300800 */
[----:B------:R-:W-:Y:S04]  /*cf2b0*/  STL.64 [R1+0x4018], R22 ;  /* 0x0040181601007387 */ /* 0x000fe80000100a00 */
[----:B------:R1:W-:Y:S04]  /*cf2c0*/  STL.64 [R1+0x4020], R12 ;  /* 0x0040200c01007387 */ /* 0x0003e80000100a00 */
[----:B-1----:R0:W4:Y:S04]  /*cf2d0*/  LDL.64 R12, [R1+0x1970] ;  /* 0x00197000010c7983 */ /* 0x0021280000100a00 */
[----:B---3--:R-:W-:Y:S04]  /*cf2e0*/  STL.64 [R1+0x4010], R20 ;  /* 0x0040101401007387 */ /* 0x008fe80000100a00 */
[----:B------:R1:W-:Y:S04]  /*cf2f0*/  STL.64 [R1+0x4000], R28 ;  /* 0x0040001c01007387 */ /* 0x0003e80000100a00 */
[----:B-1----:R-:W3:Y:S01]  /*cf300*/  LDL.LU R29, [R1+0x414] ;  /* 0x00041400011d7983 */ /* 0x002ee20000300800 */
[----:B------:R-:W-:Y:S01]  /*cf310*/  IADD3 R22, P6, R26, R2, RZ ;  /* 0x000000021a167210 */ /* 0x000fe20007fde0ff */
[----:B----4-:R-:W-:-:S04]  /*cf320*/  IMAD.X R13, R25, 0x1, R3, P4 ;  /* 0x00000001190d7824 */ /* 0x010fc800020e0603 */
[----:B------:R-:W-:Y:S01]  /*cf330*/  IMAD.X R23, R25, 0x1, R4, P6 ;  /* 0x0000000119177824 */ /* 0x000fe200030e0604 */
[----:B------:R1:W-:Y:S04]  /*cf340*/  STL [R1+0x1974], R13 ;  /* 0x0019740d01007387 */ /* 0x0003e80000100800 */
[----:B-1----:R-:W4:Y:S04]  /*cf350*/  LDL.LU.64 R12, [R1+0x4020] ;  /* 0x00402000010c7983 */ /* 0x002f280000300a00 */
[----:B------:R1:W-:Y:S04]  /*cf360*/  STL.64 [R1+0x1980], R22 ;  /* 0x0019801601007387 */ /* 0x0003e80000100a00 */
[----:B-1----:R-:W4:Y:S04]  /*cf370*/  LDL.LU.64 R22, [R1+0x4018] ;  /* 0x0040180001167983 */ /* 0x002f280000300a00 */
[----:B------:R2:W-:Y:S02]  /*cf380*/  STL.64 [R1+0x4008], R14 ;  /* 0x0040080e01007387 */ /* 0x0005e40000100a00 */
[----:B--2---:R-:W-:-:S02]  /*cf390*/  IADD3 R14, P4, R27, R0, RZ ;  /* 0x000000001b0e7210 */ /* 0x004fc40007f9e0ff */
[----:B---3--:R-:W-:Y:S02]  /*cf3a0*/  SHF.R.S32.HI R26, RZ, 0x1f, R29 ;  /* 0x0000001fff1a7819 */ /* 0x008fe4000001141d */
[C---:B------:R-:W-:Y:S02]  /*cf3b0*/  IADD3 R20, P5, R29.reuse, R0, RZ ;  /* 0x000000001d147210 */ /* 0x040fe40007fbe0ff */
[----:B------:R-:W-:-:S03]  /*cf3c0*/  IADD3 R28, P6, R29, R2, RZ ;  /* 0x000000021d1c7210 */ /* 0x000fc60007fde0ff */
[C---:B------:R-:W-:Y:S02]  /*cf3d0*/  IMAD.X R21, R26.reuse, 0x1, R3, P5 ;  /* 0x000000011a157824 */ /* 0x040fe400028e0603 */
[----:B------:R-:W-:-:S03]  /*cf3e0*/  IMAD.X R29, R26, 0x1, R4, P6 ;  /* 0x000000011a1d7824 */ /* 0x000fc600030e0604 */
[----:B------:R1:W-:Y:S04]  /*cf3f0*/  STL.64 [R1+0x1988], R20 ;  /* 0x0019881401007387 */ /* 0x0003e80000100a00 */
[----:B-1----:R-:W2:Y:S04]  /*cf400*/  LDL.LU.64 R20, [R1+0x4010] ;  /* 0x0040100001147983 */ /* 0x002ea80000300a00 */
[----:B------:R1:W-:Y:S04]  /*cf410*/  STL [R1+0x19a0], R14 ;  /* 0x0019a00e01007387 */ /* 0x0003e80000100800 */
[----:B-1----:R-:W3:Y:S04]  /*cf420*/  LDL.LU.64 R14, [R1+0x4008] ;  /* 0x00400800010e7983 */ /* 0x002ee80000300a00 */
[----:B------:R1:W-:Y:S04]  /*cf430*/  STL.64 [R1+0x1990], R28 ;  /* 0x0019901c01007387 */ /* 0x0003e80000100a00 */
[----:B-1----:R-:W4:Y:S04]  /*cf440*/  LDL.LU.64 R28, [R1+0x4000] ;  /* 0x00400000011c7983 */ /* 0x002f280000300a00 */
[----:B------:R1:W-:Y:S04]  /*cf450*/  STL.64 [R1+0x3ff0], R4 ;  /* 0x003ff00401007387 */ /* 0x0003e80000100a00 */
[----:B-1----:R0:W2:Y:S01]  /*cf460*/  LDL.64 R4, [R1+0x19a0] ;  /* 0x0019a00001047983 */ /* 0x0020a20000100a00 */
[----:B------:R-:W-:-:S03]  /*cf470*/  SHF.R.S32.HI R25, RZ, 0x1f, R27 ;  /* 0x0000001fff197819 */ /* 0x000fc6000001141b */
[----:B----4-:R-:W-:Y:S04]  /*cf480*/  STL.64 [R1+0x3fd8], R28 ;  /* 0x003fd81c01007387 */ /* 0x010fe80000100a00 */
[----:B------:R-:W-:Y:S04]  /*cf490*/  STL.64 [R1+0x3fe8], R16 ;  /* 0x003fe81001007387 */ /* 0x000fe80000100a00 */
[----:B---3--:R1:W-:Y:S01]  /*cf4a0*/  STL.64 [R1+0x3fe0], R14 ;  /* 0x003fe00e01007387 */ /* 0x0083e20000100a00 */
[----:B--2---:R-:W-:-:S03]  /*cf4b0*/  IMAD.X R5, R25, 0x1, R3, P4 ;  /* 0x0000000119057824 */ /* 0x004fc600020e0603 */
[----:B-1----:R-:W2:Y:S01]  /*cf4c0*/  LDL.LU R14, [R1+0x41c] ;  /* 0x00041c00010e7983 */ /* 0x002ea20000300800 */
[----:B------:R-:W-:-:S03]  /*cf4d0*/  IADD3 R16, P6, R27, R2, RZ ;  /* 0x000000021b107210 */ /* 0x000fc60007fde0ff */
[----:B------:R-:W3:Y:S04]  /*cf4e0*/  LDL.LU R27, [R1+0x3ff8] ;  /* 0x003ff800011b7983 */ /* 0x000ee80000300800 */
[----:B------:R1:W-:Y:S04]  /*cf4f0*/  STL [R1+0x19a4], R5 ;  /* 0x0019a40501007387 */ /* 0x0003e80000100800 */
[----:B-1----:R-:W4:Y:S01]  /*cf500*/  LDL.LU.64 R4, [R1+0x3ff0] ;  /* 0x003ff00001047983 */ /* 0x002f220000300a00 */
[----:B--2---:R-:W-:Y:S02]  /*cf510*/  SHF.R.S32.HI R26, RZ, 0x1f, R14 ;  /* 0x0000001fff1a7819 */ /* 0x004fe4000001140e */
[----:B------:R-:W-:-:S05]  /*cf520*/  IADD3 R28, P5, R14, R0, RZ ;  /* 0x000000000e1c7210 */ /* 0x000fca0007fbe0ff */
[----:B------:R-:W-:Y:S02]  /*cf530*/  IMAD.X R29, R26, 0x1, R3, P5 ;  /* 0x000000011a1d7824 */ /* 0x000fe400028e0603 */
[----:B----4-:R-:W-:Y:S01]  /*cf540*/  IMAD.X R17, R25, 0x1, R4, P6 ;  /* 0x0000000119117824 */ /* 0x010fe200030e0604 */
[----:B------:R-:W-:-:S04]  /*cf550*/  IADD3 R14, P6, R14, R2, RZ ;  /* 0x000000020e0e7210 */ /* 0x000fc80007fde0ff */
[----:B------:R1:W-:Y:S04]  /*cf560*/  STL.64 [R1+0x1998], R16 ;  /* 0x0019981001007387 */ /* 0x0003e80000100a00 */
[----:B-1----:R-:W2:Y:S04]  /*cf570*/  LDL.LU.64 R16, [R1+0x3fe8] ;  /* 0x003fe80001107983 */ /* 0x002ea80000300a00 */
[----:B------:R1:W-:Y:S04]  /*cf580*/  STL [R1+0x19c0], R14 ;  /* 0x0019c00e01007387 */ /* 0x0003e80000100800 */
[----:B-1----:R-:W4:Y:S04]  /*cf590*/  LDL.LU.64 R14, [R1+0x3fe0] ;  /* 0x003fe000010e7983 */ /* 0x002f280000300a00 */
[----:B------:R1:W-:Y:S04]  /*cf5a0*/  STL.64 [R1+0x19a8], R28 ;  /* 0x0019a81c01007387 */ /* 0x0003e80000100a00 */
[----:B-1----:R-:W3:Y:S04]  /*cf5b0*/  LDL.LU.64 R28, [R1+0x3fd8] ;  /* 0x003fd800011c7983 */ /* 0x002ee80000300a00 */
[----:B------:R1:W-:Y:S04]  /*cf5c0*/  STL.64 [R1+0x3fd0], R2 ;  /* 0x003fd00201007387 */ /* 0x0003e80000100a00 */
[----:B-1----:R0:W2:Y:S04]  /*cf5d0*/  LDL.64 R2, [R1+0x19c0] ;  /* 0x0019c00001027983 */ /* 0x0020a80000100a00 */
[----:B------:R1:W-:Y:S04]  /*cf5e0*/  STL.64 [R1+0x3fb0], R22 ;  /* 0x003fb01601007387 */ /* 0x0003e80000100a00 */
[----:B-1----:R-:W4:Y:S04]  /*cf5f0*/  LDL.LU R23, [R1+0x1960] ;  /* 0x0019600001177983 */ /* 0x002f280000300800 */
[----:B------:R-:W-:Y:S04]  /*cf600*/  STL.64 [R1+0x3fc8], R6 ;  /* 0x003fc80601007387 */ /* 0x000fe80000100a00 */
[----:B------:R1:W-:Y:S04]  /*cf610*/  STL.64 [R1+0x3fb8], R12 ;  /* 0x003fb80c01007387 */ /* 0x0003e80000100a00 */
[----:B-1----:R-:W3:Y:S01]  /*cf620*/  LDL.LU R12, [R1+0x1964] ;  /* 0x00196400010c7983 */ /* 0x002ee20000300800 */
[----:B--2---:R-:W-:-:S05]  /*cf630*/  IMAD.X R3, R26, 0x1, R4, P6 ;  /* 0x000000011a037824 */ /* 0x004fca00030e0604 */
[----:B------:R1:W-:Y:S04]  /*cf640*/  STL [R1+0x19c4], R3 ;  /* 0x0019c40301007387 */ /* 0x0003e80000100800 */
[----:B-1----:R-:W2:Y:S01]  /*cf650*/  LDL.LU.64 R2, [R1+0x3fd0] ;  /* 0x003fd00001027983 */ /* 0x002ea20000300a00 */
[----:B----4-:R-:W-:Y:S02]  /*cf660*/  SHF.R.S32.HI R25, RZ, 0x1f, R23 ;  /* 0x0000001fff197819 */ /* 0x010fe40000011417 */
[-C--:B------:R-:W-:Y:S01]  /*cf670*/  IADD3 R6, P4, R23, R0.reuse, RZ ;  /* 0x0000000017067210 */ /* 0x080fe20007f9e0ff */
[----:B------:R2:W-:Y:S01]  /*cf680*/  STL.64 [R1+0x3fc0], R20 ;  /* 0x003fc01401007387 */ /* 0x0005e20000100a00 */
[----:B---3--:R-:W-:Y:S02]  /*cf690*/  SHF.R.S32.HI R26, RZ, 0x1f, R12 ;  /* 0x0000001fff1a7819 */ /* 0x008fe4000001140c */
[----:B------:R-:W-:-:S02]  /*cf6a0*/  IADD3 R22, P5, R12, R0, RZ ;  /* 0x000000000c167210 */ /* 0x000fc40007fbe0ff */
[----:B--2---:R-:W-:Y:S01]  /*cf6b0*/  IADD3 R20, P6, R23, R2, RZ ;  /* 0x0000000217147210 */ /* 0x004fe20007fde0ff */
[----:B------:R-:W-:-:S04]  /*cf6c0*/  IMAD.X R7, R25, 0x1, R3, P4 ;  /* 0x0000000119077824 */ /* 0x000fc800020e0603 */
[----:B------:R-:W-:Y:S01]  /*cf6d0*/  IMAD.X R21, R25, 0x1, R4, P6 ;  /* 0x0000000119157824 */ /* 0x000fe200030e0604 */
[----:B------:R-:W-:Y:S01]  /*cf6e0*/  IADD3 R12, P6, R12, R2, RZ ;  /* 0x000000020c0c7210 */ /* 0x000fe20007fde0ff */
[----:B------:R1:W-:Y:S04]  /*cf6f0*/  STL.64 [R1+0x19b8], R6 ;  /* 0x0019b80601007387 */ /* 0x0003e80000100a00 */
[----:B-1----:R-:W2:Y:S04]  /*cf700*/  LDL.LU.64 R6, [R1+0x3fc8] ;  /* 0x003fc80001067983 */ /* 0x002ea80000300a00 */
[----:B------:R1:W-:Y:S04]  /*cf710*/  STL.64 [R1+0x19c8], R20 ;  /* 0x0019c81401007387 */ /* 0x0003e80000100a00 */
[----:B-1----:R-:W3:Y:S04]  /*cf720*/  LDL.LU.64 R20, [R1+0x3fc0] ;  /* 0x003fc00001147983 */ /* 0x002ee80000300a00 */
[----:B------:R1:W-:Y:S04]  /*cf730*/  STL [R1+0x19d8], R12 ;  /* 0x0019d80c01007387 */ /* 0x0003e80000100800 */
[----:B-1----:R-:W4:Y:S01]  /*cf740*/  LDL.LU.64 R12, [R1+0x3fb8] ;  /* 0x003fb800010c7983 */ /* 0x002f220000300a00 */
[----:B------:R-:W-:-:S05]  /*cf750*/  IMAD.X R23, R26, 0x1, R3, P5 ;  /* 0x000000011a177824 */ /* 0x000fca00028e0603 */
[----:B------:R1:W-:Y:S04]  /*cf760*/  STL.64 [R1+0x19d0], R22 ;  /* 0x0019d01601007387 */ /* 0x0003e80000100a00 */
[----:B-1----:R-:W3:Y:S04]  /*cf770*/  LDL.LU.64 R22, [R1+0x3fb0] ;  /* 0x003fb00001167983 */ /* 0x002ee80000300a00 */
[----:B----4-:R1:W-:Y:S04]  /*cf780*/  STL.64 [R1+0x3f90], R12 ;  /* 0x003f900c01007387 */ /* 0x0103e80000100a00 */
[----:B-1----:R-:W4:Y:S04]  /*cf790*/  LDL.LU R13, [R1+0x19b0] ;  /* 0x0019b000010d7983 */ /* 0x002f280000300800 */
[----:B------:R1:W-:Y:S04]  /*cf7a0*/  STL.64 [R1+0x3f98], R28 ;  /* 0x003f981c01007387 */ /* 0x0003e80000100a00 */
[----:B-1----:R-:W3:Y:S04]  /*cf7b0*/  LDL.LU R28, [R1+0x19b4] ;  /* 0x0019b400011c7983 */ /* 0x002ee80000300800 */
[----:B------:R1:W-:Y:S04]  /*cf7c0*/  STL.64 [R1+0x3fa0], R16 ;  /* 0x003fa01001007387 */ /* 0x0003e80000100a00 */
[----:B-1----:R0:W3:Y:S04]  /*cf7d0*/  LDL.64 R16, [R1+0x19d8] ;  /* 0x0019d80001107983 */ /* 0x0020e80000100a00 */
[----:B--2---:R1:W-:Y:S01]  /*cf7e0*/  STL.64 [R1+0x3fa8], R6 ;  /* 0x003fa80601007387 */ /* 0x0043e20000100a00 */
[----:B----4-:R-:W-:-:S02]  /*cf7f0*/  SHF.R.S32.HI R25, RZ, 0x1f, R13 ;  /* 0x0000001fff197819 */ /* 0x010fc4000001140d */
[----:B-1----:R-:W-:-:S05]  /*cf800*/  IADD3 R6, P4, R13, R0, RZ ;  /* 0x000000000d067210 */ /* 0x002fca0007f9e0ff */
[----:B------:R-:W-:Y:S02]  /*cf810*/  IMAD.X R7, R25, 0x1, R3, P4 ;  /* 0x0000000119077824 */ /* 0x000fe400020e0603 */
[----:B---3--:R-:W-:Y:S01]  /*cf820*/  IMAD.X R17, R26, 0x1, R4, P6 ;  /* 0x000000011a117824 */ /* 0x008fe200030e0604 */
[----:B------:R-:W-:-:S04]  /*cf830*/  IADD3 R16, P6, R13, R2, RZ ;  /* 0x000000020d107210 */ /* 0x000fc80007fde0ff */
[----:B------:R1:W-:Y:S04]  /*cf840*/  STL [R1+0x19dc], R17 ;  /* 0x0019dc1101007387 */ /* 0x0003e80000100800 */
[----:B------:R2:W-:Y:S01]  /*cf850*/  STL.64 [R1+0x19e8], R6 ;  /* 0x0019e80601007387 */ /* 0x0005e20000100a00 */
[----:B-1----:R-:W-:-:S03]  /*cf860*/  IMAD.X R17, R25, 0x1, R4, P6 ;  /* 0x0000000119117824 */ /* 0x002fc600030e0604 */
[----:B--2---:R-:W2:Y:S04]  /*cf870*/  LDL.LU.64 R6, [R1+0x3fa8] ;  /* 0x003fa80001067983 */ /* 0x004ea80000300a00 */
[----:B------:R1:W-:Y:S04]  /*cf880*/  STL.64 [R1+0x19e0], R16 ;  /* 0x0019e01001007387 */ /* 0x0003e80000100a00 */
[----:B-1----:R-:W3:Y:S01]  /*cf890*/  LDL.LU.64 R16, [R1+0x3fa0] ;  /* 0x003fa00001107983 */ /* 0x002ee20000300a00 */
[----:B------:R-:W-:Y:S02]  /*cf8a0*/  SHF.R.S32.HI R26, RZ, 0x1f, R28 ;  /* 0x0000001fff1a7819 */ /* 0x000fe4000001141c */
[----:B------:R-:W-:-:S02]  /*cf8b0*/  IADD3 R12, P5, R28, R0, RZ ;  /* 0x000000001c0c7210 */ /* 0x000fc40007fbe0ff */
[----:B------:R-:W-:-:S03]  /*cf8c0*/  IADD3 R28, P6, R28, R2, RZ ;  /* 0x000000021c1c7210 */ /* 0x000fc60007fde0ff */
[----:B------:R-:W-:Y:S02]  /*cf8d0*/  IMAD.X R13, R26, 0x1, R3, P5 ;  /* 0x000000011a0d7824 */ /* 0x000fe400028e0603 */
[----:B------:R1:W-:Y:S04]  /*cf8e0*/  STL [R1+0x1a08], R28 ;  /* 0x001a081c01007387 */ /* 0x0003e80000100800 */
[----:B-1----:R-:W4:Y:S04]  /*cf8f0*/  LDL.LU.64 R28, [R1+0x3f98] ;  /* 0x003f9800011c7983 */ /* 0x002f280000300a00 */
[----:B------:R1:W-:Y:S04]  /*cf900*/  STL.64 [R1+0x19f0], R12 ;  /* 0x0019f00c01007387 */ /* 0x0003e80000100a00 */
[----:B-1----:R-:W4:Y:S04]  /*cf910*/  LDL.LU.64 R12, [R1+0x3f90] ;  /* 0x003f9000010c7983 */ /* 0x002f280000300a00 */
[----:B------:R-:W-:Y:S04]  /*cf920*/  STL.64 [R1+0x3f88], R2 ;  /* 0x003f880201007387 */ /* 0x000fe80000100a00 */
[----:B--2---:R1:W-:Y:S04]  /*cf930*/  STL.64 [R1+0x3f78], R6 ;  /* 0x003f780601007387 */ /* 0x0043e80000100a00 */
[----:B-1----:R-:W2:Y:S04]  /*cf940*/  LDL.LU R7, [R1+0x19f8] ;  /* 0x0019f80001077983 */ /* 0x002ea80000300800 */
[----:B---3--:R1:W-:Y:S04]  /*cf950*/  STL.64 [R1+0x3f68], R16 ;  /* 0x003f681001007387 */ /* 0x0083e80000100a00 */
[----:B-1----:R0:W3:Y:S04]  /*cf960*/  LDL.64 R16, [R1+0x1a08] ;  /* 0x001a080001107983 */ /* 0x0020e80000100a00 */
[----:B------:R1:W-:Y:S04]  /*cf970*/  STL.64 [R1+0x3f70], R22 ;  /* 0x003f701601007387 */ /* 0x0003e80000100a00 */
[----:B-1----:R-:W4:Y:S01]  /*cf980*/  LDL.LU R22, [R1+0x19fc] ;  /* 0x0019fc0001167983 */ /* 0x002f220000300800 */
[----:B--2---:R-:W-:-:S05]  /*cf990*/  IADD3 R2, P4, R7, R0, RZ ;  /* 0x0000000007027210 */ /* 0x004fca0007f9e0ff */
[----:B------:R1:W-:Y:S01]  /*cf9a0*/  STL [R1+0x1a00], R2 ;  /* 0x001a000201007387 */ /* 0x0003e20000100800 */
[----:B---3--:R-:W-:-:S03]  /*cf9b0*/  IMAD.X R17, R26, 0x1, R4, P6 ;  /* 0x000000011a117824 */ /* 0x008fc600030e0604 */
[----:B-1----:R-:W2:Y:S04]  /*cf9c0*/  LDL.LU.64 R2, [R1+0x3f88] ;  /* 0x003f880001027983 */ /* 0x002ea80000300a00 */
[----:B------:R1:W-:Y:S04]  /*cf9d0*/  STL.64 [R1+0x3f80], R4 ;  /* 0x003f800401007387 */ /* 0x0003e80000100a00 */
[----:B-1----:R0:W2:Y:S01]  /*cf9e0*/  LDL.64 R4, [R1+0x1a00] ;  /* 0x001a000001047983 */ /* 0x0020a20000100a00 */
[----:B------:R-:W-:-:S03]  /*cf9f0*/  SHF.R.S32.HI R25, RZ, 0x1f, R7 ;  /* 0x0000001fff197819 */ /* 0x000fc60000011407 */
[----:B------:R-:W-:Y:S02]  /*cfa00*/  STL [R1+0x1a0c], R17 ;  /* 0x001a0c1101007387 */ /* 0x000fe40000100800 */
[----:B--2---:R-:W-:-:S05]  /*cfa10*/  IMAD.X R5, R25, 0x1, R3, P4 ;  /* 0x0000000119057824 */ /* 0x004fca00020e0603 */
[----:B------:R1:W-:Y:S04]  /*cfa20*/  STL [R1+0x1a04], R5 ;  /* 0x001a040501007387 */ /* 0x0003e80000100800 */
[----:B-1----:R-:W2:Y:S01]  /*cfa30*/  LDL.LU.64 R4, [R1+0x3f80] ;  /* 0x003f800001047983 */ /* 0x002ea20000300a00 */
[----:B------:R-:W-:Y:S02]  /*cfa40*/  IADD3 R6, P6, R7, R2, RZ ;  /* 0x0000000207067210 */ /* 0x000fe40007fde0ff */
[----:B----4-:R-:W-:Y:S02]  /*cfa50*/  SHF.R.S32.HI R26, RZ, 0x1f, R22 ;  /* 0x0000001fff1a7819 */ /* 0x010fe40000011416 */
[----:B------:R-:W-:-:S05]  /*cfa60*/  IADD3 R16, P5, R22, R0, RZ ;  /* 0x0000000016107210 */ /* 0x000fca0007fbe0ff */
[----:B------:R-:W-:Y:S02]  /*cfa70*/  IMAD.X R17, R26, 0x1, R3, P5 ;  /* 0x000000011a117824 */ /* 0x000fe400028e0603 */
[----:B--2---:R-:W-:Y:S01]  /*cfa80*/  IMAD.X R7, R25, 0x1, R4, P6 ;  /* 0x0000000119077824 */ /* 0x004fe200030e0604 */
[----:B------:R-:W-:-:S04]  /*cfa90*/  IADD3 R22, P6, R22, R2, RZ ;  /* 0x0000000216167210 */ /* 0x000fc80007fde0ff */
[----:B------:R1:W-:Y:S04]  /*cfaa0*/  STL.64 [R1+0x1a10], R6 ;  /* 0x001a100601007387 */ /* 0x0003e80000100a00 */
[----:B-1----:R-:W2:Y:S04]  /*cfab0*/  LDL.LU.64 R6, [R1+0x3f78] ;  /* 0x003f780001067983 */ /* 0x002ea80000300a00 */
[----:B------:R-:W3:Y:S04]  /*cfac0*/  LDL.LU R25, [R1+0x1a28] ;  /* 0x001a280001197983 */ /* 0x000ee80000300800 */
[----:B------:R1:W-:Y:S04]  /*cfad0*/  STL [R1+0x1a20], R22 ;  /* 0x001a201601007387 */ /* 0x0003e80000100800 */
[----:B-1----:R-:W4:Y:S04]  /*cfae0*/  LDL.LU.64 R22, [R1+0x3f70] ;  /* 0x003f700001167983 */ /* 0x002f280000300a00 */
[----:B------:R1:W-:Y:S04]  /*cfaf0*/  STL.64 [R1+0x1a18], R16 ;  /* 0x001a181001007387 */ /* 0x0003e80000100a00 */
[----:B-1----:R-:W2:Y:S04]  /*cfb00*/  LDL.LU.64 R16, [R1+0x3f68] ;  /* 0x003f680001107983 */ /* 0x002ea80000300a00 */
[----:B--2---:R-:W-:Y:S04]  /*cfb10*/  STL.64 [R1+0x3f60], R16 ;  /* 0x003f601001007387 */ /* 0x004fe80000100a00 */
[----:B------:R1:W-:Y:S04]  /*cfb20*/  STL.64 [R1+0x3f50], R18 ;  /* 0x003f501201007387 */ /* 0x0003e80000100a00 */
[----:B-1----:R0:W2:Y:S04]  /*cfb30*/  LDL.64 R18, [R1+0x1a20] ;  /* 0x001a200001127983 */ /* 0x0020a80000100a00 */
[----:B------:R-:W-:Y:S01]  /*cfb40*/  STL [R1+0x3f48], R27 ;  /* 0x003f481b01007387 */ /* 0x000fe20000100800 */
[----:B--2---:R-:W-:-:S04]  /*cfb50*/  IMAD.MOV.U32 R19, RZ, RZ, R28 ;  /* 0x000000ffff137224 */ /* 0x004fc800078e001c */
[----:B------:R-:W-:Y:S02]  /*cfb60*/  IMAD.MOV.U32 R17, RZ, RZ, R19 ;  /* 0x000000ffff117224 */ /* 0x000fe400078e0013 */
[----:B------:R-:W-:-:S05]  /*cfb70*/  IMAD.X R19, R26, 0x1, R4, P6 ;  /* 0x000000011a137824 */ /* 0x000fca00030e0604 */
[----:B------:R-:W-:Y:S04]  /*cfb80*/  STL [R1+0x1a24], R19 ;  /* 0x001a241301007387 */ /* 0x000fe80000100800 */
[----:B------:R1:W-:Y:S04]  /*cfb90*/  STL.64 [R1+0x3f58], R6 ;  /* 0x003f580601007387 */ /* 0x0003e80000100a00 */
[----:B-1----:R-:W2:Y:S01]  /*cfba0*/  LDL.LU R6, [R1+0x1a2c] ;  /* 0x001a2c0001067983 */ /* 0x002ea20000300800 */
[----:B---3--:R-:W-:Y:S02]  /*cfbb0*/  SHF.R.S32.HI R28, RZ, 0x1f, R25 ;  /* 0x0000001fff1c7819 */ /* 0x008fe40000011419 */
[----:B------:R-:W-:-:S02]  /*cfbc0*/  IADD3 R16, P4, R25, R0, RZ ;  /* 0x0000000019107210 */ /* 0x000fc40007f9e0ff */
[----:B------:R-:W-:Y:S01]  /*cfbd0*/  IADD3 R18, P6, R25, R2, RZ ;  /* 0x0000000219127210 */ /* 0x000fe20007fde0ff */
[----:B------:R-:W-:Y:S02]  /*cfbe0*/  IMAD.MOV.U32 R27, RZ, RZ, R17 ;  /* 0x000000ffff1b7224 */ /* 0x000fe400078e0011 */
[C---:B------:R-:W-:Y:S02]  /*cfbf0*/  IMAD.X R17, R28.reuse, 0x1, R3, P4 ;  /* 0x000000011c117824 */ /* 0x040fe400020e0603 */
[----:B------:R-:W-:-:S03]  /*cfc00*/  IMAD.X R19, R28, 0x1, R4, P6 ;  /* 0x000000011c137824 */ /* 0x000fc600030e0604 */
[----:B------:R1:W-:Y:S04]  /*cfc10*/  STL.64 [R1+0x1a30], R16 ;  /* 0x001a301001007387 */ /* 0x0003e80000100a00 */
[----:B-1----:R-:W3:Y:S01]  /*cfc20*/  LDL.LU.64 R16, [R1+0x3f60] ;  /* 0x003f600001107983 */ /* 0x002ee20000300a00 */
[----:B--2---:R-:W-:Y:S02]  /*cfc30*/  SHF.R.S32.HI R25, RZ, 0x1f, R6 ;  /* 0x0000001fff197819 */ /* 0x004fe40000011406 */
[C---:B------:R-:W-:Y:S02]  /*cfc40*/  IADD3 R26, P5, R6.reuse, R0, RZ ;  /* 0x00000000061a7210 */ /* 0x040fe40007fbe0ff */
[----:B------:R-:W-:-:S05]  /*cfc50*/  IADD3 R6, P4, R6, R2, RZ ;  /* 0x0000000206067210 */ /* 0x000fca0007f9e0ff */
[----:B------:R1:W-:Y:S04]  /*cfc60*/  STL [R1+0x1a48], R6 ;  /* 0x001a480601007387 */ /* 0x0003e80000100800 */
[----:B-1----:R-:W2:Y:S04]  /*cfc70*/  LDL.LU.64 R6, [R1+0x3f58] ;  /* 0x003f580001067983 */ /* 0x002ea80000300a00 */
[----:B------:R1:W-:Y:S04]  /*cfc80*/  STL.64 [R1+0x1a28], R18 ;  /* 0x001a281201007387 */ /* 0x0003e80000100a00 */
[----:B-1----:R-:W4:Y:S04]  /*cfc90*/  LDL.LU.64 R18, [R1+0x3f50] ;  /* 0x003f500001127983 */ /* 0x002f280000300a00 */
[----:B------:R-:W3:Y:S04]  /*cfca0*/  LDL.LU R28, [R1+0x1a44] ;  /* 0x001a4400011c7983 */ /* 0x000ee80000300800 */
[----:B----4-:R1:W-:Y:S02]  /*cfcb0*/  STL.64 [R1+0x3f30], R18 ;  /* 0x003f301201007387 */ /* 0x0103e40000100a00 */
[----:B-1----:R-:W-:-:S02]  /*cfcc0*/  IMAD.MOV.U32 R19, RZ, RZ, R27 ;  /* 0x000000ffff137224 */ /* 0x002fc400078e001b */
[----:B------:R-:W-:-:S05]  /*cfcd0*/  IMAD.X R27, R25, 0x1, R3, P5 ;  /* 0x00000001191b7824 */ /* 0x000fca00028e0603 */
[----:B------:R1:W-:Y:S04]  /*cfce0*/  STL.64 [R1+0x1a38], R26 ;  /* 0x001a381a01007387 */ /* 0x0003e80000100a00 */
[----:B-1----:R-:W4:Y:S04]  /*cfcf0*/  LDL.LU R27, [R1+0x3f48] ;  /* 0x003f4800011b7983 */ /* 0x002f280000300800 */
[----:B--2---:R1:W-:Y:S04]  /*cfd00*/  STL.64 [R1+0x3f38], R6 ;  /* 0x003f380601007387 */ /* 0x0043e80000100a00 */
[----:B-1----:R0:W2:Y:S01]  /*cfd10*/  LDL.64 R6, [R1+0x1a48] ;  /* 0x001a480001067983 */ /* 0x0020a20000100a00 */
[----:B---3--:R-:W-:-:S05]  /*cfd20*/  SHF.R.S32.HI R26, RZ, 0x1f, R28 ;  /* 0x0000001fff1a7819 */ /* 0x008fca000001141c */
[----:B----4-:R1:W-:Y:S01]  /*cfd30*/  STL.64 [R1+0x3f40], R26 ;  /* 0x003f401a01007387 */ /* 0x0103e20000100a00 */
[----:B--2---:R-:W-:Y:S02]  /*cfd40*/  IMAD.X R7, R25, 0x1, R4, P4 ;  /* 0x0000000119077824 */ /* 0x004fe400020e0604 */
[----:B------:R-:W-:-:S05]  /*cfd50*/  IMAD.MOV.U32 R25, RZ, RZ, R19 ;  /* 0x000000ffff197224 */ /* 0x000fca00078e0013 */
[-C--:B-1----:R-:W-:Y:S01]  /*cfd60*/  IADD3 R26, P4, R25, R0.reuse, RZ ;  /* 0x00000000191a7210 */ /* 0x082fe20007f9e0ff */
[----:B------:R-:W-:Y:S04]  /*cfd70*/  STL [R1+0x1a4c], R7 ;  /* 0x001a4c0701007387 */ /* 0x000fe80000100800 */
[----:B------:R1:W-:Y:S04]  /*cfd80*/  STL [R1+0x1a60], R26 ;  /* 0x001a601a01007387 */ /* 0x0003e80000100800 */
[----:B-1----:R-:W2:Y:S01]  /*cfd90*/  LDL.LU.64 R26, [R1+0x3f40] ;  /* 0x003f4000011a7983 */ /* 0x002ea20000300a00 */
[----:B------:R-:W-:-:S02]  /*cfda0*/  IADD3 R6, P5, R28, R0, RZ ;  /* 0x000000001c067210 */ /* 0x000fc40007fbe0ff */
[----:B------:R-:W-:-:S03]  /*cfdb0*/  IADD3 R18, P6, R28, R2, RZ ;  /* 0x000000021c127210 */ /* 0x000fc60007fde0ff */
[C---:B--2---:R-:W-:Y:S02]  /*cfdc0*/  IMAD.X R7, R26.reuse, 0x1, R3, P5 ;  /* 0x000000011a077824 */ /* 0x044fe400028e0603 */
[----:B------:R-:W-:-:S03]  /*cfdd0*/  IMAD.X R19, R26, 0x1, R4, P6 ;  /* 0x000000011a137824 */ /* 0x000fc600030e0604 */
[----:B------:R1:W-:Y:S04]  /*cfde0*/  STL.64 [R1+0x1a40], R6 ;  /* 0x001a400601007387 */ /* 0x0003e80000100a00 */
[----:B-1----:R-:W2:Y:S04]  /*cfdf0*/  LDL.LU.64 R6, [R1+0x3f38] ;  /* 0x003f380001067983 */ /* 0x002ea80000300a00 */
[----:B------:R1:W-:Y:S04]  /*cfe00*/  STL.64 [R1+0x1a58], R18 ;  /* 0x001a581201007387 */ /* 0x0003e80000100a00 */
[----:B-1----:R-:W3:Y:S01]  /*cfe10*/  LDL.LU.64 R18, [R1+0x3f30] ;  /* 0x003f300001127983 */ /* 0x002ee20000300a00 */
[----:B------:R-:W-:-:S03]  /*cfe20*/  SHF.R.S32.HI R28, RZ, 0x1f, R25 ;  /* 0x0000001fff1c7819 */ /* 0x000fc60000011419 */
[----:B---3--:R1:W-:Y:S04]  /*cfe30*/  STL.64 [R1+0x3f18], R18 ;  /* 0x003f181201007387 */ /* 0x0083e80000100a00 */
[----:B-1----:R-:W3:Y:S04]  /*cfe40*/  LDL.LU R19, [R1+0x1a54] ;  /* 0x001a540001137983 */ /* 0x002ee80000300800 */
[----:B--2---:R1:W-:Y:S04]  /*cfe50*/  STL.64 [R1+0x3f20], R6 ;  /* 0x003f200601007387 */ /* 0x0043e80000100a00 */
[----:B-1----:R0:W2:Y:S04]  /*cfe60*/  LDL.64 R6, [R1+0x1a60] ;  /* 0x001a600001067983 */ /* 0x0020a80000100a00 */
[----:B------:R1:W-:Y:S04]  /*cfe70*/  STL.64 [R1+0x3f28], R14 ;  /* 0x003f280e01007387 */ /* 0x0003e80000100a00 */
[----:B------:R-:W-:Y:S04]  /*cfe80*/  STL [R1+0x3f08], R27 ;  /* 0x003f081b01007387 */ /* 0x000fe80000100800 */
[----:B------:R-:W4:Y:S01]  /*cfe90*/  LDL R26, [R1+0x1a84] ;  /* 0x001a8400011a7983 */ /* 0x000f220000100800 */
[----:B-1----:R-:W-:-:S05]  /*cfea0*/  IADD3 R14, P5, R25, R2, RZ ;  /* 0x00000002190e7210 */ /* 0x002fca0007fbe0ff */
[C---:B------:R-:W-:Y:S01]  /*cfeb0*/  IMAD.X R15, R28.reuse, 0x1, R4, P5 ;  /* 0x000000011c0f7824 */ /* 0x040fe200028e0604 */
[----:B---3--:R-:W-:Y:S02]  /*cfec0*/  SHF.R.S32.HI R25, RZ, 0x1f, R19 ;  /* 0x0000001fff197819 */ /* 0x008fe40000011413 */
[C---:B------:R-:W-:Y:S01]  /*cfed0*/  IADD3 R18, P6, R19.reuse, R2, RZ ;  /* 0x0000000213127210 */ /* 0x040fe20007fde0ff */
[----:B--2---:R-:W-:Y:S01]  /*cfee0*/  IMAD.X R7, R28, 0x1, R3, P4 ;  /* 0x000000011c077824 */ /* 0x004fe200020e0603 */
[----:B------:R-:W-:-:S04]  /*cfef0*/  IADD3 R6, P4, R19, R0, RZ ;  /* 0x0000000013067210 */ /* 0x000fc80007f9e0ff */
[----:B------:R1:W-:Y:S04]  /*cff00*/  STL [R1+0x1a64], R7 ;  /* 0x001a640701007387 */ /* 0x0003e80000100800 */
[----:B------:R2:W-:Y:S01]  /*cff10*/  STL.64 [R1+0x1a68], R14 ;  /* 0x001a680e01007387 */ /* 0x0005e20000100a00 */
[C---:B------:R-:W-:Y:S02]  /*cff20*/  IMAD.X R19, R25.reuse, 0x1, R4, P6 ;  /* 0x0000000119137824 */ /* 0x040fe400030e0604 */
[----:B-1----:R-:W-:Y:S01]  /*cff30*/  IMAD.X R7, R25, 0x1, R3, P4 ;  /* 0x0000000119077824 */ /* 0x002fe200020e0603 */
[----:B--2---:R-:W2:Y:S04]  /*cff40*/  LDL.LU.64 R14, [R1+0x3f28] ;  /* 0x003f2800010e7983 */ /* 0x004ea80000300a00 */
[----:B------:R1:W-:Y:S01]  /*cff50*/  STL.64 [R1+0x1a78], R6 ;  /* 0x001a780601007387 */ /* 0x0003e20000100a00 */
[----:B----4-:R-:W-:-:S03]  /*cff60*/  SHF.R.S32.HI R25, RZ, 0x1f, R26 ;  /* 0x0000001fff197819 */ /* 0x010fc6000001141a */
[----:B-1----:R-:W3:Y:S04]  /*cff70*/  LDL.LU.64 R6, [R1+0x3f20] ;  /* 0x003f200001067983 */ /* 0x002ee80000300a00 */
[----:B------:R1:W-:Y:S04]  /*cff80*/  STL.64 [R1+0x3f10], R2 ;  /* 0x003f100201007387 */ /* 0x0003e80000100a00 */
[----:B------:R4:W-:Y:S01]  /*cff90*/  STL.64 [R1+0x1a70], R18 ;  /* 0x001a701201007387 */ /* 0x0009e20000100a00 */
[----:B-1----:R-:W-:-:S03]  /*cffa0*/  IADD3 R2, P5, R26, R0, RZ ;  /* 0x000000001a027210 */ /* 0x002fc60007fbe0ff */
[----:B----4-:R-:W4:Y:S04]  /*cffb0*/  LDL.LU.64 R18, [R1+0x3f18] ;  /* 0x003f180001127983 */ /* 0x010f280000300a00 */
[----:B------:R1:W-:Y:S04]  /*cffc0*/  STL.64 [R1+0x3ee8], R16 ;  /* 0x003ee81001007387 */ /* 0x0003e80000100a00 */
[----:B-1----:R-:W4:Y:S04]  /*cffd0*/  LDL R16, [R1+0x1a8c] ;  /* 0x001a8c0001107983 */ /* 0x002f280000100800 */
[----:B------:R-:W-:Y:S04]  /*cffe0*/  STL.64 [R1+0x3f00], R24 ;  /* 0x003f001801007387 */ /* 0x000fe80000100a00 */
[----:B------:R1:W-:Y:S04]  /*cfff0*/  STL [R1+0x1a80], R2 ;  /* 0x001a800201007387 */ /* 0x0003e80000100800 */
[----:B-1----:R-:W2:Y:S02]  /*d0000*/  LDL.LU.64 R2, [R1+0x3f10] ;  /* 0x003f100001027983 */ /* 0x002ea40000300a00 */
[----:B--2---:R-:W-:-:S05]  /*d0010*/  IADD3 R26, P6, R26, R2, RZ ;  /* 0x000000021a1a7210 */ /* 0x004fca0007fde0ff */
[----:B------:R-:W-:Y:S04]  /*d0020*/  STL [R1+0x1a90], R26 ;  /* 0x001a901a01007387 */ /* 0x000fe80000100800 */
[----:B------:R-:W2:Y:S04]  /*d0030*/  LDL.LU R27, [R1+0x3f08] ;  /* 0x003f0800011b7983 */ /* 0x000ea80000300800 */
[----:B------:R1:W-:Y:S04]  /*d0040*/  STL.64 [R1+0x3ef0], R10 ;  /* 0x003ef00a01007387 */ /* 0x0003e80000100a00 */
[----:B-1----:R-:W2:Y:S01]  /*d0050*/  LDL.64 R10, [R1+0x1a90] ;  /* 0x001a9000010a7983 */ /* 0x002ea20000100a00 */
[----:B---3--:R-:W-:-:S02]  /*d0060*/  IMAD.MOV.U32 R28, RZ, RZ, R6 ;  /* 0x000000ffff1c7224 */ /* 0x008fc400078e0006 */
[----:B------:R-:W-:Y:S02]  /*d0070*/  IMAD.MOV.U32 R6, RZ, RZ, R7 ;  /* 0x000000ffff067224 */ /* 0x000fe400078e0007 */
[----:B------:R-:W-:Y:S02]  /*d0080*/  IMAD.MOV.U32 R7, RZ, RZ, R14 ;  /* 0x000000ffff077224 */ /* 0x000fe400078e000e */
[----:B------:R-:W-:Y:S01]  /*d0090*/  IMAD.MOV.U32 R14, RZ, RZ, R5 ;  /* 0x000000ffff0e7224 */ /* 0x000fe200078e0005 */
[----:B----4-:R-:W-:Y:S01]  /*d00a0*/  IADD3 R24, P4, R16, R0, RZ ;  /* 0x0000000010187210 */ /* 0x010fe20007f9e0ff */
[----:B--2---:R1:W-:Y:S04]  /*d00b0*/  STL [R1+0x3ef8], R10 ;  /* 0x003ef80a01007387 */ /* 0x0043e80000100800 */
[----:B-1----:R0:W2:Y:S04]  /*d00c0*/  LDL.64 R10, [R1+0x1a80] ;  /* 0x001a8000010a7983 */ /* 0x0020a80000100a00 */
[----:B------:R1:W-:Y:S04]  /*d00d0*/  STL.64 [R1+0x3ee0], R14 ;  /* 0x003ee00e01007387 */ /* 0x0003e80000100a00 */
[----:B-1----:R-:W3:Y:S04]  /*d00e0*/  LDL.LU R14, [R1+0x1a98] ;  /* 0x001a9800010e7983 */ /* 0x002ee80000300800 */
[----:B------:R-:W4:Y:S04]  /*d00f0*/  LDL R5, [R1+0x1acc] ;  /* 0x001acc0001057983 */ /* 0x000f280000100800 */
[----:B------:R1:W-:Y:S04]  /*d0100*/  STL [R1+0x1a88], R24 ;  /* 0x001a881801007387 */ /* 0x0003e80000100800 */
[----:B-1----:R-:W2:Y:S02]  /*d0110*/  LDL.LU.64 R24, [R1+0x3f00] ;  /* 0x003f000001187983 */ /* 0x002ea40000300a00 */
[----:B--2---:R-:W-:-:S05]  /*d0120*/  IMAD.X R11, R25, 0x1, R3, P5 ;  /* 0x00000001190b7824 */ /* 0x004fca00028e0603 */
[----:B------:R1:W-:Y:S04]  /*d0130*/  STL [R1+0x1a84], R11 ;  /* 0x001a840b01007387 */ /* 0x0003e80000100800 */
[----:B------:R0:W2:Y:S01]  /*d0140*/  LDL.LU R10, [R1+0x3ef8] ;  /* 0x003ef800010a7983 */ /* 0x0000a20000300800 */
[----:B------:R-:W-:Y:S02]  /*d0150*/  SHF.R.S32.HI R26, RZ, 0x1f, R16 ;  /* 0x0000001fff1a7819 */ /* 0x000fe40000011410 */
[----:B------:R-:W-:Y:S01]  /*d0160*/  IADD3 R16, P5, R16, R2, RZ ;  /* 0x0000000210107210 */ /* 0x000fe20007fbe0ff */
[----:B-1----:R-:W-:-:S05]  /*d0170*/  IMAD.X R11, R25, 0x1, R4, P6 ;  /* 0x00000001190b7824 */ /* 0x002fca00030e0604 */
[----:B------:R2:W-:Y:S04]  /*d0180*/  STL [R1+0x1a94], R11 ;  /* 0x001a940b01007387 */ /* 0x0005e80000100800 */
[----:B--2---:R-:W2:Y:S04]  /*d0190*/  LDL.LU.64 R10, [R1+0x3ef0] ;  /* 0x003ef000010a7983 */ /* 0x004ea80000300a00 */
[----:B------:R1:W-:Y:S04]  /*d01a0*/  STL [R1+0x1aa0], R16 ;  /* 0x001aa01001007387 */ /* 0x0003e80000100800 */
[----:B-1----:R-:W3:Y:S04]  /*d01b0*/  LDL.LU.64 R16, [R1+0x3ee8] ;  /* 0x003ee80001107983 */ /* 0x002ee80000300a00 */
[----:B---3--:R1:W-:Y:S04]  /*d01c0*/  STL.64 [R1+0x3ed0], R16 ;  /* 0x003ed01001007387 */ /* 0x0083e80000100a00 */
[----:B-1----:R0:W3:Y:S01]  /*d01d0*/  LDL.64 R16, [R1+0x1a88] ;  /* 0x001a880001107983 */ /* 0x0020e20000100a00 */
[----:B------:R-:W-:-:S03]  /*d01e0*/  SHF.R.S32.HI R25, RZ, 0x1f, R14 ;  /* 0x0000001fff197819 */ /* 0x000fc6000001140e */
[----:B--2---:R1:W-:Y:S04]  /*d01f0*/  STL.64 [R1+0x3ed8], R10 ;  /* 0x003ed80a01007387 */ /* 0x0043e80000100a00 */
[----:B-1----:R0:W2:Y:S01]  /*d0200*/  LDL.64 R10, [R1+0x1aa0] ;  /* 0x001aa000010a7983 */ /* 0x0020a20000100a00 */
[----:B---3--:R-:W-:Y:S01]  /*d0210*/  IMAD.X R17, R26, 0x1, R3, P4 ;  /* 0x000000011a117824 */ /* 0x008fe200020e0603 */
[C---:B------:R-:W-:Y:S02]  /*d0220*/  IADD3 R16, P4, R14.reuse, R0, RZ ;  /* 0x000000000e107210 */ /* 0x040fe40007f9e0ff */
[----:B------:R-:W-:Y:S02]  /*d0230*/  IADD3 R14, P6, R14, R2, RZ ;  /* 0x000000020e0e7210 */ /* 0x000fe40007fde0ff */
[----:B------:R-:W-:Y:S04]  /*d0240*/  STL [R1+0x1a8c], R17 ;  /* 0x001a8c1101007387 */ /* 0x000fe80000100800 */
[----:B------:R1:W-:Y:S04]  /*d0250*/  STL [R1+0x1ab0], R14 ;  /* 0x001ab00e01007387 */ /* 0x0003e80000100800 */
[----:B-1----:R-:W3:Y:S01]  /*d0260*/  LDL.LU.64 R14, [R1+0x3ee0] ;  /* 0x003ee000010e7983 */ /* 0x002ee20000300a00 */
[----:B--2---:R-:W-:-:S02]  /*d0270*/  IMAD.X R11, R26, 0x1, R4, P5 ;  /* 0x000000011a0b7824 */ /* 0x004fc400028e0604 */
[C---:B------:R-:W-:Y:S01]  /*d0280*/  IMAD.X R17, R25.reuse, 0x1, R3, P4 ;  /* 0x0000000119117824 */ /* 0x040fe200020e0603 */
[----:B---3--:R1:W-:Y:S04]  /*d0290*/  STL.64 [R1+0x3ec0], R14 ;  /* 0x003ec00e01007387 */ /* 0x0083e80000100a00 */
[----:B-1----:R0:W2:Y:S04]  /*d02a0*/  LDL.64 R14, [R1+0x1ab0] ;  /* 0x001ab000010e7983 */ /* 0x0020a80000100a00 */
[----:B------:R1:W-:Y:S04]  /*d02b0*/  STL [R1+0x1aa4], R11 ;  /* 0x001aa40b01007387 */ /* 0x0003e80000100800 */
[----:B-1----:R-:W3:Y:S04]  /*d02c0*/  LDL.LU.64 R10, [R1+0x3ed8] ;  /* 0x003ed800010a7983 */ /* 0x002ee80000300a00 */
[----:B------:R-:W4:Y:S04]  /*d02d0*/  LDL.LU R26, [R1+0x1ab8] ;  /* 0x001ab800011a7983 */ /* 0x000f280000300800 */
[----:B------:R1:W-:Y:S04]  /*d02e0*/  STL.64 [R1+0x1aa8], R16 ;  /* 0x001aa81001007387 */ /* 0x0003e80000100a00 */
[----:B-1----:R-:W3:Y:S01]  /*d02f0*/  LDL.LU.64 R16, [R1+0x3ed0] ;  /* 0x003ed00001107983 */ /* 0x002ee20000300a00 */
[----:B--2---:R-:W-:-:S05]  /*d0300*/  IMAD.X R15, R25, 0x1, R4, P6 ;  /* 0x00000001190f7824 */ /* 0x004fca00030e0604 */
[----:B------:R-:W-:Y:S04]  /*d0310*/  STL [R1+0x1ab4], R15 ;  /* 0x001ab40f01007387 */ /* 0x000fe80000100800 */
[----:B------:R1:W-:Y:S01]  /*d0320*/  STL.64 [R1+0x3ec8], R18 ;  /* 0x003ec81201007387 */ /* 0x0003e20000100a00 */
[----:B----4-:R-:W-:Y:S02]  /*d0330*/  SHF.R.S32.HI R25, RZ, 0x1f, R26 ;  /* 0x0000001fff197819 */ /* 0x010fe4000001141a */
[-C--:B------:R-:W-:Y:S02]  /*d0340*/  IADD3 R14, P5, R26, R0.reuse, RZ ;  /* 0x000000001a0e7210 */ /* 0x080fe40007fbe0ff */
[----:B-1----:R-:W-:-:S03]  /*d0350*/  IADD3 R18, P4, R5, R0, RZ ;  /* 0x0000000005127210 */ /* 0x002fc60007f9e0ff */
[----:B------:R-:W-:Y:S01]  /*d0360*/  IMAD.X R15, R25, 0x1, R3, P5 ;  /* 0x00000001190f7824 */ /* 0x000fe200028e0603 */
[----:B---3--:R-:W-:Y:S04]  /*d0370*/  STL.64 [R1+0x3eb8], R16 ;  /* 0x003eb81001007387 */ /* 0x008fe80000100a00 */
[----:B------:R1:W-:Y:S04]  /*d0380*/  STL [R1+0x1ac8], R18 ;  /* 0x001ac81201007387 */ /* 0x0003e80000100800 */
[----:B-1----:R-:W2:Y:S04]  /*d0390*/  LDL.LU.64 R18, [R1+0x3ec8] ;  /* 0x003ec80001127983 */ /* 0x002ea80000300a00 */
[----:B------:R1:W-:Y:S04]  /*d03a0*/  STL.64 [R1+0x1ac0], R14 ;  /* 0x001ac00e01007387 */ /* 0x0003e80000100a00 */
[----:B-1----:R-:W3:Y:S01]  /*d03b0*/  LDL.LU.64 R14, [R1+0x3ec0] ;  /* 0x003ec000010e7983 */ /* 0x002ee20000300a00 */
[----:B------:R-:W-:-:S05]  /*d03c0*/  IADD3 R16, P6, R26, R2, RZ ;  /* 0x000000021a107210 */ /* 0x000fca0007fde0ff */
[----:B------:R-:W-:Y:S01]  /*d03d0*/  IMAD.X R17, R25, 0x1, R4, P6 ;  /* 0x0000000119117824 */ /* 0x000fe200030e0604 */
[----:B---3--:R-:W-:Y:S04]  /*d03e0*/  STL.64 [R1+0x3ea8], R14 ;  /* 0x003ea80e01007387 */ /* 0x008fe80000100a00 */
[----:B------:R1:W-:Y:S04]  /*d03f0*/  STL.64 [R1+0x1ab8], R16 ;  /* 0x001ab81001007387 */ /* 0x0003e80000100a00 */
[----:B-1----:R-:W3:Y:S01]  /*d0400*/  LDL.LU.64 R16, [R1+0x3eb8] ;  /* 0x003eb80001107983 */ /* 0x002ee20000300a00 */
[----:B------:R-:W-:-:S02]  /*d0410*/  SHF.R.S32.HI R26, RZ, 0x1f, R5 ;  /* 0x0000001fff1a7819 */ /* 0x000fc40000011405 */
[----:B------:R-:W-:Y:S02]  /*d0420*/  IADD3 R14, P5, R5, R2, RZ ;  /* 0x00000002050e7210 */ /* 0x000fe40007fbe0ff */
[----:B------:R-:W4:Y:S04]  /*d0430*/  LDL.LU R5, [R1+0x3eb0] ;  /* 0x003eb00001057983 */ /* 0x000f280000300800 */
[----:B------:R-:W2:Y:S04]  /*d0440*/  LDL.LU R15, [R1+0x1ad4] ;  /* 0x001ad400010f7983 */ /* 0x000ea80000300800 */
[----:B---3--:R1:W-:Y:S04]  /*d0450*/  STL.64 [R1+0x3e98], R16 ;  /* 0x003e981001007387 */ /* 0x0083e80000100a00 */
[----:B-1----:R0:W3:Y:S04]  /*d0460*/  LDL.64 R16, [R1+0x1ac8] ;  /* 0x001ac80001107983 */ /* 0x0020e80000100a00 */
[----:B------:R1:W-:Y:S01]  /*d0470*/  STL.64 [R1+0x3ea0], R10 ;  /* 0x003ea00a01007387 */ /* 0x0003e20000100a00 */
[----:B--2---:R-:W-:Y:S01]  /*d0480*/  SHF.R.S32.HI R25, RZ, 0x1f, R15 ;  /* 0x0000001fff197819 */ /* 0x004fe2000001140f */
[----:B---3--:R-:W-:Y:S01]  /*d0490*/  IMAD.X R17, R26, 0x1, R3, P4 ;  /* 0x000000011a117824 */ /* 0x008fe200020e0603 */
[----:B-1----:R-:W-:-:S02]  /*d04a0*/  IADD3 R10, P4, R15, R0, RZ ;  /* 0x000000000f0a7210 */ /* 0x002fc40007f9e0ff */
[----:B------:R-:W-:Y:S01]  /*d04b0*/  IADD3 R16, P6, R15, R2, RZ ;  /* 0x000000020f107210 */ /* 0x000fe20007fde0ff */
[----:B------:R-:W-:Y:S01]  /*d04c0*/  IMAD.X R15, R26, 0x1, R4, P5 ;  /* 0x000000011a0f7824 */ /* 0x000fe200028e0604 */
[----:B------:R1:W-:Y:S01]  /*d04d0*/  STL [R1+0x1acc], R17 ;  /* 0x001acc1101007387 */ /* 0x0003e20000100800 */
[----:B------:R-:W-:-:S03]  /*d04e0*/  IMAD.X R11, R25, 0x1, R3, P4 ;  /* 0x00000001190b7824 */ /* 0x000fc600020e0603 */
[----:B------:R2:W-:Y:S01]  /*d04f0*/  STL.64 [R1+0x1ad8], R14 ;  /* 0x001ad80e01007387 */ /* 0x0005e20000100a00 */
[----:B-1----:R-:W-:-:S03]  /*d0500*/  IMAD.X R17, R25, 0x1, R4, P6 ;  /* 0x0000000119117824 */ /* 0x002fc600030e0604 */
[----:B--2---:R-:W2:Y:S04]  /*d0510*/  LDL.LU.64 R14, [R1+0x3ea8] ;  /* 0x003ea800010e7983 */ /* 0x004ea80000300a00 */
[----:B------:R-:W3:Y:S04]  /*d0520*/  LDL.LU R26, [R1+0x1af4] ;  /* 0x001af400011a7983 */ /* 0x000ee80000300800 */
[----:B------:R1:W-:Y:S04]  /*d0530*/  STL.64 [R1+0x1ad0], R10 ;  /* 0x001ad00a01007387 */ /* 0x0003e80000100a00 */
[----:B-1----:R-:W2:Y:S04]  /*d0540*/  LDL.LU.64 R10, [R1+0x3ea0] ;  /* 0x003ea000010a7983 */ /* 0x002ea80000300a00 */
[----:B------:R1:W-:Y:S04]  /*d0550*/  STL.64 [R1+0x1ae8], R16 ;  /* 0x001ae81001007387 */ /* 0x0003e80000100a00 */
[----:B-1----:R-:W2:Y:S04]  /*d0560*/  LDL.LU.64 R16, [R1+0x3e98] ;  /* 0x003e980001107983 */ /* 0x002ea80000300a00 */
[----:B------:R-:W2:Y:S04]  /*d0570*/  LDL.LU R25, [R1+0x1a9c] ;  /* 0x001a9c0001197983 */ /* 0x000ea80000300800 */
[----:B----4-:R3:W-:Y:S02]  /*d0580*/  STL.64 [R1+0x3e90], R4 ;  /* 0x003e900401007387 */ /* 0x0107e40000100a00 */
[----:B---3--:R-:W-:-:S02]  /*d0590*/  IADD3 R4, P5, R26, R0, RZ ;  /* 0x000000001a047210 */ /* 0x008fc40007fbe0ff */
[----:B--2---:R1:W-:Y:S04]  /*d05a0*/  STL.64 [R1+0x3e80], R16 ;  /* 0x003e801001007387 */ /* 0x0043e80000100a00 */
[----:B-1----:R-:W2:Y:S04]  /*d05b0*/  LDL.LU R16, [R1+0x1b00] ;  /* 0x001b000001107983 */ /* 0x002ea80000300800 */
[----:B------:R1:W-:Y:S04]  /*d05c0*/  STL.64 [R1+0x3e88], R20 ;  /* 0x003e881401007387 */ /* 0x0003e80000100a00 */
[----:B------:R3:W-:Y:S01]  /*d05d0*/  STL.64 [R1+0x3e78], R14 ;  /* 0x003e780e01007387 */ /* 0x0007e20000100a00 */
[----:B-1----:R-:W-:Y:S01]  /*d05e0*/  IMAD.MOV.U32 R21, RZ, RZ, R25 ;  /* 0x000000ffff157224 */ /* 0x002fe200078e0019 */
[----:B------:R-:W-:-:S03]  /*d05f0*/  SHF.R.S32.HI R25, RZ, 0x1f, R26 ;  /* 0x0000001fff197819 */ /* 0x000fc6000001141a */
[----:B------:R-:W-:-:S04]  /*d0600*/  IMAD.MOV.U32 R5, RZ, RZ, R21 ;  /* 0x000000ffff057224 */ /* 0x000fc800078e0015 */
[----:B---3--:R-:W-:Y:S02]  /*d0610*/  IMAD.MOV.U32 R15, RZ, RZ, R5 ;  /* 0x000000ffff0f7224 */ /* 0x008fe400078e0005 */
[----:B------:R-:W-:-:S05]  /*d0620*/  IMAD.X R5, R25, 0x1, R3, P5 ;  /* 0x0000000119057824 */ /* 0x000fca00028e0603 */
[----:B------:R1:W-:Y:S04]  /*d0630*/  STL.64 [R1+0x1af0], R4 ;  /* 0x001af00401007387 */ /* 0x0003e80000100a00 */
        /* <DEDUP_REMOVED lines=10> */
[----:B------:R-:W-:-:S02]  /*d06e0*/  IMAD.MOV.U32 R25, RZ, RZ, R15 ;  /* 0x000000ffff197224 */ /* 0x000fc400078e000f */
[----:B------:R-:W-:Y:S01]  /*d06f0*/  IMAD.X R15, R26, 0x1, R3, P4 ;  /* 0x000000011a0f7824 */ /* 0x000fe200020e0603 */
[----:B---3--:R-:W-:Y:S04]  /*d0700*/  STL.64 [R1+0x3e68], R16 ;  /* 0x003e681001007387 */ /* 0x008fe80000100a00 */
[----:B------:R1:W-:Y:S04]  /*d0710*/  STL.64 [R1+0x1b08], R14 ;  /* 0x001b080e01007387 */ /* 0x0003e80000100a00 */
[----:B-1----:R-:W3:Y:S04]  /*d0720*/  LDL.LU.64 R14, [R1+0x3e78] ;  /* 0x003e7800010e7983 */ /* 0x002ee80000300a00 */
[----:B--2---:R1:W-:Y:S04]  /*d0730*/  STL.64 [R1+0x3e70], R20 ;  /* 0x003e701401007387 */ /* 0x0043e80000100a00 */
[----:B-1----:R0:W2:Y:S04]  /*d0740*/  LDL.64 R20, [R1+0x1b00] ;  /* 0x001b000001147983 */ /* 0x0020a80000100a00 */
[----:B--2---:R-:W2:Y:S04]  /*d0750*/  LDL.LU R21, [R1+0x1ae4] ;  /* 0x001ae40001157983 */ /* 0x004ea80000300800 */
[----:B---3--:R1:W-:Y:S04]  /*d0760*/  STL.64 [R1+0x3e58], R14 ;  /* 0x003e580e01007387 */ /* 0x0083e80000100a00 */
[----:B-1----:R-:W3:Y:S04]  /*d0770*/  LDL.LU R14, [R1+0x1ae0] ;  /* 0x001ae000010e7983 */ /* 0x002ee80000300800 */
[----:B------:R1:W-:Y:S02]  /*d0780*/  STL.64 [R1+0x3e60], R22 ;  /* 0x003e601601007387 */ /* 0x0003e40000100a00 */
[----:B-1----:R-:W-:-:S04]  /*d0790*/  IMAD.MOV.U32 R23, RZ, RZ, R25 ;  /* 0x000000ffff177224 */ /* 0x002fc800078e0019 */
[----:B------:R-:W-:Y:S01]  /*d07a0*/  IMAD.MOV.U32 R17, RZ, RZ, R23 ;  /* 0x000000ffff117224 */ /* 0x000fe200078e0017 */
[----:B--2---:R-:W-:Y:S02]  /*d07b0*/  SHF.R.S32.HI R25, RZ, 0x1f, R21 ;  /* 0x0000001fff197819 */ /* 0x004fe40000011415 */
[C---:B------:R-:W-:Y:S02]  /*d07c0*/  IADD3 R16, P4, R21.reuse, R0, RZ ;  /* 0x0000000015107210 */ /* 0x040fe40007f9e0ff */
[----:B------:R-:W-:Y:S01]  /*d07d0*/  IADD3 R22, P6, R21, R2, RZ ;  /* 0x0000000215167210 */ /* 0x000fe20007fde0ff */
[--C-:B------:R-:W-:Y:S02]  /*d07e0*/  IMAD.X R21, R26, 0x1, R4.reuse, P5 ;  /* 0x000000011a157824 */ /* 0x100fe400028e0604 */
[----:B------:R-:W-:Y:S02]  /*d07f0*/  IMAD.MOV.U32 R26, RZ, RZ, R17 ;  /* 0x000000ffff1a7224 */ /* 0x000fe400078e0011 */
[C---:B------:R-:W-:Y:S01]  /*d0800*/  IMAD.X R17, R25.reuse, 0x1, R3, P4 ;  /* 0x0000000119117824 */ /* 0x040fe200020e0603 */
[----:B------:R1:W-:Y:S04]  /*d0810*/  STL [R1+0x1b04], R21 ;  /* 0x001b041501007387 */ /* 0x0003e80000100800 */
[----:B-1----:R-:W2:Y:S04]  /*d0820*/  LDL.LU.64 R20, [R1+0x3e70] ;  /* 0x003e700001147983 */ /* 0x002ea80000300a00 */
[----:B------:R1:W-:Y:S04]  /*d0830*/  STL.64 [R1+0x1b10], R16 ;  /* 0x001b101001007387 */ /* 0x0003e80000100a00 */
[----:B-1----:R-:W4:Y:S01]  /*d0840*/  LDL.LU.64 R16, [R1+0x3e68] ;  /* 0x003e680001107983 */ /* 0x002f220000300a00 */
[----:B------:R-:W-:Y:S01]  /*d0850*/  IMAD.X R23, R25, 0x1, R4, P6 ;  /* 0x0000000119177824 */ /* 0x000fe200030e0604 */
[----:B---3--:R-:W-:-:S02]  /*d0860*/  SHF.R.S32.HI R25, RZ, 0x1f, R14 ;  /* 0x0000001fff197819 */ /* 0x008fc4000001140e */
[----:B----4-:R-:W-:Y:S04]  /*d0870*/  STL.64 [R1+0x3e48], R16 ;  /* 0x003e481001007387 */ /* 0x010fe80000100a00 */
[----:B------:R1:W-:Y:S04]  /*d0880*/  STL.64 [R1+0x1b20], R22 ;  /* 0x001b201601007387 */ /* 0x0003e80000100a00 */
[----:B-1----:R-:W3:Y:S04]  /*d0890*/  LDL.LU.64 R22, [R1+0x3e60] ;  /* 0x003e600001167983 */ /* 0x002ee80000300a00 */
[----:B------:R1:W-:Y:S01]  /*d08a0*/  STL.64 [R1+0x3e50], R4 ;  /* 0x003e500401007387 */ /* 0x0003e20000100a00 */
[----:B------:R-:W-:-:S02]  /*d08b0*/  IADD3 R16, P5, R14, R0, RZ ;  /* 0x000000000e107210 */ /* 0x000fc40007fbe0ff */
[----:B------:R-:W-:Y:S01]  /*d08c0*/  IADD3 R14, P6, R14, R2, RZ ;  /* 0x000000020e0e7210 */ /* 0x000fe20007fde0ff */
[----:B-1----:R-:W-:-:S04]  /*d08d0*/  IMAD.MOV.U32 R4, RZ, RZ, R26 ;  /* 0x000000ffff047224 */ /* 0x002fc800078e001a */
[----:B------:R1:W-:Y:S01]  /*d08e0*/  STL [R1+0x1b30], R14 ;  /* 0x001b300e01007387 */ /* 0x0003e20000100800 */
[----:B------:R-:W-:-:S03]  /*d08f0*/  SHF.R.S32.HI R26, RZ, 0x1f, R4 ;  /* 0x0000001fff1a7819 */ /* 0x000fc60000011404 */
[----:B-1----:R-:W4:Y:S04]  /*d0900*/  LDL.LU.64 R14, [R1+0x3e58] ;  /* 0x003e5800010e7983 */ /* 0x002f280000300a00 */
[----:B------:R1:W-:Y:S04]  /*d0910*/  STL.64 [R1+0x3e40], R26 ;  /* 0x003e401a01007387 */ /* 0x0003e80000100a00 */
[----:B-1----:R0:W2:Y:S01]  /*d0920*/  LDL.64 R26, [R1+0x1b30] ;  /* 0x001b3000011a7983 */ /* 0x0020a20000100a00 */
[----:B------:R-:W-:Y:S02]  /*d0930*/  IMAD.X R17, R25, 0x1, R3, P5 ;  /* 0x0000000119117824 */ /* 0x000fe400028e0603 */
[----:B--2---:R-:W-:-:S05]  /*d0940*/  IMAD.MOV.U32 R27, RZ, RZ, R4 ;  /* 0x000000ffff1b7224 */ /* 0x004fca00078e0004 */
[----:B------:R-:W-:-:S05]  /*d0950*/  IADD3 R4, P4, R27, R0, RZ ;  /* 0x000000001b047210 */ /* 0x000fca0007f9e0ff */
[----:B------:R1:W-:Y:S04]  /*d0960*/  STL [R1+0x1b48], R4 ;  /* 0x001b480401007387 */ /* 0x0003e80000100800 */
[----:B-1----:R-:W2:Y:S04]  /*d0970*/  LDL.LU.64 R4, [R1+0x3e50] ;  /* 0x003e500001047983 */ /* 0x002ea80000300a00 */
[----:B------:R1:W-:Y:S04]  /*d0980*/  STL.64 [R1+0x1b18], R16 ;  /* 0x001b181001007387 */ /* 0x0003e80000100a00 */
[----:B-1----:R-:W3:Y:S04]  /*d0990*/  LDL.LU.64 R16, [R1+0x3e48] ;  /* 0x003e480001107983 */ /* 0x002ee80000300a00 */
[----:B---3--:R-:W-:Y:S04]  /*d09a0*/  STL.64 [R1+0x3e20], R16 ;  /* 0x003e201001007387 */ /* 0x008fe80000100a00 */
[----:B------:R1:W-:Y:S04]  /*d09b0*/  STL.64 [R1+0x3e28], R20 ;  /* 0x003e281401007387 */ /* 0x0003e80000100a00 */
[----:B-1----:R-:W3:Y:S01]  /*d09c0*/  LDL.LU R20, [R1+0x1dc] ;  /* 0x0001dc0001147983 */ /* 0x002ee20000300800 */
[----:B------:R-:W-:-:S02]  /*d09d0*/  IMAD.MOV.U32 R17, RZ, RZ, R27 ;  /* 0x000000ffff117224 */ /* 0x000fc400078e001b */
[----:B--2---:R-:W-:Y:S01]  /*d09e0*/  IMAD.X R27, R25, 0x1, R4, P6 ;  /* 0x00000001191b7824 */ /* 0x004fe200030e0604 */
[----:B---3--:R1:W-:Y:S04]  /*d09f0*/  STL.64 [R1+0x3e38], R20 ;  /* 0x003e381401007387 */ /* 0x0083e80000100a00 */
        /* <DEDUP_REMOVED lines=14> */
[----:B------:R1:W-:Y:S04]  /*d0ae0*/  STL [R1+0x1b38], R20 ;  /* 0x001b381401007387 */ /* 0x0003e80000100800 */
[----:B-1----:R-:W3:Y:S04]  /*d0af0*/  LDL.LU.64 R20, [R1+0x3e28] ;  /* 0x003e280001147983 */ /* 0x002ee80000300a00 */
[----:B------:R1:W-:Y:S04]  /*d0b00*/  STL.64 [R1+0x1b40], R16 ;  /* 0x001b401001007387 */ /* 0x0003e80000100a00 */
[----:B-1----:R-:W2:Y:S04]  /*d0b10*/  LDL.LU.64 R16, [R1+0x3e20] ;  /* 0x003e200001107983 */ /* 0x002ea80000300a00 */
[----:B------:R1:W-:Y:S04]  /*d0b20*/  STL.64 [R1+0x3e18], R4 ;  /* 0x003e180401007387 */ /* 0x0003e80000100a00 */
[----:B-1----:R0:W4:Y:S04]  /*d0b30*/  LDL.64 R4, [R1+0x1b50] ;  /* 0x001b500001047983 */ /* 0x0021280000100a00 */
[----:B------:R-:W3:Y:S04]  /*d0b40*/  LDL.LU R26, [R1+0x1d8] ;  /* 0x0001d800011a7983 */ /* 0x000ee80000300800 */
[----:B------:R1:W-:Y:S04]  /*d0b50*/  STL.64 [R1+0x3e00], R22 ;  /* 0x003e001601007387 */ /* 0x0003e80000100a00 */
[----:B-1----:R0:W2:Y:S01]  /*d0b60*/  LDL.64 R22, [R1+0x1b38] ;  /* 0x001b380001167983 */ /* 0x0020a20000100a00 */
[----:B----4-:R-:W-:-:S05]  /*d0b70*/  IMAD.X R5, R25, 0x1, R3, P4 ;  /* 0x0000000119057824 */ /* 0x010fca00020e0603 */
[----:B------:R1:W-:Y:S04]  /*d0b80*/  STL [R1+0x1b54], R5 ;  /* 0x001b540501007387 */ /* 0x0003e80000100800 */
[----:B-1----:R-:W2:Y:S02]  /*d0b90*/  LDL.LU.64 R4, [R1+0x3e18] ;  /* 0x003e180001047983 */ /* 0x002ea40000300a00 */
[----:B--2---:R-:W-:Y:S02]  /*d0ba0*/  IMAD.X R23, R25, 0x1, R4, P6 ;  /* 0x0000000119177824 */ /* 0x004fe400030e0604 */
[----:B------:R-:W-:Y:S04]  /*d0bb0*/  STL.64 [R1+0x3e08], R4 ;  /* 0x003e080401007387 */ /* 0x000fe80000100a00 */
[----:B------:R1:W-:Y:S04]  /*d0bc0*/  STL.64 [R1+0x3df8], R14 ;  /* 0x003df80e01007387 */ /* 0x0003e80000100a00 */
[----:B------:R-:W-:Y:S04]  /*d0bd0*/  STL [R1+0x1b3c], R23 ;  /* 0x001b3c1701007387 */ /* 0x000fe80000100800 */
[----:B-1----:R-:W2:Y:S01]  /*d0be0*/  LDL.LU R14, [R1+0x1d4] ;  /* 0x0001d400010e7983 */ /* 0x002ea20000300800 */
[----:B---3--:R-:W-:-:S02]  /*d0bf0*/  SHF.R.S32.HI R25, RZ, 0x1f, R26 ;  /* 0x0000001fff197819 */ /* 0x008fc4000001141a */
[-C--:B------:R-:W-:Y:S01]  /*d0c00*/  IADD3 R4, P5, R26, R0.reuse, RZ ;  /* 0x000000001a047210 */ /* 0x080fe20007fbe0ff */
[----:B------:R2:W-:Y:S04]  /*d0c10*/  STL.64 [R1+0x3e10], R18 ;  /* 0x003e101201007387 */ /* 0x0005e80000100a00 */
[----:B------:R-:W-:Y:S01]  /*d0c20*/  IMAD.X R5, R25, 0x1, R3, P5 ;  /* 0x0000000119057824 */ /* 0x000fe200028e0603 */
[----:B--2---:R-:W-:-:S05]  /*d0c30*/  IADD3 R18, P4, R14, R0, RZ ;  /* 0x000000000e127210 */ /* 0x004fca0007f9e0ff */
[----:B------:R1:W-:Y:S04]  /*d0c40*/  STL [R1+0x1b70], R18 ;  /* 0x001b701201007387 */ /* 0x0003e80000100800 */
[----:B-1----:R-:W2:Y:S04]  /*d0c50*/  LDL.LU.64 R18, [R1+0x3e10] ;  /* 0x003e100001127983 */ /* 0x002ea80000300a00 */
[----:B------:R1:W-:Y:S04]  /*d0c60*/  STL.64 [R1+0x1b58], R4 ;  /* 0x001b580401007387 */ /* 0x0003e80000100a00 */
[----:B-1----:R-:W3:Y:S01]  /*d0c70*/  LDL.LU.64 R4, [R1+0x3e08] ;  /* 0x003e080001047983 */ /* 0x002ee20000300a00 */
[----:B------:R-:W-:-:S02]  /*d0c80*/  IADD3 R22, P6, R26, R2, RZ ;  /* 0x000000021a167210 */ /* 0x000fc40007fde0ff */
[----:B------:R-:W-:Y:S02]  /*d0c90*/  SHF.R.S32.HI R26, RZ, 0x1f, R14 ;  /* 0x0000001fff1a7819 */ /* 0x000fe4000001140e */
[----:B------:R-:W-:Y:S01]  /*d0ca0*/  IADD3 R14, P5, R14, R2, RZ ;  /* 0x000000020e0e7210 */ /* 0x000fe20007fbe0ff */
[----:B---3--:R-:W-:-:S05]  /*d0cb0*/  IMAD.X R23, R25, 0x1, R4, P6 ;  /* 0x0000000119177824 */ /* 0x008fca00030e0604 */
[----:B------:R1:W-:Y:S04]  /*d0cc0*/  STL.64 [R1+0x1b78], R22 ;  /* 0x001b781601007387 */ /* 0x0003e80000100a00 */
[----:B-1----:R-:W3:Y:S04]  /*d0cd0*/  LDL.LU.64 R22, [R1+0x3e00] ;  /* 0x003e000001167983 */ /* 0x002ee80000300a00 */
[----:B------:R1:W-:Y:S04]  /*d0ce0*/  STL [R1+0x1b80], R14 ;  /* 0x001b800e01007387 */ /* 0x0003e80000100800 */
[----:B-1----:R-:W4:Y:S04]  /*d0cf0*/  LDL.LU.64 R14, [R1+0x3df8] ;  /* 0x003df800010e7983 */ /* 0x002f280000300a00 */
[----:B---3--:R1:W-:Y:S04]  /*d0d00*/  STL.64 [R1+0x3de8], R22 ;  /* 0x003de81601007387 */ /* 0x0083e80000100a00 */
[----:B-1----:R0:W3:Y:S04]  /*d0d10*/  LDL.64 R22, [R1+0x1b70] ;  /* 0x001b700001167983 */ /* 0x0020e80000100a00 */
[----:B----4-:R1:W-:Y:S04]  /*d0d20*/  STL.64 [R1+0x3de0], R14 ;  /* 0x003de00e01007387 */ /* 0x0103e80000100a00 */
[----:B-1----:R-:W4:Y:S04]  /*d0d30*/  LDL.LU R15, [R1+0x1d0] ;  /* 0x0001d000010f7983 */ /* 0x002f280000300800 */
[----:B--2---:R1:W-:Y:S04]  /*d0d40*/  STL.64 [R1+0x3df0], R18 ;  /* 0x003df01201007387 */ /* 0x0043e80000100a00 */
[----:B-1----:R0:W2:Y:S01]  /*d0d50*/  LDL.64 R18, [R1+0x1b80] ;  /* 0x001b800001127983 */ /* 0x0020a20000100a00 */
[----:B---3--:R-:W-:-:S05]  /*d0d60*/  IMAD.X R23, R26, 0x1, R3, P4 ;  /* 0x000000011a177824 */ /* 0x008fca00020e0603 */
[----:B------:R-:W-:Y:S04]  /*d0d70*/  STL [R1+0x1b74], R23 ;  /* 0x001b741701007387 */ /* 0x000fe80000100800 */
[----:B------:R1:W-:Y:S04]  /*d0d80*/  STL.64 [R1+0x3dd8], R20 ;  /* 0x003dd81401007387 */ /* 0x0003e80000100a00 */
[----:B-1----:R-:W3:Y:S01]  /*d0d90*/  LDL.LU R20, [R1+0x1bc] ;  /* 0x0001bc0001147983 */ /* 0x002ee20000300800 */
[----:B----4-:R-:W-:Y:S02]  /*d0da0*/  SHF.R.S32.HI R25, RZ, 0x1f, R15 ;  /* 0x0000001fff197819 */ /* 0x010fe4000001140f */
[----:B------:R-:W-:-:S02]  /*d0db0*/  IADD3 R22, P4, R15, R0, RZ ;  /* 0x000000000f167210 */ /* 0x000fc40007f9e0ff */
[----:B------:R-:W-:Y:S01]  /*d0dc0*/  IADD3 R14, P6, R15, R2, RZ ;  /* 0x000000020f0e7210 */ /* 0x000fe20007fde0ff */
[--C-:B--2---:R-:W-:Y:S02]  /*d0dd0*/  IMAD.X R19, R26, 0x1, R4.reuse, P5 ;  /* 0x000000011a137824 */ /* 0x104fe400028e0604 */
[C---:B------:R-:W-:Y:S02]  /*d0de0*/  IMAD.X R23, R25.reuse, 0x1, R3, P4 ;  /* 0x0000000119177824 */ /* 0x040fe400020e0603 */
[----:B------:R-:W-:Y:S01]  /*d0df0*/  IMAD.X R15, R25, 0x1, R4, P6 ;  /* 0x00000001190f7824 */ /* 0x000fe200030e0604 */
[----:B------:R1:W-:Y:S04]  /*d0e00*/  STL [R1+0x1b84], R19 ;  /* 0x001b841301007387 */ /* 0x0003e80000100800 */
[----:B-1----:R-:W2:Y:S04]  /*d0e10*/  LDL.LU.64 R18, [R1+0x3df0] ;  /* 0x003df00001127983 */ /* 0x002ea80000300a00 */
[----:B------:R1:W-:Y:S04]  /*d0e20*/  STL.64 [R1+0x1b98], R22 ;  /* 0x001b981601007387 */ /* 0x0003e80000100a00 */
[----:B-1----:R-:W4:Y:S04]  /*d0e30*/  LDL.LU.64 R22, [R1+0x3de8] ;  /* 0x003de80001167983 */ /* 0x002f280000300a00 */
[----:B------:R1:W-:Y:S04]  /*d0e40*/  STL.64 [R1+0x1b90], R14 ;  /* 0x001b900e01007387 */ /* 0x0003e80000100a00 */
[----:B-1----:R-:W2:Y:S04]  /*d0e50*/  LDL.LU.64 R14, [R1+0x3de0] ;  /* 0x003de000010e7983 */ /* 0x002ea80000300a00 */
[----:B------:R1:W-:Y:S01]  /*d0e60*/  STL.64 [R1+0x3dd0], R4 ;  /* 0x003dd00401007387 */ /* 0x0003e20000100a00 */
[----:B---3--:R-:W-:-:S02]  /*d0e70*/  SHF.R.S32.HI R25, RZ, 0x1f, R20 ;  /* 0x0000001fff197819 */ /* 0x008fc40000011414 */
[C---:B-1----:R-:W-:Y:S02]  /*d0e80*/  IADD3 R4, P5, R20.reuse, R0, RZ ;  /* 0x0000000014047210 */ /* 0x042fe40007fbe0ff */
[----:B------:R-:W-:-:S05]  /*d0e90*/  IADD3 R20, P6, R20, R2, RZ ;  /* 0x0000000214147210 */ /* 0x000fca0007fde0ff */
[----:B------:R1:W-:Y:S04]  /*d0ea0*/  STL [R1+0x1b88], R20 ;  /* 0x001b881401007387 */ /* 0x0003e80000100800 */
[----:B-1----:R-:W3:Y:S01]  /*d0eb0*/  LDL.LU.64 R20, [R1+0x3dd8] ;  /* 0x003dd80001147983 */ /* 0x002ee20000300a00 */
[----:B------:R-:W-:-:S03]  /*d0ec0*/  IMAD.X R5, R25, 0x1, R3, P5 ;  /* 0x0000000119057824 */ /* 0x000fc600028e0603 */
[----:B---3--:R-:W-:Y:S04]  /*d0ed0*/  STL.64 [R1+0x3db8], R20 ;  /* 0x003db81401007387 */ /* 0x008fe80000100a00 */
[----:B------:R1:W-:Y:S04]  /*d0ee0*/  STL.64 [R1+0x3dc0], R12 ;  /* 0x003dc00c01007387 */ /* 0x0003e80000100a00 */
[----:B-1----:R-:W3:Y:S04]  /*d0ef0*/  LDL.LU R12, [R1+0x1b8] ;  /* 0x0001b800010c7983 */ /* 0x002ee80000300800 */
[----:B------:R1:W-:Y:S04]  /*d0f00*/  STL.64 [R1+0x3dc8], R10 ;  /* 0x003dc80a01007387 */ /* 0x0003e80000100a00 */
[----:B-1----:R0:W4:Y:S04]  /*d0f10*/  LDL.64 R10, [R1+0x1b88] ;  /* 0x001b8800010a7983 */ /* 0x0021280000100a00 */
[----:B------:R1:W-:Y:S04]  /*d0f20*/  STL.64 [R1+0x1bb8], R4 ;  /* 0x001bb80401007387 */ /* 0x0003e80000100a00 */
[----:B-1----:R-:W4:Y:S04]  /*d0f30*/  LDL.LU.64 R4, [R1+0x3dd0] ;  /* 0x003dd00001047983 */ /* 0x002f280000300a00 */
[----:B------:R1:W-:Y:S02]  /*d0f40*/  STL.64 [R1+0x3da8], R16 ;  /* 0x003da81001007387 */ /* 0x0003e40000100a00 */
[----:B-1----:R-:W-:Y:S01]  /*d0f50*/  IMAD.MOV.U32 R17, RZ, RZ, R28 ;  /* 0x000000ffff117224 */ /* 0x002fe200078e001c */
[----:B---3--:R-:W-:-:S02]  /*d0f60*/  SHF.R.S32.HI R26, RZ, 0x1f, R12 ;  /* 0x0000001fff1a7819 */ /* 0x008fc4000001140c */
[C---:B------:R-:W-:Y:S02]  /*d0f70*/  IADD3 R20, P4, R12.reuse, R0, RZ ;  /* 0x000000000c147210 */ /* 0x040fe40007f9e0ff */
[----:B------:R-:W-:-:S03]  /*d0f80*/  IADD3 R12, P5, R12, R2, RZ ;  /* 0x000000020c0c7210 */ /* 0x000fc60007fbe0ff */
[----:B------:R-:W-:Y:S02]  /*d0f90*/  IMAD.X R21, R26, 0x1, R3, P4 ;  /* 0x000000011a157824 */ /* 0x000fe400020e0603 */
[----:B----4-:R-:W-:-:S05]  /*d0fa0*/  IMAD.X R11, R25, 0x1, R4, P6 ;  /* 0x00000001190b7824 */ /* 0x010fca00030e0604 */
[----:B------:R1:W-:Y:S04]  /*d0fb0*/  STL [R1+0x1b8c], R11 ;  /* 0x001b8c0b01007387 */ /* 0x0003e80000100800 */
[----:B-1----:R-:W3:Y:S04]  /*d0fc0*/  LDL.LU.64 R10, [R1+0x3dc8] ;  /* 0x003dc800010a7983 */ /* 0x002ee80000300a00 */
[----:B------:R-:W4:Y:S04]  /*d0fd0*/  LDL.LU R28, [R1+0x1b0] ;  /* 0x0001b000011c7983 */ /* 0x000f280000300800 */
[----:B------:R1:W-:Y:S04]  /*d0fe0*/  STL [R1+0x1bd0], R12 ;  /* 0x001bd00c01007387 */ /* 0x0003e80000100800 */
[----:B-1----:R-:W3:Y:S04]  /*d0ff0*/  LDL.LU.64 R12, [R1+0x3dc0] ;  /* 0x003dc000010c7983 */ /* 0x002ee80000300a00 */
[----:B------:R1:W-:Y:S04]  /*d1000*/  STL.64 [R1+0x1bc0], R20 ;  /* 0x001bc01401007387 */ /* 0x0003e80000100a00 */
[----:B-1----:R-:W4:Y:S04]  /*d1010*/  LDL.LU.64 R20, [R1+0x3db8] ;  /* 0x003db80001147983 */ /* 0x002f280000300a00 */
[----:B--2---:R1:W-:Y:S04]  /*d1020*/  STL.64 [R1+0x3db0], R14 ;  /* 0x003db00e01007387 */ /* 0x0043e80000100a00 */
[----:B-1----:R0:W2:Y:S04]  /*d1030*/  LDL.64 R14, [R1+0x1bd0] ;  /* 0x001bd000010e7983 */ /* 0x0020a80000100a00 */
[----:B--2---:R-:W2:Y:S04]  /*d1040*/  LDL.LU R15, [R1+0x1b4] ;  /* 0x0001b400010f7983 */ /* 0x004ea80000300800 */
[----:B---3--:R1:W-:Y:S02]  /*d1050*/  STL.64 [R1+0x3da0], R12 ;  /* 0x003da00c01007387 */ /* 0x0083e40000100a00 */
        /* <DEDUP_REMOVED lines=11> */
[----:B-1----:R-:W3:Y:S01]  /*d1110*/  LDL.LU.64 R16, [R1+0x3da8] ;  /* 0x003da80001107983 */ /* 0x002ee20000300a00 */
[----:B------:R-:W-:Y:S01]  /*d1120*/  IMAD.X R13, R25, 0x1, R4, P6 ;  /* 0x00000001190d7824 */ /* 0x000fe200030e0604 */
[----:B----4-:R-:W-:-:S02]  /*d1130*/  SHF.R.S32.HI R25, RZ, 0x1f, R28 ;  /* 0x0000001fff197819 */ /* 0x010fc4000001141c */
[----:B---3--:R-:W-:Y:S04]  /*d1140*/  STL.64 [R1+0x3d90], R16 ;  /* 0x003d901001007387 */ /* 0x008fe80000100a00 */
[----:B------:R1:W-:Y:S04]  /*d1150*/  STL.64 [R1+0x1bd8], R12 ;  /* 0x001bd80c01007387 */ /* 0x0003e80000100a00 */
[----:B-1----:R-:W3:Y:S04]  /*d1160*/  LDL.LU.64 R12, [R1+0x3da0] ;  /* 0x003da000010c7983 */ /* 0x002ee80000300a00 */
[----:B------:R1:W-:Y:S04]  /*d1170*/  STL.64 [R1+0x3d98], R4 ;  /* 0x003d980401007387 */ /* 0x0003e80000100a00 */
[----:B------:R4:W-:Y:S01]  /*d1180*/  STL.64 [R1+0x3d88], R20 ;  /* 0x003d881401007387 */ /* 0x0009e20000100a00 */
[----:B-1----:R-:W-:Y:S01]  /*d1190*/  IADD3 R4, P5, R28, R0, RZ ;  /* 0x000000001c047210 */ /* 0x002fe20007fbe0ff */
[----:B------:R-:W-:-:S02]  /*d11a0*/  IMAD.MOV.U32 R5, RZ, RZ, R26 ;  /* 0x000000ffff057224 */ /* 0x000fc400078e001a */
[----:B----4-:R-:W-:Y:S02]  /*d11b0*/  IMAD.MOV.U32 R21, RZ, RZ, R29 ;  /* 0x000000ffff157224 */ /* 0x010fe400078e001d */
[----:B------:R-:W-:Y:S02]  /*d11c0*/  IMAD.MOV.U32 R29, RZ, RZ, R5 ;  /* 0x000000ffff1d7224 */ /* 0x000fe400078e0005 */
[----:B------:R-:W-:-:S05]  /*d11d0*/  IMAD.X R5, R25, 0x1, R3, P5 ;  /* 0x0000000119057824 */ /* 0x000fca00028e0603 */
[----:B------:R1:W-:Y:S04]  /*d11e0*/  STL.64 [R1+0x1c00], R4 ;  /* 0x001c000401007387 */ /* 0x0003e80000100a00 */
[----:B-1----:R-:W4:Y:S01]  /*d11f0*/  LDL.LU.64 R4, [R1+0x3d98] ;  /* 0x003d980001047983 */ /* 0x002f220000300a00 */
[----:B------:R-:W-:Y:S02]  /*d1200*/  IADD3 R16, P6, R28, R2, RZ ;  /* 0x000000021c107210 */ /* 0x000fe40007fde0ff */
[----:B------:R-:W-:Y:S02]  /*d1210*/  SHF.R.S32.HI R26, RZ, 0x1f, R21 ;  /* 0x0000001fff1a7819 */ /* 0x000fe40000011415 */
[----:B------:R-:W-:Y:S01]  /*d1220*/  IADD3 R28, P4, R21, R0, RZ ;  /* 0x00000000151c7210 */ /* 0x000fe20007f9e0ff */
[----:B----4-:R-:W-:-:S05]  /*d1230*/  IMAD.X R17, R25, 0x1, R4, P6 ;  /* 0x0000000119117824 */ /* 0x010fca00030e0604 */
[----:B------:R1:W-:Y:S04]  /*d1240*/  STL.64 [R1+0x1bf8], R16 ;  /* 0x001bf81001007387 */ /* 0x0003e80000100a00 */
[----:B-1----:R-:W4:Y:S01]  /*d1250*/  LDL.LU.64 R16, [R1+0x3d90] ;  /* 0x003d900001107983 */ /* 0x002f220000300a00 */
[----:B------:R-:W-:Y:S01]  /*d1260*/  IADD3 R20, P5, R21, R2, RZ ;  /* 0x0000000215147210 */ /* 0x000fe20007fbe0ff */
[----:B------:R-:W-:Y:S02]  /*d1270*/  IMAD.MOV.U32 R21, RZ, RZ, R29 ;  /* 0x000000ffff157224 */ /* 0x000fe400078e001d */
[----:B------:R-:W-:-:S03]  /*d1280*/  IMAD.X R29, R26, 0x1, R3, P4 ;  /* 0x000000011a1d7824 */ /* 0x000fc600020e0603 */
[----:B------:R-:W-:Y:S02]  /*d1290*/  SHF.R.S32.HI R25, RZ, 0x1f, R21 ;  /* 0x0000001fff197819 */ /* 0x000fe40000011415 */
[----:B------:R1:W-:Y:S02]  /*d12a0*/  STL.64 [R1+0x1c18], R28 ;  /* 0x001c181c01007387 */ /* 0x0003e40000100a00 */
[----:B-1----:R-:W-:-:S05]  /*d12b0*/  IADD3 R28, P4, R21, R0, RZ ;  /* 0x00000000151c7210 */ /* 0x002fca0007f9e0ff */
[----:B------:R-:W-:Y:S01]  /*d12c0*/  IMAD.X R29, R25, 0x1, R3, P4 ;  /* 0x00000001191d7824 */ /* 0x000fe200020e0603 */
[----:B----4-:R1:W-:Y:S02]  /*d12d0*/  STL.64 [R1+0x3d80], R16 ;  /* 0x003d801001007387 */ /* 0x0103e40000100a00 */
[----:B-1----:R-:W-:Y:S01]  /*d12e0*/  IADD3 R16, P6, R21, R2, RZ ;  /* 0x0000000215107210 */ /* 0x002fe20007fde0ff */
[----:B------:R-:W-:-:S04]  /*d12f0*/  IMAD.X R21, R26, 0x1, R4, P5 ;  /* 0x000000011a157824 */ /* 0x000fc800028e0604 */
[----:B------:R-:W-:Y:S01]  /*d1300*/  IMAD.X R17, R25, 0x1, R4, P6 ;  /* 0x0000000119117824 */ /* 0x000fe200030e0604 */
[----:B------:R1:W-:Y:S01]  /*d1310*/  STL.64 [R1+0x1bf0], R20 ;  /* 0x001bf01401007387 */ /* 0x0003e20000100a00 */
[C---:B------:R-:W-:Y:S02]  /*d1320*/  IADD3 R26, P6, R24.reuse, R2, RZ ;  /* 0x00000002181a7210 */ /* 0x040fe40007fde0ff */
[----:B------:R-:W-:Y:S01]  /*d1330*/  SHF.R.S32.HI R25, RZ, 0x1f, R24 ;  /* 0x0000001fff197819 */ /* 0x000fe20000011418 */
[----:B-1----:R-:W4:Y:S04]  /*d1340*/  LDL.LU.64 R20, [R1+0x3d88] ;  /* 0x003d880001147983 */ /* 0x002f280000300a00 */
[----:B------:R-:W-:Y:S04]  /*d1350*/  STL.64 [R1+0x1c20], R28 ;  /* 0x001c201c01007387 */ /* 0x000fe80000100a00 */
[----:B------:R1:W-:Y:S04]  /*d1360*/  STL.64 [R1+0x1c30], R16 ;  /* 0x001c301001007387 */ /* 0x0003e80000100a00 */
[----:B------:R-:W-:Y:S04]  /*d1370*/  STL [R1+0x3d78], R9 ;  /* 0x003d780901007387 */ /* 0x000fe80000100800 */
[----:B------:R0:W-:Y:S04]  /*d1380*/  STL.64 [R1+0x3d70], R22 ;  /* 0x003d701601007387 */ /* 0x0001e80000100a00 */
[----:B------:R2:W-:Y:S01]  /*d1390*/  STL [R1+0x1c48], R26 ;  /* 0x001c481a01007387 */ /* 0x0005e20000100800 */
[----:B-1----:R-:W-:-:S02]  /*d13a0*/  IADD3 R16, P5, R24, R0, RZ ;  /* 0x0000000018107210 */ /* 0x002fc40007fbe0ff */
[C---:B------:R-:W-:Y:S01]  /*d13b0*/  IADD3 R28, P4, R8.reuse, R0, RZ ;  /* 0x00000000081c7210 */ /* 0x040fe20007f9e0ff */
[----:B0-----:R-:W-:Y:S01]  /*d13c0*/  IMAD.MOV.U32 R22, RZ, RZ, R26 ;  /* 0x000000ffff167224 */ /* 0x001fe200078e001a */
[----:B--2---:R-:W-:Y:S01]  /*d13d0*/  SHF.R.S32.HI R26, RZ, 0x1f, R8 ;  /* 0x0000001fff1a7819 */ /* 0x004fe20000011408 */
[C---:B------:R-:W-:Y:S01]  /*d13e0*/  IMAD.X R17, R25.reuse, 0x1, R3, P5 ;  /* 0x0000000119117824 */ /* 0x040fe200028e0603 */
[----:B------:R-:W-:Y:S01]  /*d13f0*/  IADD3 R8, P5, R8, R2, RZ ;  /* 0x0000000208087210 */ /* 0x000fe20007fbe0ff */
[----:B------:R-:W-:Y:S02]  /*d1400*/  IMAD.MOV.U32 R23, RZ, RZ, R27 ;  /* 0x000000ffff177224 */ /* 0x000fe400078e001b */
[--C-:B------:R-:W-:Y:S02]  /*d1410*/  IMAD.X R23, R25, 0x1, R4.reuse, P6 ;  /* 0x0000000119177824 */ /* 0x100fe400030e0604 */
[C---:B------:R-:W-:Y:S01]  /*d1420*/  IMAD.X R29, R26.reuse, 0x1, R3, P4 ;  /* 0x000000011a1d7824 */ /* 0x040fe200020e0603 */
[----:B------:R0:W-:Y:S01]  /*d1430*/  STL.64 [R1+0x1c28], R16 ;  /* 0x001c281001007387 */ /* 0x0001e20000100a00 */
[----:B------:R-:W-:-:S03]  /*d1440*/  IMAD.X R9, R26, 0x1, R4, P5 ;  /* 0x000000011a097824 */ /* 0x000fc600028e0604 */
[----:B0-----:R-:W2:Y:S04]  /*d1450*/  LDL.LU.64 R16, [R1+0x3d80] ;  /* 0x003d800001107983 */ /* 0x001ea80000300a00 */
[----:B------:R-:W-:Y:S04]  /*d1460*/  STL [R1+0x3d68], R19 ;  /* 0x003d681301007387 */ /* 0x000fe80000100800 */
[----:B------:R-:W-:Y:S04]  /*d1470*/  STL [R1+0x1c4c], R23 ;  /* 0x001c4c1701007387 */ /* 0x000fe80000100800 */
[----:B------:R-:W-:Y:S04]  /*d1480*/  STL.64 [R1+0x1c60], R28 ;  /* 0x001c601c01007387 */ /* 0x000fe80000100a00 */
[----:B------:R0:W-:Y:S04]  /*d1490*/  STL.64 [R1+0x1c58], R8 ;  /* 0x001c580801007387 */ /* 0x0001e80000100a00 */
[----:B0-----:R-:W3:Y:S01]  /*d14a0*/  LDL.LU R9, [R1+0x3d78] ;  /* 0x003d780001097983 */ /* 0x001ee20000300800 */
[----:B------:R-:W-:-:S02]  /*d14b0*/  SHF.R.S32.HI R25, RZ, 0x1f, R6 ;  /* 0x0000001fff197819 */ /* 0x000fc40000011406 */
[----:B------:R-:W-:-:S05]  /*d14c0*/  IADD3 R22, P4, R6, R0, RZ ;  /* 0x0000000006167210 */ /* 0x000fca0007f9e0ff */
[----:B------:R-:W-:-:S05]  /*d14d0*/  IMAD.X R23, R25, 0x1, R3, P4 ;  /* 0x0000000119177824 */ /* 0x000fca00020e0603 */
[----:B------:R0:W-:Y:S04]  /*d14e0*/  STL.64 [R1+0x1c68], R22 ;  /* 0x001c681601007387 */ /* 0x0001e80000100a00 */
[----:B0-----:R-:W4:Y:S01]  /*d14f0*/  LDL.LU.64 R22, [R1+0x3d70] ;  /* 0x003d700001167983 */ /* 0x001f220000300a00 */
[----:B------:R-:W-:-:S05]  /*d1500*/  IADD3 R28, P6, R6, R2, RZ ;  /* 0x00000002061c7210 */ /* 0x000fca0007fde0ff */
[----:B------:R-:W-:Y:S01]  /*d1510*/  IMAD.X R29, R25, 0x1, R4, P6 ;  /* 0x00000001191d7824 */ /* 0x000fe200030e0604 */
[----:B------:R-:W-:-:S04]  /*d1520*/  SHF.R.S32.HI R25, RZ, 0x1f, R7 ;  /* 0x0000001fff197819 */ /* 0x000fc80000011407 */
[----:B------:R-:W-:Y:S01]  /*d1530*/  STL.64 [R1+0x1c50], R28 ;  /* 0x001c501c01007387 */ /* 0x000fe20000100a00 */
[----:B---3--:R-:W-:Y:S02]  /*d1540*/  IMAD.MOV.U32 R8, RZ, RZ, R9 ;  /* 0x000000ffff087224 */ /* 0x008fe400078e0009 */
[----:B------:R-:W-:Y:S01]  /*d1550*/  IMAD.MOV.U32 R9, RZ, RZ, R18 ;  /* 0x000000ffff097224 */ /* 0x000fe200078e0012 */
[----:B------:R-:W-:-:S05]  /*d1560*/  IADD3 R18, P5, R7, R0, RZ ;  /* 0x0000000007127210 */ /* 0x000fca0007fbe0ff */
[----:B------:R-:W-:-:S05]  /*d1570*/  IMAD.X R19, R25, 0x1, R3, P5 ;  /* 0x0000000119137824 */ /* 0x000fca00028e0603 */
[----:B------:R0:W-:Y:S04]  /*d1580*/  STL.64 [R1+0x1c88], R18 ;  /* 0x001c881201007387 */ /* 0x0001e80000100a00 */
[----:B0-----:R-:W3:Y:S01]  /*d1590*/  LDL.LU R19, [R1+0x3d68] ;  /* 0x003d680001137983 */ /* 0x001ee20000300800 */
[----:B------:R-:W-:Y:S02]  /*d15a0*/  IADD3 R28, P6, R7, R2, RZ ;  /* 0x00000002071c7210 */ /* 0x000fe40007fde0ff */
[----:B----4-:R-:W-:Y:S02]  /*d15b0*/  SHF.R.S32.HI R26, RZ, 0x1f, R23 ;  /* 0x0000001fff1a7819 */ /* 0x010fe40000011417 */
[----:B------:R-:W-:Y:S01]  /*d15c0*/  IADD3 R6, P4, R23, R0, RZ ;  /* 0x0000000017067210 */ /* 0x000fe20007f9e0ff */
[----:B------:R-:W-:-:S04]  /*d15d0*/  IMAD.X R29, R25, 0x1, R4, P6 ;  /* 0x00000001191d7824 */ /* 0x000fc800030e0604 */
[C---:B------:R-:W-:Y:S02]  /*d15e0*/  IMAD.X R7, R26.reuse, 0x1, R3, P4 ;  /* 0x000000011a077824 */ /* 0x040fe400020e0603 */
[----:B------:R-:W-:Y:S01]  /*d15f0*/  IMAD.MOV.U32 R18, RZ, RZ, R22 ;  /* 0x000000ffff127224 */ /* 0x000fe200078e0016 */
[----:B------:R-:W-:Y:S01]  /*d1600*/  IADD3 R22, P5, R23, R2, RZ ;  /* 0x0000000217167210 */ /* 0x000fe20007fbe0ff */
[----:B------:R0:W-:Y:S04]  /*d1610*/  STL.64 [R1+0x1c98], R28 ;  /* 0x001c981c01007387 */ /* 0x0001e80000100a00 */
[----:B------:R1:W-:Y:S01]  /*d1620*/  STL.64 [R1+0x1c90], R6 ;  /* 0x001c900601007387 */ /* 0x0003e20000100a00 */
[----:B------:R-:W-:Y:S01]  /*d1630*/  SHF.R.S32.HI R25, RZ, 0x1f, R14 ;  /* 0x0000001fff197819 */ /* 0x000fe2000001140e */
[----:B------:R-:W-:Y:S01]  /*d1640*/  IMAD.X R23, R26, 0x1, R4, P5 ;  /* 0x000000011a177824 */ /* 0x000fe200028e0604 */
[----:B0-----:R-:W-:-:S02]  /*d1650*/  IADD3 R28, P4, R14, R0, RZ ;  /* 0x000000000e1c7210 */ /* 0x001fc40007f9e0ff */
[----:B-1----:R-:W-:Y:S02]  /*d1660*/  IADD3 R6, P6, R14, R2, RZ ;  /* 0x000000020e067210 */ /* 0x002fe40007fde0ff */
[----:B------:R0:W-:Y:S01]  /*d1670*/  STL.64 [R1+0x1ca0], R22 ;  /* 0x001ca01601007387 */ /* 0x0001e20000100a00 */
[C---:B------:R-:W-:Y:S02]  /*d1680*/  IMAD.X R29, R25.reuse, 0x1, R3, P4 ;  /* 0x00000001191d7824 */ /* 0x040fe400020e0603 */
[----:B------:R-:W-:Y:S01]  /*d1690*/  IMAD.X R7, R25, 0x1, R4, P6 ;  /* 0x0000000119077824 */ /* 0x000fe200030e0604 */
[----:B------:R-:W-:Y:S01]  /*d16a0*/  SHF.R.S32.HI R25, RZ, 0x1f, R21 ;  /* 0x0000001fff197819 */ /* 0x000fe20000011415 */
[----:B------:R-:W-:Y:S01]  /*d16b0*/  IMAD.MOV.U32 R14, RZ, RZ, R20 ;  /* 0x000000ffff0e7224 */ /* 0x000fe200078e0014 */
[----:B------:R-:W-:Y:S02]  /*d16c0*/  SHF.R.S32.HI R26, RZ, 0x1f, R8 ;  /* 0x0000001fff1a7819 */ /* 0x000fe40000011408 */
[-C--:B------:R-:W-:Y:S01]  /*d16d0*/  IADD3 R20, P4, R8, R0.reuse, RZ ;  /* 0x0000000008147210 */ /* 0x080fe20007f9e0ff */
[----:B0-----:R-:W4:Y:S04]  /*d16e0*/  LDL.LU.64 R22, [R1+0x3d60] ;  /* 0x003d600001167983 */ /* 0x001f280000300a00 */
[----:B------:R0:W-:Y:S04]  /*d16f0*/  STL.64 [R1+0x1cc8], R28 ;  /* 0x001cc81c01007387 */ /* 0x0001e80000100a00 */
[----:B------:R1:W-:Y:S01]  /*d1700*/  STL.64 [R1+0x1cc0], R6 ;  /* 0x001cc00601007387 */ /* 0x0003e20000100a00 */
[----:B0-----:R-:W-:-:S02]  /*d1710*/  IADD3 R28, P5, R21, R0, RZ ;  /* 0x00000000151c7210 */ /* 0x001fc40007fbe0ff */
[-C--:B-1----:R-:W-:Y:S01]  /*d1720*/  IADD3 R6, P6, R21, R2.reuse, RZ ;  /* 0x0000000215067210 */ /* 0x082fe20007fde0ff */
[--C-:B------:R-:W-:Y:S02]  /*d1730*/  IMAD.X R21, R26, 0x1, R3.reuse, P4 ;  /* 0x000000011a157824 */ /* 0x100fe400020e0603 */
[C---:B------:R-:W-:Y:S02]  /*d1740*/  IMAD.X R29, R25.reuse, 0x1, R3, P5 ;  /* 0x00000001191d7824 */ /* 0x040fe400028e0603 */
[----:B------:R-:W-:Y:S01]  /*d1750*/  IMAD.X R7, R25, 0x1, R4, P6 ;  /* 0x0000000119077824 */ /* 0x000fe200030e0604 */
[----:B------:R-:W-:Y:S02]  /*d1760*/  SHF.R.S32.HI R25, RZ, 0x1f, R11 ;  /* 0x0000001fff197819 */ /* 0x000fe4000001140b */
[----:B------:R0:W-:Y:S04]  /*d1770*/  STL.64 [R1+0x1cd0], R28 ;  /* 0x001cd01c01007387 */ /* 0x0001e80000100a00 */
[----:B------:R-:W-:Y:S04]  /*d1780*/  STL.64 [R1+0x1cb8], R6 ;  /* 0x001cb80601007387 */ /* 0x000fe80000100a00 */
[----:B------:R1:W-:Y:S01]  /*d1790*/  STL.64 [R1+0x1ce8], R20 ;  /* 0x001ce81401007387 */ /* 0x0003e20000100a00 */
[----:B0-----:R-:W-:-:S02]  /*d17a0*/  IADD3 R28, P5, R8, R2, RZ ;  /* 0x00000002081c7210 */ /* 0x001fc40007fbe0ff */
[C---:B-1----:R-:W-:Y:S01]  /*d17b0*/  IADD3 R20, P4, R11.reuse, R0, RZ ;  /* 0x000000000b147210 */ /* 0x042fe20007f9e0ff */
[----:B------:R-:W-:Y:S01]  /*d17c0*/  IMAD.MOV.U32 R6, RZ, RZ, R10 ;  /* 0x000000ffff067224 */ /* 0x000fe200078e000a */
[----:B------:R-:W-:Y:S01]  /*d17d0*/  IADD3 R10, P6, R11, R2, RZ ;  /* 0x000000020b0a7210 */ /* 0x000fe20007fde0ff */
[--C-:B------:R-:W-:Y:S02]  /*d17e0*/  IMAD.X R29, R26, 0x1, R4.reuse, P5 ;  /* 0x000000011a1d7824 */ /* 0x100fe400028e0604 */
[C---:B------:R-:W-:Y:S02]  /*d17f0*/  IMAD.X R21, R25.reuse, 0x1, R3, P4 ;  /* 0x0000000119157824 */ /* 0x040fe400020e0603 */
[----:B------:R-:W-:Y:S01]  /*d1800*/  IMAD.X R11, R25, 0x1, R4, P6 ;  /* 0x00000001190b7824 */ /* 0x000fe200030e0604 */
[----:B------:R-:W-:Y:S04]  /*d1810*/  STL.64 [R1+0x1cf8], R28 ;  /* 0x001cf81c01007387 */ /* 0x000fe80000100a00 */
[----:B------:R0:W-:Y:S04]  /*d1820*/  STL.64 [R1+0x1cf0], R20 ;  /* 0x001cf01401007387 */ /* 0x0001e80000100a00 */
[----:B------:R-:W-:Y:S01]  /*d1830*/  STL.64 [R1+0x1d00], R10 ;  /* 0x001d000a01007387 */ /* 0x000fe20000100a00 */
[----:B------:R-:W-:Y:S01]  /*d1840*/  IMAD.MOV.U32 R7, RZ, RZ, R18 ;  /* 0x000000ffff077224 */ /* 0x000fe200078e0012 */
[----:B---3--:R-:W-:-:S02]  /*d1850*/  SHF.R.S32.HI R25, RZ, 0x1f, R19 ;  /* 0x0000001fff197819 */ /* 0x008fc40000011413 */
[----:B0-----:R-:W-:-:S05]  /*d1860*/  IADD3 R20, P5, R19, R0, RZ ;  /* 0x0000000013147210 */ /* 0x001fca0007fbe0ff */
[----:B------:R-:W-:-:S05]  /*d1870*/  IMAD.X R21, R25, 0x1, R3, P5 ;  /* 0x0000000119157824 */ /* 0x000fca00028e0603 */
[----:B------:R0:W-:Y:S01]  /*d1880*/  STL.64 [R1+0x1d28], R20 ;  /* 0x001d281401007387 */ /* 0x0001e20000100a00 */
[----:B------:R-:W-:-:S03]  /*d1890*/  IADD3 R18, P6, R19, R2, RZ ;  /* 0x0000000213127210 */ /* 0x000fc60007fde0ff */
[----:B0-----:R-:W3:Y:S02]  /*d18a0*/  LDL.LU.64 R20, [R1+0x3d58] ;  /* 0x003d580001147983 */ /* 0x001ee40000300a00 */
[----:B------:R-:W-:-:S05]  /*d18b0*/  IMAD.X R19, R25, 0x1, R4, P6 ;  /* 0x0000000119137824 */ /* 0x000fca00030e0604 */
[----:B------:R0:W-:Y:S04]  /*d18c0*/  STL.64 [R1+0x1d20], R18 ;  /* 0x001d201201007387 */ /* 0x0001e80000100a00 */
[----:B0-----:R-:W3:Y:S01]  /*d18d0*/  LDL.LU.64 R18, [R1+0x3d50] ;  /* 0x003d500001127983 */ /* 0x001ee20000300a00 */
[----:B--2---:R-:W-:Y:S02]  /*d18e0*/  SHF.R.S32.HI R26, RZ, 0x1f, R17 ;  /* 0x0000001fff1a7819 */ /* 0x004fe40000011411 */
[C---:B------:R-:W-:Y:S01]  /*d18f0*/  IADD3 R28, P4, R17.reuse, R0, RZ ;  /* 0x00000000111c7210 */ /* 0x040fe20007f9e0ff */
[----:B------:R-:W-:Y:S01]  /*d1900*/  IMAD.MOV.U32 R10, RZ, RZ, R16 ;  /* 0x000000ffff0a7224 */ /* 0x000fe200078e0010 */
[----:B------:R-:W-:-:S03]  /*d1910*/  IADD3 R16, P5, R17, R2, RZ ;  /* 0x0000000211107210 */ /* 0x000fc60007fbe0ff */
[C---:B------:R-:W-:Y:S02]  /*d1920*/  IMAD.X R29, R26.reuse, 0x1, R3, P4 ;  /* 0x000000011a1d7824 */ /* 0x040fe400020e0603 */
[----:B------:R-:W-:Y:S01]  /*d1930*/  IMAD.MOV.U32 R11, RZ, RZ, R14 ;  /* 0x000000ffff0b7224 */ /* 0x000fe200078e000e */
[----:B------:R-:W-:Y:S02]  /*d1940*/  SHF.R.S32.HI R25, RZ, 0x1f, R15 ;  /* 0x0000001fff197819 */ /* 0x000fe4000001140f */
[C---:B------:R-:W-:Y:S01]  /*d1950*/  IADD3 R14, P6, R15.reuse, R2, RZ ;  /* 0x000000020f0e7210 */ /* 0x040fe20007fde0ff */
[----:B------:R0:W-:Y:S01]  /*d1960*/  STL.64 [R1+0x1d30], R28 ;  /* 0x001d301c01007387 */ /* 0x0001e20000100a00 */
[--C-:B------:R-:W-:Y:S01]  /*d1970*/  IMAD.X R17, R26, 0x1, R4.reuse, P5 ;  /* 0x000000011a117824 */ /* 0x100fe200028e0604 */
[----:B0-----:R-:W-:Y:S02]  /*d1980*/  IADD3 R28, P4, R15, R0, RZ ;  /* 0x000000000f1c7210 */ /* 0x001fe40007f9e0ff */
[----:B------:R-:W-:-:S02]  /*d1990*/  IMAD.X R15, R25, 0x1, R4, P6 ;  /* 0x00000001190f7824 */ /* 0x000fc400030e0604 */
[----:B------:R0:W-:Y:S01]  /*d19a0*/  STL.64 [R1+0x1d18], R16 ;  /* 0x001d181001007387 */ /* 0x0001e20000100a00 */
[----:B------:R-:W-:Y:S01]  /*d19b0*/  IMAD.X R29, R25, 0x1, R3, P4 ;  /* 0x00000001191d7824 */ /* 0x000fe200020e0603 */
[----:B------:R-:W-:Y:S02]  /*d19c0*/  SHF.R.S32.HI R25, RZ, 0x1f, R9 ;  /* 0x0000001fff197819 */ /* 0x000fe40000011409 */
[----:B------:R-:W-:Y:S01]  /*d19d0*/  SHF.R.S32.HI R26, RZ, 0x1f, R6 ;  /* 0x0000001fff1a7819 */ /* 0x000fe20000011406 */
[----:B0-----:R-:W2:Y:S04]  /*d19e0*/  LDL.LU.64 R16, [R1+0x3d48] ;  /* 0x003d480001107983 */ /* 0x001ea80000300a00 */
[----:B------:R0:W-:Y:S04]  /*d19f0*/  STL.64 [R1+0x1d60], R14 ;  /* 0x001d600e01007387 */ /* 0x0001e80000100a00 */
[----:B------:R1:W-:Y:S01]  /*d1a00*/  STL.64 [R1+0x1d48], R28 ;  /* 0x001d481c01007387 */ /* 0x0003e20000100a00 */
[----:B------:R-:W-:Y:S01]  /*d1a10*/  IMAD.MOV.U32 R8, RZ, RZ, R13 ;  /* 0x000000ffff087224 */ /* 0x000fe200078e000d */
[----:B0-----:R-:W-:-:S02]  /*d1a20*/  IADD3 R14, P5, R9, R0, RZ ;  /* 0x00000000090e7210 */ /* 0x001fc40007fbe0ff */
[----:B-1----:R-:W-:Y:S01]  /*d1a30*/  IADD3 R28, P6, R9, R2, RZ ;  /* 0x00000002091c7210 */ /* 0x002fe20007fde0ff */
[----:B------:R-:W-:Y:S01]  /*d1a40*/  IMAD.MOV.U32 R9, RZ, RZ, R12 ;  /* 0x000000ffff097224 */ /* 0x000fe200078e000c */
[----:B------:R-:W-:Y:S01]  /*d1a50*/  IADD3 R12, P4, R6, R0, RZ ;  /* 0x00000000060c7210 */ /* 0x000fe20007f9e0ff */
[C-C-:B------:R-:W-:Y:S02]  /*d1a60*/  IMAD.X R15, R25.reuse, 0x1, R3.reuse, P5 ;  /* 0x00000001190f7824 */ /* 0x140fe400028e0603 */
[----:B------:R-:W-:Y:S02]  /*d1a70*/  IMAD.X R29, R25, 0x1, R4, P6 ;  /* 0x00000001191d7824 */ /* 0x000fe400030e0604 */
[----:B------:R-:W-:Y:S01]  /*d1a80*/  IMAD.X R13, R26, 0x1, R3, P4 ;  /* 0x000000011a0d7824 */ /* 0x000fe200020e0603 */
[----:B------:R0:W-:Y:S01]  /*d1a90*/  STL.64 [R1+0x1d58], R14 ;  /* 0x001d580e01007387 */ /* 0x0001e20000100a00 */
[----:B------:R-:W-:-:S03]  /*d1aa0*/  SHF.R.S32.HI R25, RZ, 0x1f, R7 ;  /* 0x0000001fff197819 */ /* 0x000fc60000011407 */
[----:B0-----:R-:W2:Y:S04]  /*d1ab0*/  LDL.LU.64 R14, [R1+0x3d40] ;  /* 0x003d4000010e7983 */ /* 0x001ea80000300a00 */
[----:B------:R0:W-:Y:S04]  /*d1ac0*/  STL.64 [R1+0x1d68], R28 ;  /* 0x001d681c01007387 */ /* 0x0001e80000100a00 */
[----:B------:R1:W-:Y:S01]  /*d1ad0*/  STL.64 [R1+0x1d90], R12 ;  /* 0x001d900c01007387 */ /* 0x0003e20000100a00 */
[----:B0-----:R-:W-:Y:S02]  /*d1ae0*/  IADD3 R28, P5, R6, R2, RZ ;  /* 0x00000002061c7210 */ /* 0x001fe40007fbe0ff */
[----:B-1----:R-:W-:-:S02]  /*d1af0*/  IADD3 R12, P4, R7, R0, RZ ;  /* 0x00000000070c7210 */ /* 0x002fc40007f9e0ff */
[----:B------:R-:W-:Y:S01]  /*d1b00*/  IADD3 R6, P6, R7, R2, RZ ;  /* 0x0000000207067210 */ /* 0x000fe20007fde0ff */
[--C-:B------:R-:W-:Y:S02]  /*d1b10*/  IMAD.X R29, R26, 0x1, R4.reuse, P5 ;  /* 0x000000011a1d7824 */ /* 0x100fe400028e0604 */
[C---:B------:R-:W-:Y:S02]  /*d1b20*/  IMAD.X R13, R25.reuse, 0x1, R3, P4 ;  /* 0x00000001190d7824 */ /* 0x040fe400020e0603 */
[----:B------:R-:W-:Y:S01]  /*d1b30*/  IMAD.X R7, R25, 0x1, R4, P6 ;  /* 0x0000000119077824 */ /* 0x000fe200030e0604 */
[----:B------:R-:W-:Y:S01]  /*d1b40*/  SHF.R.S32.HI R25, RZ, 0x1f, R10 ;  /* 0x0000001fff197819 */ /* 0x000fe2000001140a */
[----:B------:R-:W-:Y:S04]  /*d1b50*/  STL.64 [R1+0x1d88], R28 ;  /* 0x001d881c01007387 */ /* 0x000fe80000100a00 */
[----:B------:R0:W-:Y:S04]  /*d1b60*/  STL.64 [R1+0x1d98], R12 ;  /* 0x001d980c01007387 */ /* 0x0001e80000100a00 */
[----:B------:R1:W-:Y:S01]  /*d1b70*/  STL.64 [R1+0x1d80], R6 ;  /* 0x001d800601007387 */ /* 0x0003e20000100a00 */
[----:B----4-:R-:W-:-:S02]  /*d1b80*/  SHF.R.S32.HI R26, RZ, 0x1f, R23 ;  /* 0x0000001fff1a7819 */ /* 0x010fc40000011417 */
[C---:B0-----:R-:W-:Y:S02]  /*d1b90*/  IADD3 R12, P5, R10.reuse, R0, RZ ;  /* 0x000000000a0c7210 */ /* 0x041fe40007fbe0ff */
[----:B------:R-:W-:Y:S02]  /*d1ba0*/  IADD3 R28, P6, R10, R2, RZ ;  /* 0x000000020a1c7210 */ /* 0x000fe40007fde0ff */
[----:B-1----:R-:W-:Y:S01]  /*d1bb0*/  IADD3 R6, P4, R23, R0, RZ ;  /* 0x0000000017067210 */ /* 0x002fe20007f9e0ff */
[C-C-:B------:R-:W-:Y:S02]  /*d1bc0*/  IMAD.X R13, R25.reuse, 0x1, R3.reuse, P5 ;  /* 0x00000001190d7824 */ /* 0x140fe400028e0603 */
[----:B------:R-:W-:Y:S01]  /*d1bd0*/  IMAD.X R29, R25, 0x1, R4, P6 ;  /* 0x00000001191d7824 */ /* 0x000fe200030e0604 */
[----:B------:R-:W-:Y:S02]  /*d1be0*/  IADD3 R10, P5, R23, R2, RZ ;  /* 0x00000002170a7210 */ /* 0x000fe40007fbe0ff */
[----:B------:R0:W-:Y:S01]  /*d1bf0*/  STL.64 [R1+0x1db0], R12 ;  /* 0x001db00c01007387 */ /* 0x0001e20000100a00 */
[----:B------:R-:W-:Y:S01]  /*d1c00*/  IMAD.X R7, R26, 0x1, R3, P4 ;  /* 0x000000011a077824 */ /* 0x000fe200020e0603 */
[----:B------:R-:W-:Y:S01]  /*d1c10*/  SHF.R.S32.HI R25, RZ, 0x1f, R22 ;  /* 0x0000001fff197819 */ /* 0x000fe20000011416 */
[----:B------:R-:W-:-:S02]  /*d1c20*/  IMAD.MOV.U32 R27, RZ, RZ, R11 ;  /* 0x000000ffff1b7224 */ /* 0x000fc400078e000b */
[----:B------:R-:W-:Y:S01]  /*d1c30*/  IMAD.X R11, R26, 0x1, R4, P5 ;  /* 0x000000011a0b7824 */ /* 0x000fe200028e0604 */
[----:B0-----:R-:W4:Y:S04]  /*d1c40*/  LDL.LU.64 R12, [R1+0x3d38] ;  /* 0x003d3800010c7983 */ /* 0x001f280000300a00 */
[----:B------:R-:W-:Y:S04]  /*d1c50*/  STL [R1+0x3790], R23 ;  /* 0x0037901701007387 */ /* 0x000fe80000100800 */
[----:B------:R0:W-:Y:S04]  /*d1c60*/  STL.64 [R1+0x1dc0], R28 ;  /* 0x001dc01c01007387 */ /* 0x0001e80000100a00 */
[----:B------:R1:W-:Y:S04]  /*d1c70*/  STL.64 [R1+0x1db8], R6 ;  /* 0x001db80601007387 */ /* 0x0003e80000100a00 */
[----:B------:R-:W-:Y:S04]  /*d1c80*/  STL [R1+0x37cc], R22 ;  /* 0x0037cc1601007387 */ /* 0x000fe80000100800 */
[----:B------:R1:W-:Y:S01]  /*d1c90*/  STL.64 [R1+0x1d50], R10 ;  /* 0x001d500a01007387 */ /* 0x0003e20000100a00 */
[----:B0-----:R-:W-:-:S02]  /*d1ca0*/  IADD3 R28, P4, R22, R0, RZ ;  /* 0x00000000161c7210 */ /* 0x001fc40007f9e0ff */
[----:B-1----:R-:W-:Y:S01]  /*d1cb0*/  IADD3 R6, P6, R22, R2, RZ ;  /* 0x0000000216067210 */ /* 0x002fe20007fde0ff */
[----:B------:R-:W4:Y:S02]  /*d1cc0*/  LDL.LU.64 R10, [R1+0x3d30] ;  /* 0x003d3000010a7983 */ /* 0x000f240000300a00 */
[C---:B------:R-:W-:Y:S02]  /*d1cd0*/  IMAD.X R29, R25.reuse, 0x1, R3, P4 ;  /* 0x00000001191d7824 */ /* 0x040fe400020e0603 */
[----:B------:R-:W-:-:S03]  /*d1ce0*/  IMAD.X R7, R25, 0x1, R4, P6 ;  /* 0x0000000119077824 */ /* 0x000fc600030e0604 */
[----:B------:R0:W-:Y:S01]  /*d1cf0*/  STL.64 [R1+0x1df0], R28 ;  /* 0x001df01c01007387 */ /* 0x0001e20000100a00 */
[----:B------:R-:W-:-:S03]  /*d1d00*/  IMAD.MOV.U32 R24, RZ, RZ, R9 ;  /* 0x000000ffff187224 */ /* 0x000fc600078e0009 */
[----:B------:R1:W-:Y:S01]  /*d1d10*/  STL.64 [R1+0x1de8], R6 ;  /* 0x001de80601007387 */ /* 0x0003e20000100a00 */
[----:B0-----:R-:W-:Y:S01]  /*d1d20*/  IMAD.MOV.U32 R29, RZ, RZ, R8 ;  /* 0x000000ffff1d7224 */ /* 0x001fe200078e0008 */
[----:B---3--:R-:W-:Y:S02]  /*d1d30*/  SHF.R.S32.HI R25, RZ, 0x1f, R21 ;  /* 0x0000001fff197819 */ /* 0x008fe40000011415 */
[C---:B------:R-:W-:Y:S02]  /*d1d40*/  IADD3 R8, P6, R21.reuse, R2, RZ ;  /* 0x0000000215087210 */ /* 0x040fe40007fde0ff */
[----:B------:R-:W-:-:S03]  /*d1d50*/  IADD3 R22, P5, R21, R0, RZ ;  /* 0x0000000015167210 */ /* 0x000fc60007fbe0ff */
[C---:B------:R-:W-:Y:S01]  /*d1d60*/  IMAD.X R9, R25.reuse, 0x1, R4, P6 ;  /* 0x0000000119097824 */ /* 0x040fe200030e0604 */
[----:B------:R-:W-:Y:S01]  /*d1d70*/  STL [R1+0x37f4], R21 ;  /* 0x0037f41501007387 */ /* 0x000fe20000100800 */
[----:B------:R-:W-:Y:S02]  /*d1d80*/  SHF.R.S32.HI R26, RZ, 0x1f, R20 ;  /* 0x0000001fff1a7819 */ /* 0x000fe40000011414 */
[----:B-1----:R-:W-:Y:S01]  /*d1d90*/  IADD3 R6, P4, R20, R0, RZ ;  /* 0x0000000014067210 */ /* 0x002fe20007f9e0ff */
[--C-:B------:R-:W-:Y:S01]  /*d1da0*/  IMAD.X R23, R25, 0x1, R3.reuse, P5 ;  /* 0x0000000119177824 */ /* 0x100fe200028e0603 */
[----:B------:R0:W-:Y:S03]  /*d1db0*/  STL.64 [R1+0x1e20], R8 ;  /* 0x001e200801007387 */ /* 0x0001e60000100a00 */
[----:B------:R-:W-:Y:S01]  /*d1dc0*/  IMAD.X R7, R26, 0x1, R3, P4 ;  /* 0x000000011a077824 */ /* 0x000fe200020e0603 */
[----:B------:R-:W-:Y:S04]  /*d1dd0*/  STL.64 [R1+0x1e08], R22 ;  /* 0x001e081601007387 */ /* 0x000fe80000100a00 */
[----:B------:R-:W-:Y:S01]  /*d1de0*/  STL [R1+0x37f8], R20 ;  /* 0x0037f81401007387 */ /* 0x000fe20000100800 */
[----:B0-----:R-:W-:-:S03]  /*d1df0*/  IADD3 R8, P5, R20, R2, RZ ;  /* 0x0000000214087210 */ /* 0x001fc60007fbe0ff */
[----:B------:R-:W-:Y:S02]  /*d1e00*/  STL.64 [R1+0x1e18], R6 ;  /* 0x001e180601007387 */ /* 0x000fe40000100a00 */
[----:B------:R-:W-:Y:S02]  /*d1e10*/  IMAD.X R9, R26, 0x1, R4, P5 ;  /* 0x000000011a097824 */ /* 0x000fe400028e0604 */
[----:B------:R-:W-:Y:S04]  /*d1e20*/  STL [R1+0x37fc], R19 ;  /* 0x0037fc1301007387 */ /* 0x000fe80000100800 */
[----:B------:R0:W-:Y:S04]  /*d1e30*/  STL.64 [R1+0x1e10], R8 ;  /* 0x001e100801007387 */ /* 0x0001e80000100a00 */
[----:B0-----:R-:W3:Y:S01]  /*d1e40*/  LDL.LU.64 R8, [R1+0x3d28] ;  /* 0x003d280001087983 */ /* 0x001ee20000300a00 */
[----:B------:R-:W-:-:S02]  /*d1e50*/  SHF.R.S32.HI R25, RZ, 0x1f, R19 ;  /* 0x0000001fff197819 */ /* 0x000fc40000011413 */
[----:B------:R-:W-:-:S05]  /*d1e60*/  IADD3 R6, P4, R19, R0, RZ ;  /* 0x0000000013067210 */ /* 0x000fca0007f9e0ff */
[----:B------:R-:W-:-:S05]  /*d1e70*/  IMAD.X R7, R25, 0x1, R3, P4 ;  /* 0x0000000119077824 */ /* 0x000fca00020e0603 */
[----:B------:R0:W-:Y:S04]  /*d1e80*/  STL.64 [R1+0x1e48], R6 ;  /* 0x001e480601007387 */ /* 0x0001e80000100a00 */
[----:B0-----:R-:W3:Y:S01]  /*d1e90*/  LDL.LU.64 R6, [R1+0x3d20] ;  /* 0x003d200001067983 */ /* 0x001ee20000300a00 */
[----:B------:R-:W-:Y:S02]  /*d1ea0*/  IADD3 R22, P6, R19, R2, RZ ;  /* 0x0000000213167210 */ /* 0x000fe40007fde0ff */
[----:B------:R-:W-:-:S03]  /*d1eb0*/  IADD3 R20, P5, R18, R0, RZ ;  /* 0x0000000012147210 */ /* 0x000fc60007fbe0ff */
[----:B------:R-:W-:Y:S01]  /*d1ec0*/  IMAD.X R23, R25, 0x1, R4, P6 ;  /* 0x0000000119177824 */ /* 0x000fe200030e0604 */
[----:B------:R-:W-:-:S04]  /*d1ed0*/  SHF.R.S32.HI R25, RZ, 0x1f, R18 ;  /* 0x0000001fff197819 */ /* 0x000fc80000011412 */
[----:B------:R0:W-:Y:S04]  /*d1ee0*/  STL.64 [R1+0x1e28], R22 ;  /* 0x001e281601007387 */ /* 0x0001e80000100a00 */
[----:B------:R1:W-:Y:S04]  /*d1ef0*/  STL [R1+0x3800], R18 ;  /* 0x0038001201007387 */ /* 0x0003e80000100800 */
[----:B------:R1:W-:Y:S01]  /*d1f00*/  STL [R1+0x1e50], R20 ;  /* 0x001e501401007387 */ /* 0x0003e20000100800 */
[----:B--2---:R-:W-:Y:S01]  /*d1f10*/  SHF.R.S32.HI R26, RZ, 0x1f, R17 ;  /* 0x0000001fff1a7819 */ /* 0x004fe20000011411 */
[----:B------:R-:W-:Y:S01]  /*d1f20*/  IMAD.MOV.U32 R19, RZ, RZ, R21 ;  /* 0x000000ffff137224 */ /* 0x000fe200078e0015 */
[----:B0-----:R-:W-:Y:S01]  /*d1f30*/  IADD3 R22, P6, R18, R2, RZ ;  /* 0x0000000212167210 */ /* 0x001fe20007fde0ff */
[----:B-1----:R-:W-:Y:S01]  /*d1f40*/  IMAD.MOV.U32 R18, RZ, RZ, R20 ;  /* 0x000000ffff127224 */ /* 0x002fe200078e0014 */
[----:B------:R-:W-:-:S03]  /*d1f50*/  IADD3 R20, P4, R17, R0, RZ ;  /* 0x0000000011147210 */ /* 0x000fc60007f9e0ff */
[C---:B------:R-:W-:Y:S02]  /*d1f60*/  IMAD.X R23, R25.reuse, 0x1, R4, P6 ;  /* 0x0000000119177824 */ /* 0x040fe400030e0604 */
[--C-:B------:R-:W-:Y:S02]  /*d1f70*/  IMAD.X R19, R25, 0x1, R3.reuse, P5 ;  /* 0x0000000119137824 */ /* 0x100fe400028e0603 */
[----:B------:R-:W-:Y:S01]  /*d1f80*/  IMAD.X R21, R26, 0x1, R3, P4 ;  /* 0x000000011a157824 */ /* 0x000fe200020e0603 */
[----:B------:R0:W-:Y:S04]  /*d1f90*/  STL.64 [R1+0x1e58], R22 ;  /* 0x001e581601007387 */ /* 0x0001e80000100a00 */
[----:B------:R-:W-:Y:S04]  /*d1fa0*/  STL [R1+0x1e54], R19 ;  /* 0x001e541301007387 */ /* 0x000fe80000100800 */
[----:B------:R1:W-:Y:S01]  /*d1fb0*/  STL.64 [R1+0x1e40], R20 ;  /* 0x001e401401007387 */ /* 0x0003e20000100a00 */
[----:B------:R-:W-:-:S02]  /*d1fc0*/  SHF.R.S32.HI R25, RZ, 0x1f, R16 ;  /* 0x0000001fff197819 */ /* 0x000fc40000011410 */
[CC--:B------:R-:W-:Y:S02]  /*d1fd0*/  IADD3 R18, P6, R16.reuse, R2.reuse, RZ ;  /* 0x0000000210127210 */ /* 0x0c0fe40007fde0ff */
[----:B0-----:R-:W-:Y:S02]  /*d1fe0*/  IADD3 R22, P5, R17, R2, RZ ;  /* 0x0000000211167210 */ /* 0x001fe40007fbe0ff */
[----:B-1----:R-:W-:-:S03]  /*d1ff0*/  IADD3 R20, P4, R16, R0, RZ ;  /* 0x0000000010147210 */ /* 0x002fc60007f9e0ff */
[--C-:B------:R-:W-:Y:S01]  /*d2000*/  IMAD.X R23, R26, 0x1, R4.reuse, P5 ;  /* 0x000000011a177824 */ /* 0x100fe200028e0604 */
[----:B------:R-:W-:Y:S01]  /*d2010*/  STL [R1+0x3804], R16 ;  /* 0x0038041001007387 */ /* 0x000fe20000100800 */
[C---:B------:R-:W-:Y:S02]  /*d2020*/  IMAD.X R21, R25.reuse, 0x1, R3, P4 ;  /* 0x0000000119157824 */ /* 0x040fe400020e0603 */
[----:B------:R-:W-:Y:S01]  /*d2030*/  IMAD.X R19, R25, 0x1, R4, P6 ;  /* 0x0000000119137824 */ /* 0x000fe200030e0604 */
[----:B------:R-:W-:Y:S01]  /*d2040*/  SHF.R.S32.HI R25, RZ, 0x1f, R15 ;  /* 0x0000001fff197819 */ /* 0x000fe2000001140f */
[----:B------:R0:W-:Y:S04]  /*d2050*/  STL.64 [R1+0x1e68], R22 ;  /* 0x001e681601007387 */ /* 0x0001e80000100a00 */
[----:B------:R1:W-:Y:S04]  /*d2060*/  STL.64 [R1+0x1e80], R20 ;  /* 0x001e801401007387 */ /* 0x0003e80000100a00 */
[----:B------:R2:W-:Y:S01]  /*d2070*/  STL.64 [R1+0x1e88], R18 ;  /* 0x001e881201007387 */ /* 0x0005e20000100a00 */
[----:B------:R-:W-:-:S02]  /*d2080*/  SHF.R.S32.HI R26, RZ, 0x1f, R14 ;  /* 0x0000001fff1a7819 */ /* 0x000fc4000001140e */
[C---:B0-----:R-:W-:Y:S02]  /*d2090*/  IADD3 R22, P5, R15.reuse, R0, RZ ;  /* 0x000000000f167210 */ /* 0x041fe40007fbe0ff */
[----:B-1----:R-:W-:Y:S02]  /*d20a0*/  IADD3 R20, P6, R15, R2, RZ ;  /* 0x000000020f147210 */ /* 0x002fe40007fde0ff */
[----:B--2---:R-:W-:Y:S01]  /*d20b0*/  IADD3 R18, P4, R14, R0, RZ ;  /* 0x000000000e127210 */ /* 0x004fe20007f9e0ff */
[C-C-:B------:R-:W-:Y:S01]  /*d20c0*/  IMAD.X R23, R25.reuse, 0x1, R3.reuse, P5 ;  /* 0x0000000119177824 */ /* 0x140fe200028e0603 */
[----:B------:R-:W-:Y:S01]  /*d20d0*/  STL [R1+0x3d18], R15 ;  /* 0x003d180f01007387 */ /* 0x000fe20000100800 */
[----:B------:R-:W-:Y:S02]  /*d20e0*/  IMAD.X R21, R25, 0x1, R4, P6 ;  /* 0x0000000119157824 */ /* 0x000fe400030e0604 */
[----:B------:R-:W-:Y:S01]  /*d20f0*/  IMAD.X R19, R26, 0x1, R3, P4 ;  /* 0x000000011a137824 */ /* 0x000fe200020e0603 */
[----:B------:R0:W-:Y:S04]  /*d2100*/  STL.64 [R1+0x1e60], R22 ;  /* 0x001e601601007387 */ /* 0x0001e80000100a00 */
[----:B------:R1:W-:Y:S04]  /*d2110*/  STL.64 [R1+0x1ea0], R20 ;  /* 0x001ea01401007387 */ /* 0x0003e80000100a00 */
[----:B------:R2:W-:Y:S01]  /*d2120*/  STL.64 [R1+0x1ec8], R18 ;  /* 0x001ec81201007387 */ /* 0x0005e20000100a00 */
[----:B----4-:R-:W-:-:S02]  /*d2130*/  SHF.R.S32.HI R25, RZ, 0x1f, R13 ;  /* 0x0000001fff197819 */ /* 0x010fc4000001140d */
[----:B0-----:R-:W-:Y:S02]  /*d2140*/  IADD3 R22, P5, R14, R2, RZ ;  /* 0x000000020e167210 */ /* 0x001fe40007fbe0ff */
[C---:B-1----:R-:W-:Y:S02]  /*d2150*/  IADD3 R20, P4, R13.reuse, R0, RZ ;  /* 0x000000000d147210 */ /* 0x042fe40007f9e0ff */
[----:B--2---:R-:W-:Y:S01]  /*d2160*/  IADD3 R18, P6, R13, R2, RZ ;  /* 0x000000020d127210 */ /* 0x004fe20007fde0ff */
[--C-:B------:R-:W-:Y:S02]  /*d2170*/  IMAD.X R23, R26, 0x1, R4.reuse, P5 ;  /* 0x000000011a177824 */ /* 0x100fe400028e0604 */
        /* <DEDUP_REMOVED lines=17> */
[----:B0-----:R-:W-:-:S02]  /*d2290*/  IADD3 R22, P5, R11, R2, RZ ;  /* 0x000000020b167210 */ /* 0x001fc40007fbe0ff */
[----:B------:R-:W-:Y:S02]  /*d22a0*/  SHF.R.S32.HI R11, RZ, 0x1f, R10 ;  /* 0x0000001fff0b7819 */ /* 0x000fe4000001140a */
[C---:B-1----:R-:W-:Y:S02]  /*d22b0*/  IADD3 R20, P4, R10.reuse, R0, RZ ;  /* 0x000000000a147210 */ /* 0x042fe40007f9e0ff */
[----:B--2---:R-:W-:Y:S01]  /*d22c0*/  IADD3 R18, P6, R10, R2, RZ ;  /* 0x000000020a127210 */ /* 0x004fe20007fde0ff */
[--C-:B------:R-:W-:Y:S02]  /*d22d0*/  IMAD.X R23, R26, 0x1, R4.reuse, P5 ;  /* 0x000000011a177824 */ /* 0x100fe400028e0604 */
[C---:B------:R-:W-:Y:S02]  /*d22e0*/  IMAD.X R21, R11.reuse, 0x1, R3, P4 ;  /* 0x000000010b157824 */ /* 0x040fe400020e0603 */
[----:B------:R-:W-:Y:S01]  /*d22f0*/  IMAD.X R19, R11, 0x1, R4, P6 ;  /* 0x000000010b137824 */ /* 0x000fe200030e0604 */
[----:B------:R0:W-:Y:S04]  /*d2300*/  STL.64 [R1+0x1f10], R22 ;  /* 0x001f101601007387 */ /* 0x0001e80000100a00 */
[----:B------:R1:W-:Y:S04]  /*d2310*/  STL.64 [R1+0x1f30], R20 ;  /* 0x001f301401007387 */ /* 0x0003e80000100a00 */
[----:B------:R2:W-:Y:S01]  /*d2320*/  STL.64 [R1+0x1f28], R18 ;  /* 0x001f281201007387 */ /* 0x0005e20000100a00 */
[----:B------:R-:W-:-:S05]  /*d2330*/  IMAD.MOV.U32 R28, RZ, RZ, R29 ;  /* 0x000000ffff1c7224 */ /* 0x000fca00078e001d */
[----:B------:R-:W-:Y:S02]  /*d2340*/  SHF.R.S32.HI R26, RZ, 0x1f, R28 ;  /* 0x0000001fff1a7819 */ /* 0x000fe4000001141c */
[----:B---3--:R-:W-:Y:S02]  /*d2350*/  SHF.R.S32.HI R11, RZ, 0x1f, R9 ;  /* 0x0000001fff0b7819 */ /* 0x008fe40000011409 */
[C---:B0-----:R-:W-:Y:S02]  /*d2360*/  IADD3 R22, P5, R9.reuse, R0, RZ ;  /* 0x0000000009167210 */ /* 0x041fe40007fbe0ff */
[----:B-1----:R-:W-:-:S03]  /*d2370*/  IADD3 R20, P6, R9, R2, RZ ;  /* 0x0000000209147210 */ /* 0x002fc60007fde0ff */
[C-C-:B------:R-:W-:Y:S01]  /*d2380*/  IMAD.X R23, R11.reuse, 0x1, R3.reuse, P5 ;  /* 0x000000010b177824 */ /* 0x140fe200028e0603 */
[----:B------:R-:W-:Y:S02]  /*d2390*/  SHF.R.S32.HI R25, RZ, 0x1f, R8 ;  /* 0x0000001fff197819 */ /* 0x000fe40000011408 */
[C---:B--2---:R-:W-:Y:S02]  /*d23a0*/  IADD3 R18, P4, R8.reuse, R0, RZ ;  /* 0x0000000008127210 */ /* 0x044fe40007f9e0ff */
[----:B------:R0:W-:Y:S01]  /*d23b0*/  STL.64 [R1+0x1f20], R22 ;  /* 0x001f201601007387 */ /* 0x0001e20000100a00 */
[--C-:B------:R-:W-:Y:S02]  /*d23c0*/  IMAD.X R21, R11, 0x1, R4.reuse, P6 ;  /* 0x000000010b157824 */ /* 0x100fe400030e0604 */
[C---:B------:R-:W-:Y:S01]  /*d23d0*/  IMAD.X R19, R25.reuse, 0x1, R3, P4 ;  /* 0x0000000119137824 */ /* 0x040fe200020e0603 */
[----:B0-----:R-:W-:Y:S02]  /*d23e0*/  IADD3 R22, P5, R8, R2, RZ ;  /* 0x0000000208167210 */ /* 0x001fe40007fbe0ff */
[----:B------:R0:W-:Y:S03]  /*d23f0*/  STL.64 [R1+0x1f48], R20 ;  /* 0x001f481401007387 */ /* 0x0001e60000100a00 */
[----:B------:R-:W-:Y:S01]  /*d2400*/  IMAD.X R23, R25, 0x1, R4, P5 ;  /* 0x0000000119177824 */ /* 0x000fe200028e0604 */
[----:B------:R1:W-:Y:S04]  /*d2410*/  STL.64 [R1+0x1ee8], R18 ;  /* 0x001ee81201007387 */ /* 0x0003e80000100a00 */
[----:B------:R2:W-:Y:S04]  /*d2420*/  STL.64 [R1+0x1c80], R22 ;  /* 0x001c801601007387 */ /* 0x0005e80000100a00 */
[----:B------:R-:W3:Y:S01]  /*d2430*/  LDL R29, [R1+0x184] ;  /* 0x00018400011d7983 */ /* 0x000ee20000100800 */
[----:B------:R-:W-:-:S02]  /*d2440*/  SHF.R.S32.HI R11, RZ, 0x1f, R7 ;  /* 0x0000001fff0b7819 */ /* 0x000fc40000011407 */
[C---:B0-----:R-:W-:Y:S02]  /*d2450*/  IADD3 R20, P4, R7.reuse, R0, RZ ;  /* 0x0000000007147210 */ /* 0x041fe40007f9e0ff */
[----:B-1----:R-:W-:-:S03]  /*d2460*/  IADD3 R18, P6, R7, R2, RZ ;  /* 0x0000000207127210 */ /* 0x002fc60007fde0ff */
[C-C-:B------:R-:W-:Y:S01]  /*d2470*/  IMAD.X R21, R11.reuse, 0x1, R3.reuse, P4 ;  /* 0x000000010b157824 */ /* 0x140fe200020e0603 */
[----:B--2---:R-:W-:Y:S01]  /*d2480*/  IADD3 R22, P5, R6, R0, RZ ;  /* 0x0000000006167210 */ /* 0x004fe20007fbe0ff */
[----:B------:R-:W-:Y:S01]  /*d2490*/  IMAD.X R19, R11, 0x1, R4, P6 ;  /* 0x000000010b137824 */ /* 0x000fe200030e0604 */
[----:B------:R-:W-:Y:S02]  /*d24a0*/  SHF.R.S32.HI R11, RZ, 0x1f, R6 ;  /* 0x0000001fff0b7819 */ /* 0x000fe40000011406 */
[----:B------:R0:W-:Y:S04]  /*d24b0*/  STL.64 [R1+0x1bb0], R20 ;  /* 0x001bb01401007387 */ /* 0x0001e80000100a00 */
[----:B------:R1:W-:Y:S01]  /*d24c0*/  STL.64 [R1+0x1b28], R18 ;  /* 0x001b281201007387 */ /* 0x0003e20000100a00 */
[----:B------:R-:W-:-:S03]  /*d24d0*/  IMAD.X R23, R11, 0x1, R3, P5 ;  /* 0x000000010b177824 */ /* 0x000fc600028e0603 */
[----:B------:R-:W-:Y:S01]  /*d24e0*/  STL [R1+0x3678], R6 ;  /* 0x0036780601007387 */ /* 0x000fe20000100800 */
[----:B0-----:R-:W-:Y:S02]  /*d24f0*/  IADD3 R20, P6, R6, R2, RZ ;  /* 0x0000000206147210 */ /* 0x001fe40007fde0ff */
[----:B-1----:R-:W-:-:S03]  /*d2500*/  IADD3 R18, P4, R28, R0, RZ ;  /* 0x000000001c127210 */ /* 0x002fc60007f9e0ff */
[----:B------:R-:W-:Y:S01]  /*d2510*/  IMAD.X R21, R11, 0x1, R4, P6 ;  /* 0x000000010b157824 */ /* 0x000fe200030e0604 */
[----:B------:R0:W-:Y:S01]  /*d2520*/  STL.64 [R1+0x1ae0], R22 ;  /* 0x001ae01601007387 */ /* 0x0001e20000100a00 */
[----:B------:R-:W-:Y:S02]  /*d2530*/  SHF.R.S32.HI R11, RZ, 0x1f, R24 ;  /* 0x0000001fff0b7819 */ /* 0x000fe40000011418 */
[----:B------:R-:W-:Y:S01]  /*d2540*/  SHF.R.S32.HI R25, RZ, 0x1f, R5 ;  /* 0x0000001fff197819 */ /* 0x000fe20000011405 */
[----:B------:R1:W-:Y:S01]  /*d2550*/  STL.64 [R1+0x1a98], R20 ;  /* 0x001a981401007387 */ /* 0x0003e20000100a00 */
[----:B------:R-:W-:Y:S01]  /*d2560*/  IMAD.X R19, R26, 0x1, R3, P4 ;  /* 0x000000011a137824 */ /* 0x000fe200020e0603 */
[-C--:B0-----:R-:W-:Y:S02]  /*d2570*/  IADD3 R22, P5, R5, R0.reuse, RZ ;  /* 0x0000000005167210 */ /* 0x081fe40007fbe0ff */
[----:B-1----:R-:W-:-:S03]  /*d2580*/  IADD3 R20, P6, R24, R0, RZ ;  /* 0x0000000018147210 */ /* 0x002fc60007fde0ff */
[--C-:B------:R-:W-:Y:S01]  /*d2590*/  IMAD.X R23, R25, 0x1, R3.reuse, P5 ;  /* 0x0000000119177824 */ /* 0x100fe200028e0603 */
[----:B------:R-:W-:Y:S01]  /*d25a0*/  STL.64 [R1+0x420], R18 ;  /* 0x0004201201007387 */ /* 0x000fe20000100a00 */
[----:B------:R-:W-:-:S03]  /*d25b0*/  IMAD.X R21, R11, 0x1, R3, P6 ;  /* 0x000000010b157824 */ /* 0x000fc600030e0603 */
[----:B------:R-:W-:Y:S04]  /*d25c0*/  STL [R1+0x36c4], R3 ;  /* 0x0036c40301007387 */ /* 0x000fe80000100800 */
[----:B------:R0:W-:Y:S04]  /*d25d0*/  STL.64 [R1+0x19f8], R20 ;  /* 0x0019f81401007387 */ /* 0x0001e80000100a00 */
[----:B------:R1:W-:Y:S04]  /*d25e0*/  STL.64 [R1+0x1a50], R22 ;  /* 0x001a501601007387 */ /* 0x0003e80000100a00 */
[----:B------:R-:W-:Y:S04]  /*d25f0*/  STL [R1+0x36f4], R2 ;  /* 0x0036f40201007387 */ /* 0x000fe80000100800 */
[----:B------:R2:W-:Y:S01]  /*d2600*/  STL [R1+0x3690], R5 ;  /* 0x0036900501007387 */ /* 0x0005e20000100800 */
[----:B0-----:R-:W-:-:S03]  /*d2610*/  IADD3 R20, P6, R24, R2, RZ ;  /* 0x0000000218147210 */ /* 0x001fc60007fde0ff */
[----:B------:R-:W4:Y:S01]  /*d2620*/  LDL R24, [R1+0xb8] ;  /* 0x0000b80001187983 */ /* 0x000f220000100800 */
[-C--:B-1----:R-:W-:Y:S02]  /*d2630*/  IADD3 R22, P5, R5, R2.reuse, RZ ;  /* 0x0000000205167210 */ /* 0x082fe40007fbe0ff */
[----:B------:R-:W-:-:S03]  /*d2640*/  IADD3 R18, P4, R28, R2, RZ ;  /* 0x000000021c127210 */ /* 0x000fc60007f9e0ff */
[--C-:B------:R-:W-:Y:S02]  /*d2650*/  IMAD.X R23, R25, 0x1, R4.reuse, P5 ;  /* 0x0000000119177824 */ /* 0x100fe400028e0604 */
[--C-:B------:R-:W-:Y:S01]  /*d2660*/  IMAD.X R19, R26, 0x1, R4.reuse, P4 ;  /* 0x000000011a137824 */ /* 0x100fe200020e0604 */
[----:B------:R-:W-:Y:S02]  /*d2670*/  ISETP.LT.AND P4, PT, R27, UR6, !P3 ;  /* 0x000000061b007c0c */ /* 0x000fe4000df81270 */
[----:B------:R-:W-:Y:S01]  /*d2680*/  LOP3.LUT R0, R0, 0xdfffffff, RZ, 0xc0, !PT ;  /* 0xdfffffff00007812 */ /* 0x000fe200078ec0ff */
[----:B------:R-:W-:Y:S01]  /*d2690*/  UMOV UR7, UR10 ;  /* 0x0000000a00077c82 */ /* 0x000fe20008000000 */
[----:B------:R-:W-:Y:S01]  /*d26a0*/  IMAD.X R21, R11, 0x1, R4, P6 ;  /* 0x000000010b157824 */ /* 0x000fe200030e0604 */
[----:B------:R-:W-:Y:S01]  /*d26b0*/  UMOV UR42, UR11 ;  /* 0x0000000b002a7c82 */ /* 0x000fe20008000000 */
[----:B------:R-:W-:Y:S01]  /*d26c0*/  ULDC.64 UR10, c[0x0][0x228] ;  /* 0x00008a00000a7ab9 */ /* 0x000fe20000000a00 */
[----:B---3--:R-:W-:-:S02]  /*d26d0*/  ISETP.LT.AND P5, PT, R29, UR4, !P3 ;  /* 0x000000041d007c0c */ /* 0x008fc4000dfa1270 */
[----:B------:R-:W-:Y:S01]  /*d26e0*/  ISETP.LT.AND P3, PT, R29, UR8, !P2 ;  /* 0x000000081d007c0c */ /* 0x000fe2000d761270 */
[----:B------:R-:W-:Y:S01]  /*d26f0*/  ULDC.64 UR4, c[0x0][0x228] ;  /* 0x00008a0000047ab9 */ /* 0x000fe20000000a00 */
[----:B------:R-:W-:-:S09]  /*d2700*/  ULDC.64 UR8, c[0x0][0x228] ;  /* 0x00008a0000087ab9 */ /* 0x000fd20000000a00 */
[----:B------:R-:W-:-:S04]  /*d2710*/  @P5 LOP3.LUT R0, R0, 0x20000000, RZ, 0xfc, !PT ;  /* 0x2000000000005812 */ /* 0x000fc800078efcff */
[----:B------:R-:W-:-:S04]  /*d2720*/  LOP3.LUT R0, R0, 0xefffffff, RZ, 0xc0, !PT ;  /* 0xefffffff00007812 */ /* 0x000fc800078ec0ff */
[----:B------:R-:W-:-:S04]  /*d2730*/  @P4 LOP3.LUT R0, R0, 0x10000000, RZ, 0xfc, !PT ;  /* 0x1000000000004812 */ /* 0x000fc800078efcff */
[----:B------:R-:W-:-:S04]  /*d2740*/  LOP3.LUT R0, R0, 0xf7ffffff, RZ, 0xc0, !PT ;  /* 0xf7ffffff00007812 */ /* 0x000fc800078ec0ff */
[----:B------:R-:W-:Y:S02]  /*d2750*/  @P3 LOP3.LUT R0, R0, 0x8000000, RZ, 0xfc, !PT ;  /* 0x0800000000003812 */ /* 0x000fe400078efcff */
[----:B------:R-:W-:Y:S02]  /*d2760*/  ISETP.LT.AND P3, PT, R27, UR16, !P2 ;  /* 0x000000101b007c0c */ /* 0x000fe4000d761270 */
[----:B------:R-:W-:Y:S02]  /*d2770*/  ISETP.LT.AND P2, PT, R29, UR7, !P1 ;  /* 0x000000071d007c0c */ /* 0x000fe4000cf41270 */
[----:B------:R-:W-:Y:S02]  /*d2780*/  LOP3.LUT R0, R0, 0xfbffffff, RZ, 0xc0, !PT ;  /* 0xfbffffff00007812 */ /* 0x000fe400078ec0ff */
[----:B------:R-:W-:-:S07]  /*d2790*/  ISETP.LT.AND P1, PT, R27, UR34, !P1 ;  /* 0x000000221b007c0c */ /* 0x000fce000cf21270 */
[----:B------:R-:W-:-:S04]  /*d27a0*/  @P3 LOP3.LUT R0, R0, 0x4000000, RZ, 0xfc, !PT ;  /* 0x0400000000003812 */ /* 0x000fc800078efcff */
[----:B------:R-:W-:Y:S01]  /*d27b0*/  LOP3.LUT R0, R0, 0xfdffffff, RZ, 0xc0, !PT ;  /* 0xfdffffff00007812 */ /* 0x000fe200078ec0ff */
[----:B------:R-:W-:-:S03]  /*d27c0*/  UMOV UR6, UR4 ;  /* 0x0000000400067c82 */ /* 0x000fc60008000000 */
[----:B------:R-:W-:Y:S02]  /*d27d0*/  @P2 LOP3.LUT R0, R0, 0x2000000, RZ, 0xfc, !PT ;  /* 0x0200000000002812 */ /* 0x000fe400078efcff */
[----:B------:R-:W-:Y:S01]  /*d27e0*/  ISETP.LT.AND P2, PT, R29, UR6, !P0 ;  /* 0x000000061d007c0c */ /* 0x000fe2000c741270 */
[----:B------:R-:W-:Y:S01]  /*d27f0*/  UMOV UR38, UR5 ;  /* 0x0000000500267c82 */ /* 0x000fe20008000000 */
[----:B------:R-:W-:Y:S01]  /*d2800*/  ULDC.64 UR4, c[0x0][0x228] ;  /* 0x00008a0000047ab9 */ /* 0x000fe20000000a00 */
[----:B------:R-:W-:Y:S01]  /*d2810*/  LOP3.LUT R0, R0, 0xfeffffff, RZ, 0xc0, !PT ;  /* 0xfeffffff00007812 */ /* 0x000fe200078ec0ff */
[----:B----4-:R-:W-:-:S03]  /*d2820*/  VIADD R11, R24, 0x154 ;  /* 0x00000154180b7836 */ /* 0x010fc60000000000 */
[----:B------:R-:W-:Y:S02]  /*d2830*/  @P1 LOP3.LUT R0, R0, 0x1000000, RZ, 0xfc, !PT ;  /* 0x0100000000001812 */ /* 0x000fe400078efcff */
[----:B------:R-:W-:Y:S01]  /*d2840*/  ISETP.LT.AND P1, PT, R27, UR26, !P0 ;  /* 0x0000001a1b007c0c */ /* 0x000fe2000c721270 */
[----:B------:R-:W-:Y:S01]  /*d2850*/  UMOV UR43, UR8 ;  /* 0x00000008002b7c82 */ /* 0x000fe20008000000 */
[----:B------:R-:W-:Y:S01]  /*d2860*/  VIADD R25, R24, 0x150 ;  /* 0x0000015018197836 */ /* 0x000fe20000000000 */
[----:B------:R-:W-:Y:S01]  /*d2870*/  LOP3.LUT R0, R0, 0xff7fffff, RZ, 0xc0, !PT ;  /* 0xff7fffff00007812 */ /* 0x000fe200078ec0ff */
[----:B------:R-:W-:Y:S01]  /*d2880*/  UMOV UR58, UR9 ;  /* 0x00000009003a7c82 */ /* 0x000fe20008000000 */
[----:B------:R-:W-:Y:S01]  /*d2890*/  ISETP.GE.AND P0, PT, R11, UR17, PT ;  /* 0x000000110b007c0c */ /* 0x000fe2000bf06270 */
[----:B------:R-:W-:Y:S01]  /*d28a0*/  STL.64 [R1+0x1960], R22 ;  /* 0x0019601601007387 */ /* 0x000fe20000100a00 */
[----:B------:R-:W-:Y:S01]  /*d28b0*/  @P2 LOP3.LUT R0, R0, 0x800000, RZ, 0xfc, !PT ;  /* 0x0080000000002812 */ /* 0x000fe200078efcff */
[----:B------:R-:W-:Y:S01]  /*d28c0*/  UMOV UR44, UR4 ;  /* 0x00000004002c7c82 */ /* 0x000fe20008000000 */
[----:B------:R-:W-:Y:S01]  /*d28d0*/  VIADD R11, R24, 0x152 ;  /* 0x00000152180b7836 */ /* 0x000fe20000000000 */
[----:B------:R-:W-:Y:S01]  /*d28e0*/  UMOV UR36, UR5 ;  /* 0x0000000500247c82 */ /* 0x000fe20008000000 */
[----:B------:R-:W-:Y:S01]  /*d28f0*/  LOP3.LUT R0, R0, 0xffbfffff, RZ, 0xc0, !PT ;  /* 0xffbfffff00007812 */ /* 0x000fe200078ec0ff */
[----:B------:R-:W-:Y:S01]  /*d2900*/  ULDC.64 UR4, c[0x0][0x228] ;  /* 0x00008a0000047ab9 */ /* 0x000fe20000000a00 */
[----:B------:R-:W-:Y:S01]  /*d2910*/  ULDC.64 UR8, c[0x0][0x228] ;  /* 0x00008a0000087ab9 */ /* 0x000fe20000000a00 */
[----:B------:R-:W-:-:S02]  /*d2920*/  LOP3.LUT R10, R10, 0x7fffffff, RZ, 0xc0, !PT ;  /* 0x7fffffff0a0a7812 */ /* 0x000fc400078ec0ff */
[----:B------:R-:W-:Y:S02]  /*d2930*/  @P1 LOP3.LUT R0, R0, 0x400000, RZ, 0xfc, !PT ;  /* 0x0040000000001812 */ /* 0x000fe400078efcff */
[----:B------:R-:W-:Y:S02]  /*d2940*/  ISETP.LT.AND P1, PT, R29, UR44, !P0 ;  /* 0x0000002c1d007c0c */ /* 0x000fe4000c721270 */
[----:B------:R-:W-:Y:S01]  /*d2950*/  ISETP.LT.AND P0, PT, R27, UR20, !P0 ;  /* 0x000000141b007c0c */ /* 0x000fe2000c701270 */
[----:B------:R-:W-:Y:S01]  /*d2960*/  ULDC.64 UR6, c[0x0][0x228] ;  /* 0x00008a0000067ab9 */ /* 0x000fe20000000a00 */
[----:B------:R-:W-:Y:S01]  /*d2970*/  LOP3.LUT R0, R0, 0xffdfffff, RZ, 0xc0, !PT ;  /* 0xffdfffff00007812 */ /* 0x000fe200078ec0ff */
[----:B------:R-:W-:-:S08]  /*d2980*/  ULDC.64 UR16, c[0x0][0x228] ;  /* 0x00008a0000107ab9 */ /* 0x000fd00000000a00 */
[----:B------:R-:W-:-:S04]  /*d2990*/  @P1 LOP3.LUT R0, R0, 0x200000, RZ, 0xfc, !PT ;  /* 0x0020000000001812 */ /* 0x000fc800078efcff */
[----:B------:R-:W-:-:S04]  /*d29a0*/  LOP3.LUT R0, R0, 0xffefffff, RZ, 0xc0, !PT ;  /* 0xffefffff00007812 */ /* 0x000fc800078ec0ff */
[----:B------:R-:W-:Y:S02]  /*d29b0*/  @P0 LOP3.LUT R0, R0, 0x100000, RZ, 0xfc, !PT ;  /* 0x0010000000000812 */ /* 0x000fe400078efcff */
[----:B------:R-:W-:Y:S02]  /*d29c0*/  ISETP.GE.AND P0, PT, R11, UR35, PT ;  /* 0x000000230b007c0c */ /* 0x000fe4000bf06270 */
[----:B------:R-:W-:Y:S02]  /*d29d0*/  LOP3.LUT R0, R0, 0xfff7ffff, RZ, 0xc0, !PT ;  /* 0xfff7ffff00007812 */ /* 0x000fe400078ec0ff */
[----:B------:R-:W-:Y:S02]  /*d29e0*/  ISETP.LT.AND P1, PT, R29, UR4, !P0 ;  /* 0x000000041d007c0c */ /* 0x000fe4000c721270 */
[----:B------:R-:W-:Y:S01]  /*d29f0*/  ISETP.LT.AND P0, PT, R27, UR43, !P0 ;  /* 0x0000002b1b007c0c */ /* 0x000fe2000c701270 */
[----:B------:R-:W-:Y:S01]  /*d2a00*/  UMOV UR39, UR8 ;  /* 0x0000000800277c82 */ /* 0x000fe20008000000 */
[----:B------:R-:W-:Y:S01]  /*d2a10*/  VIADD R11, R24, 0x14e ;  /* 0x0000014e180b7836 */ /* 0x000fe20000000000 */
[----:B------:R-:W-:Y:S01]  /*d2a20*/  UMOV UR48, UR9 ;  /* 0x0000000900307c82 */ /* 0x000fe20008000000 */
[----:B------:R-:W-:Y:S01]  /*d2a30*/  ULDC.64 UR8, c[0x0][0x228] ;  /* 0x00008a0000087ab9 */ /* 0x000fe20000000a00 */
[----:B--2---:R-:W-:Y:S01]  /*d2a40*/  MOV R5, UR36 ;  /* 0x0000002400057c02 */ /* 0x004fe20008000f00 */
[----:B------:R-:W-:Y:S01]  /*d2a50*/  STL [R1+0x36a8], R4 ;  /* 0x0036a80401007387 */ /* 0x000fe20000100800 */
[----:B------:R-:W-:Y:S01]  /*d2a60*/  UMOV UR45, UR16 ;  /* 0x00000010002d7c82 */ /* 0x000fe20008000000 */
[----:B------:R-:W-:Y:S01]  /*d2a70*/  UMOV UR56, UR17 ;  /* 0x0000001100387c82 */ /* 0x000fe20008000000 */
[----:B------:R-:W-:-:S02]  /*d2a80*/  ULDC.64 UR34, c[0x0][0x228] ;  /* 0x00008a0000227ab9 */ /* 0x000fc40000000a00 */
[----:B------:R-:W-:Y:S01]  /*d2a90*/  @P1 LOP3.LUT R0, R0, 0x80000, RZ, 0xfc, !PT ;  /* 0x0008000000001812 */ /* 0x000fe200078efcff */
[----:B------:R-:W-:Y:S01]  /*d2aa0*/  UMOV UR61, UR8 ;  /* 0x00000008003d7c82 */ /* 0x000fe20008000000 */
[----:B------:R-:W-:Y:S01]  /*d2ab0*/  UMOV UR59, UR9 ;  /* 0x00000009003b7c82 */ /* 0x000fe20008000000 */
[----:B------:R-:W-:Y:S01]  /*d2ac0*/  ULDC.64 UR8, c[0x0][0x228] ;  /* 0x00008a0000087ab9 */ /* 0x000fe20000000a00 */
[----:B------:R-:W-:Y:S01]  /*d2ad0*/  LOP3.LUT R0, R0, 0xfffbffff, RZ, 0xc0, !PT ;  /* 0xfffbffff00007812 */ /* 0x000fe200078ec0ff */
[----:B------:R-:W-:Y:S01]  /*d2ae0*/  STL.64 [R1+0x19b0], R20 ;  /* 0x0019b01401007387 */ /* 0x000fe20000100a00 */
[----:B------:R-:W-:Y:S01]  /*d2af0*/  MOV R26, UR48 ;  /* 0x00000030001a7c02 */ /* 0x000fe20008000f00 */
[----:B------:R-:W-:Y:S01]  /*d2b00*/  ULDC.64 UR16, c[0x0][0x228] ;  /* 0x00008a0000107ab9 */ /* 0x000fe20000000a00 */
[----:B------:R-:W-:Y:S02]  /*d2b10*/  @P0 LOP3.LUT R0, R0, 0x40000, RZ, 0xfc, !PT ;  /* 0x0004000000000812 */ /* 0x000fe400078efcff */
[----:B------:R-:W-:-:S02]  /*d2b20*/  ISETP.GE.AND P0, PT, R25, UR27, PT ;  /* 0x0000001b19007c0c */ /* 0x000fc4000bf06270 */
[----:B------:R-:W-:Y:S02]  /*d2b30*/  LOP3.LUT R0, R0, 0xfffdffff, RZ, 0xc0, !PT ;  /* 0xfffdffff00007812 */ /* 0x000fe400078ec0ff */
[----:B------:R-:W-:Y:S02]  /*d2b40*/  ISETP.LT.AND P1, PT, R29, UR32, !P0 ;  /* 0x000000201d007c0c */ /* 0x000fe4000c721270 */
[----:B------:R-:W-:Y:S01]  /*d2b50*/  ISETP.LT.AND P0, PT, R27, UR39, !P0 ;  /* 0x000000271b007c0c */ /* 0x000fe2000c701270 */
[----:B------:R-:W-:Y:S01]  /*d2b60*/  VIADD R25, R24, 0x14c ;  /* 0x0000014c18197836 */ /* 0x000fe20000000000 */
[----:B------:R-:W-:Y:S01]  /*d2b70*/  UMOV UR57, UR8 ;  /* 0x0000000800397c82 */ /* 0x000fe20008000000 */
[----:B------:R-:W-:Y:S01]  /*d2b80*/  UMOV UR37, UR9 ;  /* 0x0000000900257c82 */ /* 0x000fe20008000000 */
[----:B------:R-:W-:Y:S01]  /*d2b90*/  ULDC.64 UR8, c[0x0][0x228] ;  /* 0x00008a0000087ab9 */ /* 0x000fe20000000a00 */
[----:B------:R-:W-:Y:S01]  /*d2ba0*/  STL.64 [R1+0x188], R18 ;  /* 0x0001881201007387 */ /* 0x000fe20000100a00 */
[----:B------:R-:W-:Y:S01]  /*d2bb0*/  MOV R3, UR59 ;  /* 0x0000003b00037c02 */ /* 0x000fe20008000f00 */
[----:B------:R-:W-:Y:S01]  /*d2bc0*/  UMOV UR44, UR34 ;  /* 0x00000022002c7c82 */ /* 0x000fe20008000000 */
[----:B------:R-:W-:-:S03]  /*d2bd0*/  ULDC.64 UR26, c[0x0][0x228] ;  /* 0x00008a00001a7ab9 */ /* 0x000fc60000000a00 */
[----:B------:R-:W-:-:S04]  /*d2be0*/  @P1 LOP3.LUT R0, R0, 0x20000, RZ, 0xfc, !PT ;  /* 0x0002000000001812 */ /* 0x000fc800078efcff */
[----:B------:R-:W-:-:S04]  /*d2bf0*/  LOP3.LUT R0, R0, 0xfffeffff, RZ, 0xc0, !PT ;  /* 0xfffeffff00007812 */ /* 0x000fc800078ec0ff */
[----:B------:R-:W-:Y:S02]  /*d2c00*/  @P0 LOP3.LUT R0, R0, 0x10000, RZ, 0xfc, !PT ;  /* 0x0001000000000812 */ /* 0x000fe400078efcff */
[----:B------:R-:W-:Y:S02]  /*d2c10*/  ISETP.GE.AND P0, PT, R11, UR21, PT ;  /* 0x000000150b007c0c */ /* 0x000fe4000bf06270 */
[----:B------:R-:W-:Y:S02]  /*d2c20*/  LOP3.LUT R0, R0, 0xffff7fff, RZ, 0xc0, !PT ;  /* 0xffff7fff00007812 */ /* 0x000fe400078ec0ff */
[----:B------:R-:W-:Y:S02]  /*d2c30*/  ISETP.LT.AND P2, PT, R29, UR12, !P0 ;  /* 0x0000000c1d007c0c */ /* 0x000fe4000c741270 */
[----:B------:R-:W-:Y:S02]  /*d2c40*/  ISETP.LT.AND P1, PT, R27, UR61, !P0 ;  /* 0x0000003d1b007c0c */ /* 0x000fe4000c721270 */
[----:B------:R-:W-:Y:S01]  /*d2c50*/  ISETP.GE.AND P0, PT, R25, UR5, PT ;  /* 0x0000000519007c0c */ /* 0x000fe2000bf06270 */
[----:B------:R-:W-:Y:S01]  /*d2c60*/  VIADD R11, R24, 0x14a ;  /* 0x0000014a180b7836 */ /* 0x000fe20000000000 */
[----:B------:R-:W-:Y:S01]  /*d2c70*/  UMOV UR41, UR8 ;  /* 0x0000000800297c82 */ /* 0x000fe20008000000 */
[----:B------:R-:W-:Y:S01]  /*d2c80*/  UMOV UR55, UR9 ;  /* 0x0000000900377c82 */ /* 0x000fe20008000000 */
[----:B------:R-:W-:Y:S01]  /*d2c90*/  MOV R6, UR37 ;  /* 0x0000002500067c02 */ /* 0x000fe20008000f00 */
[----:B------:R-:W-:Y:S01]  /*d2ca0*/  UMOV UR53, UR35 ;  /* 0x0000002300357c82 */ /* 0x000fe20008000000 */
[----:B------:R-:W-:-:S03]  /*d2cb0*/  ULDC.64 UR20, c[0x0][0x228] ;  /* 0x00008a0000147ab9 */ /* 0x000fc60000000a00 */
[----:B------:R-:W-:Y:S01]  /*d2cc0*/  @P2 LOP3.LUT R0, R0, 0x8000, RZ, 0xfc, !PT ;  /* 0x0000800000002812 */ /* 0x000fe200078efcff */
[----:B------:R-:W-:Y:S01]  /*d2cd0*/  VIADD R25, R24, 0x148 ;  /* 0x0000014818197836 */ /* 0x000fe20000000000 */
[----:B------:R-:W-:Y:S01]  /*d2ce0*/  ULDC.64 UR8, c[0x0][0x228] ;  /* 0x00008a0000087ab9 */ /* 0x000fe20000000a00 */
[----:B------:R-:W-:Y:S01]  /*d2cf0*/  ULDC.64 UR34, c[0x0][0x228] ;  /* 0x00008a0000227ab9 */ /* 0x000fe20000000a00 */
[----:B------:R-:W-:Y:S01]  /*d2d00*/  LOP3.LUT R0, R0, 0xffffbfff, RZ, 0xc0, !PT ;  /* 0xffffbfff00007812 */ /* 0x000fe200078ec0ff */
[----:B------:R-:W-:-:S03]  /*d2d10*/  ULDC.64 UR4, c[0x0][0x228] ;  /* 0x00008a0000047ab9 */ /* 0x000fc60000000a00 */
[----:B------:R-:W-:Y:S02]  /*d2d20*/  @P1 LOP3.LUT R0, R0, 0x4000, RZ, 0xfc, !PT ;  /* 0x0000400000001812 */ /* 0x000fe400078efcff */
[----:B------:R-:W-:Y:S02]  /*d2d30*/  ISETP.LT.AND P1, PT, R29, UR24, !P0 ;  /* 0x000000181d007c0c */ /* 0x000fe4000c721270 */
[----:B------:R-:W-:Y:S02]  /*d2d40*/  ISETP.LT.AND P0, PT, R27, UR57, !P0 ;  /* 0x000000391b007c0c */ /* 0x000fe4000c701270 */
[----:B------:R-:W-:-:S09]  /*d2d50*/  LOP3.LUT R0, R0, 0xffffdfff, RZ, 0xc0, !PT ;  /* 0xffffdfff00007812 */ /* 0x000fd200078ec0ff */
        /* <DEDUP_REMOVED lines=11> */
[----:B------:R-:W-:Y:S01]  /*d2e10*/  UMOV UR43, UR34 ;  /* 0x00000022002b7c82 */ /* 0x000fe20008000000 */
[----:B------:R-:W-:Y:S01]  /*d2e20*/  UMOV UR39, UR35 ;  /* 0x0000002300277c82 */ /* 0x000fe20008000000 */
        /* <DEDUP_REMOVED lines=14> */
[----:B------:R-:W-:Y:S01]  /*d2f10*/  MOV R2, UR58 ;  /* 0x0000003a00027c02 */ /* 0x000fe20008000f00 */
[----:B------:R-:W-:-:S04]  /*d2f20*/  ULDC.64 UR12, c[0x0][0x228] ;  /* 0x00008a00000c7ab9 */ /* 0x000fc80000000a00 */
[----:B------:R-:W-:Y:S01]  /*d2f30*/  @P1 LOP3.LUT R0, R0, 0x200, RZ, 0xfc, !PT ;  /* 0x0000020000001812 */ /* 0x000fe200078efcff */
[----:B------:R-:W-:Y:S01]  /*d2f40*/  UMOV UR46, UR8 ;  /* 0x00000008002e7c82 */ /* 0x000fe20008000000 */
[----:B------:R-:W-:Y:S01]  /*d2f50*/  UMOV UR49, UR9 ;  /* 0x0000000900317c82 */ /* 0x000fe20008000000 */
[----:B------:R-:W-:Y:S01]  /*d2f60*/  ULDC.64 UR8, c[0x0][0x228] ;  /* 0x00008a0000087ab9 */ /* 0x000fe20000000a00 */
[----:B------:R-:W-:Y:S01]  /*d2f70*/  LOP3.LUT R0, R0, 0xfffffeff, RZ, 0xc0, !PT ;  /* 0xfffffeff00007812 */ /* 0x000fe200078ec0ff */
[----:B------:R-:W-:-:S03]  /*d2f80*/  ULDC.64 UR4, c[0x0][0x228] ;  /* 0x00008a0000047ab9 */ /* 0x000fc60000000a00 */
        /* <DEDUP_REMOVED lines=11> */
[----:B------:R-:W-:Y:S01]  /*d3040*/  UMOV UR41, UR33 ;  /* 0x0000002100297c82 */ /* 0x000fe20008000000 */
[----:B------:R-:W-:-:S02]  /*d3050*/  ULDC.64 UR24, c[0x0][0x228] ;  /* 0x00008a0000187ab9 */ /* 0x000fc40000000a00 */
[----:B------:R-:W-:Y:S01]  /*d3060*/  @P2 LOP3.LUT R0, R0, 0x80, RZ, 0xfc, !PT ;  /* 0x0000008000002812 */ /* 0x000fe200078efcff */
[----:B------:R-:W-:Y:S01]  /*d3070*/  VIADD R25, R24, 0x140 ;  /* 0x0000014018197836 */ /* 0x000fe20000000000 */
[----:B------:R-:W-:Y:S01]  /*d3080*/  ULDC.64 UR8, c[0x0][0x228] ;  /* 0x00008a0000087ab9 */ /* 0x000fe20000000a00 */
[----:B------:R-:W-:Y:S01]  /*d3090*/  ULDC.64 UR48, c[0x0][0x228] ;  /* 0x00008a0000307ab9 */ /* 0x000fe20000000a00 */
[----:B------:R-:W-:Y:S01]  /*d30a0*/  LOP3.LUT R0, R0, 0xffffffbf, RZ, 0xc0, !PT ;  /* 0xffffffbf00007812 */ /* 0x000fe200078ec0ff */
[----:B------:R-:W-:Y:S01]  /*d30b0*/  ULDC.64 UR32, c[0x0][0x228] ;  /* 0x00008a0000207ab9 */ /* 0x000fe20000000a00 */
[----:B------:R-:W-:Y:S02]  /*d30c0*/  ULDC.64 UR10, c[0x0][0x228] ;  /* 0x00008a00000a7ab9 */ /* 0x000fe40000000a00 */
[----:B------:R-:W-:Y:S02]  /*d30d0*/  @P1 LOP3.LUT R0, R0, 0x40, RZ, 0xfc, !PT ;  /* 0x0000004000001812 */ /* 0x000fe400078efcff */
[----:B------:R-:W-:-:S02]  /*d30e0*/  ISETP.LT.AND P1, PT, R29, UR14, !P0 ;  /* 0x0000000e1d007c0c */ /* 0x000fc4000c721270 */
[----:B------:R-:W-:Y:S02]  /*d30f0*/  ISETP.LT.AND P0, PT, R27, UR46, !P0 ;  /* 0x0000002e1b007c0c */ /* 0x000fe4000c701270 */
[----:B------:R-:W-:-:S09]  /*d3100*/  LOP3.LUT R0, R0, 0xffffffdf, RZ, 0xc0, !PT ;  /* 0xffffffdf00007812 */ /* 0x000fd200078ec0ff */
[----:B------:R-:W-:-:S04]  /*d3110*/  @P1 LOP3.LUT R0, R0, 0x20, RZ, 0xfc, !PT ;  /* 0x0000002000001812 */ /* 0x000fc800078efcff */
[----:B------:R-:W-:-:S04]  /*d3120*/  LOP3.LUT R0, R0, 0xffffffef, RZ, 0xc0, !PT ;  /* 0xffffffef00007812 */ /* 0x000fc800078ec0ff */
[----:B------:R-:W-:Y:S02]  /*d3130*/  @P0 LOP3.LUT R0, R0, 0x10, RZ, 0xfc, !PT ;  /* 0x0000001000000812 */ /* 0x000fe400078efcff */
[----:B------:R-:W-:-:S04]  /*d3140*/  ISETP.GE.AND P0, PT, R11, UR31, PT ;  /* 0x0000001f0b007c0c */ /* 0x000fc8000bf06270 */
[----:B------:R-:W-:Y:S02]  /*d3150*/  ISETP.LT.AND P1, PT, R29, UR22, !P0 ;  /* 0x000000161d007c0c */ /* 0x000fe4000c721270 */
[----:B------:R-:W-:Y:S02]  /*d3160*/  ISETP.LT.AND P0, PT, R27, UR37, !P0 ;  /* 0x000000251b007c0c */ /* 0x000fe4000c701270 */
[----:B------:R-:W-:-:S09]  /*d3170*/  LOP3.LUT R0, R0, 0xfffffff7, RZ, 0xc0, !PT ;  /* 0xfffffff700007812 */ /* 0x000fd200078ec0ff */
[----:B------:R-:W-:-:S04]  /*d3180*/  @P1 LOP3.LUT R0, R0, 0x8, RZ, 0xfc, !PT ;  /* 0x0000000800001812 */ /* 0x000fc800078efcff */
[----:B------:R-:W-:-:S04]  /*d3190*/  LOP3.LUT R0, R0, 0xfffffffb, RZ, 0xc0, !PT ;  /* 0xfffffffb00007812 */ /* 0x000fc800078ec0ff */
[----:B------:R-:W-:Y:S02]  /*d31a0*/  @P0 LOP3.LUT R0, R0, 0x4, RZ, 0xfc, !PT ;  /* 0x0000000400000812 */ /* 0x000fe400078efcff */
[----:B------:R-:W-:Y:S01]  /*d31b0*/  ISETP.GE.AND P0, PT, R25, UR19, PT ;  /* 0x0000001319007c0c */ /* 0x000fe2000bf06270 */
[----:B------:R-:W-:Y:S01]  /*d31c0*/  UMOV UR36, UR8 ;  /* 0x0000000800247c82 */ /* 0x000fe20008000000 */
[----:B------:R-:W-:Y:S02]  /*d31d0*/  LOP3.LUT R0, R0, 0xfffffffd, RZ, 0xc0, !PT ;  /* 0xfffffffd00007812 */ /* 0x000fe400078ec0ff */
[----:B------:R-:W-:Y:S02]  /*d31e0*/  ISETP.LT.AND P1, PT, R29, UR28, !P0 ;  /* 0x0000001c1d007c0c */ /* 0x000fe4000c721270 */
[----:B------:R-:W-:Y:S01]  /*d31f0*/  ISETP.LT.AND P0, PT, R27, UR36, !P0 ;  /* 0x000000241b007c0c */ /* 0x000fe2000c701270 */
[C---:B------:R-:W-:Y:S01]  /*d3200*/  VIADD R11, R24.reuse, 0x13e ;  /* 0x0000013e180b7836 */ /* 0x040fe20000000000 */
[----:B------:R-:W-:Y:S01]  /*d3210*/  UMOV UR50, UR9 ;  /* 0x0000000900327c82 */ /* 0x000fe20008000000 */
[----:B------:R-:W-:Y:S01]  /*d3220*/  ULDC.64 UR8, c[0x0][0x228] ;  /* 0x00008a0000087ab9 */ /* 0x000fe20000000a00 */
[----:B------:R-:W-:Y:S01]  /*d3230*/  UMOV UR59, UR48 ;  /* 0x00000030003b7c82 */ /* 0x000fe20008000000 */
[----:B------:R-:W-:Y:S01]  /*d3240*/  VIADD R25, R24, 0x13c ;  /* 0x0000013c18197836 */ /* 0x000fe20000000000 */
[----:B------:R-:W-:Y:S01]  /*d3250*/  UMOV UR31, UR58 ;  /* 0x0000003a001f7c82 */ /* 0x000fe20008000000 */
[----:B------:R-:W-:Y:S01]  /*d3260*/  UMOV UR30, UR32 ;  /* 0x00000020001e7c82 */ /* 0x000fe20008000000 */
[----:B------:R-:W-:Y:S01]  /*d3270*/  UMOV UR34, UR10 ;  /* 0x0000000a00227c82 */ /* 0x000fe20008000000 */
[----:B------:R-:W-:Y:S01]  /*d3280*/  UMOV UR61, UR11 ;  /* 0x0000000b003d7c82 */ /* 0x000fe20008000000 */
[----:B------:R-:W-:Y:S01]  /*d3290*/  ULDC.64 UR10, c[0x0][0x228] ;  /* 0x00008a00000a7ab9 */ /* 0x000fe20000000a00 */
[----:B------:R-:W-:Y:S01]  /*d32a0*/  UMOV UR54, UR49 ;  /* 0x0000003100367c82 */ /* 0x000fe20008000000 */
[----:B------:R-:W-:Y:S01]  /*d32b0*/  @P1 LOP3.LUT R0, R0, 0x2, RZ, 0xfc, !PT ;  /* 0x0000000200001812 */ /* 0x000fe200078efcff */
[----:B------:R-:W-:Y:S01]  /*d32c0*/  ULDC.64 UR48, c[0x0][0x228] ;  /* 0x00008a0000307ab9 */ /* 0x000fe20000000a00 */
[----:B------:R-:W-:Y:S01]  /*d32d0*/  ULDC.64 UR18, c[0x0][0x228] ;  /* 0x00008a0000127ab9 */ /* 0x000fe20000000a00 */
[----:B------:R-:W-:Y:S01]  /*d32e0*/  ULDC.64 UR36, c[0x0][0x228] ;  /* 0x00008a0000247ab9 */ /* 0x000fe20000000a00 */
[----:B------:R-:W-:-:S04]  /*d32f0*/  LOP3.LUT R0, R0, 0xfffffffe, RZ, 0xc0, !PT ;  /* 0xfffffffe00007812 */ /* 0x000fc800078ec0ff */
[----:B------:R-:W-:-:S05]  /*d3300*/  @P0 LOP3.LUT R0, R0, 0x1, RZ, 0xfc, !PT ;  /* 0x0000000100000812 */ /* 0x000fca00078efcff */
[----:B------:R0:W-:Y:S04]  /*d3310*/  STL [R1+0x35f0], R0 ;  /* 0x0035f00001007387 */ /* 0x0001e80000100800 */
[----:B0-----:R-:W2:Y:S01]  /*d3320*/  LDL R0, [R1+0xbc] ;  /* 0x0000bc0001007983 */ /* 0x001ea20000100800 */
[----:B------:R-:W-:Y:S01]  /*d3330*/  ISETP.GE.AND P0, PT, R11, UR15, PT ;  /* 0x0000000f0b007c0c */ /* 0x000fe2000bf06270 */
[----:B------:R-:W-:Y:S01]  /*d3340*/  VIADD R11, R24, 0x13a ;  /* 0x0000013a180b7836 */ /* 0x000fe20000000000 */
[----:B------:R-:W-:Y:S01]  /*d3350*/  UMOV UR47, UR48 ;  /* 0x00000030002f7c82 */ /* 0x000fe20008000000 */
[----:B------:R-:W-:Y:S01]  /*d3360*/  UMOV UR46, UR36 ;  /* 0x00000024002e7c82 */ /* 0x000fe20008000000 */
[----:B------:R-:W-:Y:S01]  /*d3370*/  ISETP.LT.AND P1, PT, R29, UR8, !P0 ;  /* 0x000000081d007c0c */ /* 0x000fe2000c721270 */
[----:B------:R-:W-:-:S12]  /*d3380*/  ULDC.64 UR14, c[0x0][0x228] ;  /* 0x00008a00000e7ab9 */ /* 0x000fd80000000a00 */
[----:B------:R-:W-:-:S04]  /*d3390*/  @P1 LOP3.LUT R10, R10, 0x80000000, RZ, 0xfc, !PT ;  /* 0x800000000a0a1812 */ /* 0x000fc800078efcff */
[----:B------:R-:W-:Y:S02]  /*d33a0*/  LOP3.LUT R10, R10, 0xbfffffff, RZ, 0xc0, !PT ;  /* 0xbfffffff0a0a7812 */ /* 0x000fe400078ec0ff */
[----:B--2---:R-:W-:Y:S01]  /*d33b0*/  ISETP.LT.AND P0, PT, R0, UR59, !P0 ;  /* 0x0000003b00007c0c */ /* 0x004fe2000c701270 */
[----:B------:R-:W-:-:S12]  /*d33c0*/  ULDC.64 UR58, c[0x0][0x228] ;  /* 0x00008a00003a7ab9 */ /* 0x000fd80000000a00 */
[----:B------:R-:W-:Y:S02]  /*d33d0*/  @P0 LOP3.LUT R10, R10, 0x40000000, RZ, 0xfc, !PT ;  /* 0x400000000a0a0812 */ /* 0x000fe400078efcff */
[----:B------:R-:W-:Y:S02]  /*d33e0*/  ISETP.GE.AND P0, PT, R25, UR23, PT ;  /* 0x0000001719007c0c */ /* 0x000fe4000bf06270 */
[----:B------:R-:W-:Y:S02]  /*d33f0*/  LOP3.LUT R10, R10, 0xdfffffff, RZ, 0xc0, !PT ;  /* 0xdfffffff0a0a7812 */ /* 0x000fe400078ec0ff */
[----:B------:R-:W-:Y:S02]  /*d3400*/  ISETP.LT.AND P1, PT, R29, UR6, !P0 ;  /* 0x000000061d007c0c */ /* 0x000fe4000c721270 */
[----:B------:R-:W-:Y:S01]  /*d3410*/  ISETP.LT.AND P0, PT, R0, UR45, !P0 ;  /* 0x0000002d00007c0c */ /* 0x000fe2000c701270 */
[----:B------:R-:W-:Y:S01]  /*d3420*/  VIADD R25, R24, 0x138 ;  /* 0x0000013818197836 */ /* 0x000fe20000000000 */
[----:B------:R-:W-:-:S09]  /*d3430*/  ULDC.64 UR22, c[0x0][0x228] ;  /* 0x00008a0000167ab9 */ /* 0x000fd20000000a00 */
        /* <DEDUP_REMOVED lines=14> */
[C---:B------:R-:W-:Y:S01]  /*d3520*/  VIADD R11, R24.reuse, 0x136 ;  /* 0x00000136180b7836 */ /* 0x040fe20000000000 */
[----:B------:R-:W-:Y:S01]  /*d3530*/  UMOV UR6, UR35 ;  /* 0x0000002300067c82 */ /* 0x000fe20008000000 */
[----:B------:R-:W-:Y:S01]  /*d3540*/  VIADD R25, R24, 0x134 ;  /* 0x0000013418197836 */ /* 0x000fe20000000000 */
[----:B------:R-:W-:Y:S01]  /*d3550*/  UMOV UR29, UR34 ;  /* 0x00000022001d7c82 */ /* 0x000fe20008000000 */
[----:B------:R-:W-:Y:S01]  /*d3560*/  UMOV UR45, UR22 ;  /* 0x00000016002d7c82 */ /* 0x000fe20008000000 */
[----:B------:R-:W-:Y:S01]  /*d3570*/  UMOV UR44, UR58 ;  /* 0x0000003a002c7c82 */ /* 0x000fe20008000000 */
[----:B------:R-:W-:-:S04]  /*d3580*/  ULDC.64 UR8, c[0x0][0x228] ;  /* 0x00008a0000087ab9 */ /* 0x000fc80000000a00 */
[----:B------:R-:W-:-:S04]  /*d3590*/  @P1 LOP3.LUT R10, R10, 0x2000000, RZ, 0xfc, !PT ;  /* 0x020000000a0a1812 */ /* 0x000fc800078efcff */
[----:B------:R-:W-:-:S04]  /*d35a0*/  LOP3.LUT R10, R10, 0xfeffffff, RZ, 0xc0, !PT ;  /* 0xfeffffff0a0a7812 */ /* 0x000fc800078ec0ff */
[----:B------:R-:W-:Y:S02]  /*d35b0*/  @P0 LOP3.LUT R10, R10, 0x1000000, RZ, 0xfc, !PT ;  /* 0x010000000a0a0812 */ /* 0x000fe400078efcff */
[----:B------:R-:W-:-:S04]  /*d35c0*/  ISETP.GE.AND P0, PT, R11, UR7, PT ;  /* 0x000000070b007c0c */ /* 0x000fc8000bf06270 */
[----:B------:R-:W-:Y:S02]  /*d35d0*/  ISETP.LT.AND P2, PT, R29, UR20, !P0 ;  /* 0x000000141d007c0c */ /* 0x000fe4000c741270 */
[----:B------:R-:W-:Y:S02]  /*d35e0*/  ISETP.LT.AND P1, PT, R0, UR6, !P0 ;  /* 0x0000000600007c0c */ /* 0x000fe4000c721270 */
[----:B------:R-:W-:Y:S02]  /*d35f0*/  LOP3.LUT R10, R10, 0xff7fffff, RZ, 0xc0, !PT ;  /* 0xff7fffff0a0a7812 */ /* 0x000fe400078ec0ff */
[----:B------:R-:W-:Y:S01]  /*d3600*/  ISETP.GE.AND P0, PT, R25, UR17, PT ;  /* 0x0000001119007c0c */ /* 0x000fe2000bf06270 */
[----:B------:R-:W-:Y:S01]  /*d3610*/  VIADD R11, R24, 0x132 ;  /* 0x00000132180b7836 */ /* 0x000fe20000000000 */
[----:B------:R-:W-:Y:S01]  /*d3620*/  UMOV UR35, UR23 ;  /* 0x0000001700237c82 */ /* 0x000fe20008000000 */
        /* <DEDUP_REMOVED lines=19> */
[----:B------:R-:W-:Y:S01]  /*d3760*/  VIADD R11, R24, 0x12e ;  /* 0x0000012e180b7836 */ /* 0x000fe20000000000 */
[----:B------:R-:W-:Y:S01]  /*d3770*/  UMOV UR43, UR58 ;  /* 0x0000003a002b7c82 */ /* 0x000fe20008000000 */
[----:B------:R-:W-:Y:S01]  /*d3780*/  UMOV UR31, UR16 ;  /* 0x00000010001f7c82 */ /* 0x000fe20008000000 */
[----:B------:R-:W-:-:S07]  /*d3790*/  ULDC.64 UR26, c[0x0][0x228] ;  /* 0x00008a00001a7ab9 */ /* 0x000fce0000000a00 */
        /* <DEDUP_REMOVED lines=8> */
[----:B------:R-:W-:Y:S01]  /*d3820*/  R2UR UR58, R2 ;  /* 0x00000000023a72ca */ /* 0x000fe200000e0000 */
        /* <DEDUP_REMOVED lines=10> */
[----:B------:R-:W-:-:S02]  /*d38d0*/  VIADD R11, R24, 0x12a ;  /* 0x0000012a180b7836 */ /* 0x000fc40000000000 */
[----:B------:R-:W-:Y:S01]  /*d38e0*/  IMAD.U32 R2, RZ, RZ, UR17 ;  /* 0x00000011ff027e24 */ /* 0x000fe2000f8e00ff */
[----:B------:R-:W-:-:S05]  /*d38f0*/  ULDC.64 UR4, c[0x0][0x228] ;  /* 0x00008a0000047ab9 */ /* 0x000fca0000000a00 */
[----:B------:R-:W-:Y:S01]  /*d3900*/  @P2 LOP3.LUT R10, R10, 0x8000, RZ, 0xfc, !PT ;  /* 0x000080000a0a2812 */ /* 0x000fe200078efcff */
[----:B------:R-:W-:Y:S01]  /*d3910*/  VIADD R25, R24, 0x128 ;  /* 0x0000012818197836 */ /* 0x000fe20000000000 */
[----:B------:R-:W-:Y:S01]  /*d3920*/  ULDC.64 UR16, c[0x0][0x228] ;  /* 0x00008a0000107ab9 */ /* 0x000fe20000000a00 */
[----:B------:R-:W-:Y:S01]  /*d3930*/  ULDC.64 UR12, c[0x0][0x228] ;  /* 0x00008a00000c7ab9 */ /* 0x000fe20000000a00 */
[----:B------:R-:W-:-:S04]  /*d3940*/  LOP3.LUT R10, R10, 0xffffbfff, RZ, 0xc0, !PT ;  /* 0xffffbfff0a0a7812 */ /* 0x000fc800078ec0ff */
        /* <DEDUP_REMOVED lines=12> */
[----:B------:R0:W-:Y:S01]  /*d3a10*/  STL [R1+0x54], R2 ;  /* 0x0000540201007387 */ /* 0x0001e20000100800 */
[----:B------:R-:W-:Y:S01]  /*d3a20*/  LOP3.LUT R13, R13, 0x7fffffff, RZ, 0xc0, !PT ;  /* 0x7fffffff0d0d7812 */ /* 0x000fe200078ec0ff */
        /* <DEDUP_REMOVED lines=8> */
[----:B------:R-:W-:Y:S02]  /*d3ab0*/  VIADD R25, R24, 0x124 ;  /* 0x0000012418197836 */ /* 0x000fe40000000000 */
[----:B0-----:R-:W-:Y:S01]  /*d3ac0*/  IMAD.U32 R2, RZ, RZ, UR27 ;  /* 0x0000001bff027e24 */ /* 0x001fe2000f8e00ff */
[----:B------:R-:W-:Y:S01]  /*d3ad0*/  ULDC.64 UR26, c[0x0][0x228] ;  /* 0x00008a00001a7ab9 */ /* 0x000fe20000000a00 */
[----:B------:R-:W-:-:S06]  /*d3ae0*/  ULDC.64 UR10, c[0x0][0x228] ;  /* 0x00008a00000a7ab9 */ /* 0x000fcc0000000a00 */
[----:B------:R-:W-:Y:S02]  /*d3af0*/  @P1 LOP3.LUT R10, R10, 0x200, RZ, 0xfc, !PT ;  /* 0x000002000a0a1812 */ /* 0x000fe400078efcff */
[----:B------:R-:W-:Y:S02]  /*d3b00*/  R2UR UR36, R5 ;  /* 0x00000000052472ca */ /* 0x000fe400000e0000 */
[----:B------:R-:W-:Y:S01]  /*d3b10*/  LOP3.LUT R14, R14, 0x7fffffff, RZ, 0xc0, !PT ;  /* 0x7fffffff0e0e7812 */ /* 0x000fe200078ec0ff */
[----:B------:R-:W-:Y:S01]  /*d3b20*/  UMOV UR52, UR49 ;  /* 0x0000003100347c82 */ /* 0x000fe20008000000 */
[----:B------:R-:W-:Y:S02]  /*d3b30*/  LOP3.LUT R10, R10, 0xfffffeff, RZ, 0xc0, !PT ;  /* 0xfffffeff0a0a7812 */ /* 0x000fe400078ec0ff */
[----:B------:R-:W-:Y:S01]  /*d3b40*/  LOP3.LUT R17, R17, 0x7fffffff, RZ, 0xc0, !PT ;  /* 0x7fffffff11117812 */ /* 0x000fe200078ec0ff */
[----:B------:R-:W-:Y:S01]  /*d3b50*/  ULDC.64 UR44, c[0x0][0x228] ;  /* 0x00008a00002c7ab9 */ /* 0x000fe20000000a00 */
[----:B------:R-:W-:-:S02]  /*d3b60*/  @P0 LOP3.LUT R10, R10, 0x100, RZ, 0xfc, !PT ;  /* 0x000001000a0a0812 */ /* 0x000fc400078efcff */
[----:B------:R-:W-:Y:S02]  /*d3b70*/  ISETP.GE.AND P0, PT, R11, UR19, PT ;  /* 0x000000130b007c0c */ /* 0x000fe4000bf06270 */
[----:B------:R-:W-:Y:S02]  /*d3b80*/  LOP3.LUT R10, R10, 0xffffff7f, RZ, 0xc0, !PT ;  /* 0xffffff7f0a0a7812 */ /* 0x000fe400078ec0ff */
[----:B------:R-:W-:Y:S02]  /*d3b90*/  ISETP.LT.AND P2, PT, R29, UR8, !P0 ;  /* 0x000000081d007c0c */ /* 0x000fe4000c741270 */
[----:B------:R-:W-:Y:S02]  /*d3ba0*/  ISETP.LT.AND P1, PT, R0, UR43, !P0 ;  /* 0x0000002b00007c0c */ /* 0x000fe4000c721270 */
[----:B------:R-:W-:Y:S01]  /*d3bb0*/  ISETP.GE.AND P0, PT, R25, UR15, PT ;  /* 0x0000000f19007c0c */ /* 0x000fe2000bf06270 */
[----:B------:R-:W-:Y:S01]  /*d3bc0*/  VIADD R11, R24, 0x122 ;  /* 0x00000122180b7836 */ /* 0x000fe20000000000 */
[----:B------:R-:W-:Y:S01]  /*d3bd0*/  UMOV UR29, UR26 ;  /* 0x0000001a001d7c82 */ /* 0x000fe20008000000 */
[----:B------:R-:W-:Y:S01]  /*d3be0*/  IMAD.U32 R12, RZ, RZ, UR27 ;  /* 0x0000001bff0c7e24 */ /* 0x000fe2000f8e00ff */
[----:B------:R0:W-:Y:S01]  /*d3bf0*/  STL [R1+0x50], R2 ;  /* 0x0000500201007387 */ /* 0x0001e20000100800 */
[----:B------:R-:W-:-:S04]  /*d3c00*/  ULDC.64 UR18, c[0x0][0x228] ;  /* 0x00008a0000127ab9 */ /* 0x000fc80000000a00 */
[----:B------:R-:W-:Y:S01]  /*d3c10*/  @P2 LOP3.LUT R10, R10, 0x80, RZ, 0xfc, !PT ;  /* 0x000000800a0a2812 */ /* 0x000fe200078efcff */
[----:B------:R-:W-:Y:S01]  /*d3c20*/  VIADD R25, R24, 0x120 ;  /* 0x0000012018197836 */ /* 0x000fe20000000000 */
[----:B------:R-:W-:Y:S02]  /*d3c30*/  ULDC.64 UR14, c[0x0][0x228] ;  /* 0x00008a00000e7ab9 */ /* 0x000fe40000000a00 */
        /* <DEDUP_REMOVED lines=11> */
[----:B------:R-:W-:Y:S01]  /*d3cf0*/  LOP3.LUT R10, R10, 0xfffffff7, RZ, 0xc0, !PT ;  /* 0xfffffff70a0a7812 */ /* 0x000fe200078ec0ff */
[----:B------:R-:W-:Y:S01]  /*d3d00*/  VIADD R11, R24, 0x11e ;  /* 0x0000011e180b7836 */ /* 0x000fe20000000000 */
[----:B------:R-:W-:Y:S01]  /*d3d10*/  UMOV UR27, UR12 ;  /* 0x0000000c001b7c82 */ /* 0x000fe20008000000 */
[----:B0-----:R-:W-:Y:S01]  /*d3d20*/  IMAD.U32 R2, RZ, RZ, UR13 ;  /* 0x0000000dff027e24 */ /* 0x001fe2000f8e00ff */
[----:B------:R-:W-:Y:S01]  /*d3d30*/  ULDC.64 UR12, c[0x0][0x228] ;  /* 0x00008a00000c7ab9 */ /* 0x000fe20000000a00 */
        /* <DEDUP_REMOVED lines=11> */
[----:B------:R-:W-:-:S08]  /*d3df0*/  ULDC.64 UR8, c[0x0][0x228] ;  /* 0x00008a0000087ab9 */ /* 0x000fd00000000a00 */
[----:B------:R-:W-:-:S04]  /*d3e00*/  @P1 LOP3.LUT R10, R10, 0x2, RZ, 0xfc, !PT ;  /* 0x000000020a0a1812 */ /* 0x000fc800078efcff */
[----:B------:R-:W-:-:S04]  /*d3e10*/  LOP3.LUT R10, R10, 0xfffffffe, RZ, 0xc0, !PT ;  /* 0xfffffffe0a0a7812 */ /* 0x000fc800078ec0ff */
[----:B------:R-:W-:Y:S02]  /*d3e20*/  @P0 LOP3.LUT R10, R10, 0x1, RZ, 0xfc, !PT ;  /* 0x000000010a0a0812 */ /* 0x000fe400078efcff */
[----:B------:R-:W-:Y:S01]  /*d3e30*/  ISETP.GE.AND P0, PT, R11, UR7, PT ;  /* 0x000000070b007c0c */ /* 0x000fe2000bf06270 */
[----:B------:R-:W-:Y:S02]  /*d3e40*/  VIADD R11, R24, 0x11a ;  /* 0x0000011a180b7836 */ /* 0x000fe40000000000 */
[----:B0-----:R-:W-:Y:S01]  /*d3e50*/  IMAD.U32 R2, RZ, RZ, UR25 ;  /* 0x00000019ff027e24 */ /* 0x001fe2000f8e00ff */
[----:B------:R-:W-:Y:S01]  /*d3e60*/  ULDC.64 UR24, c[0x0][0x228] ;  /* 0x00008a0000187ab9 */ /* 0x000fe20000000a00 */
[----:B------:R-:W-:Y:S02]  /*d3e70*/  ISETP.LT.AND P2, PT, R29, UR4, !P0 ;  /* 0x000000041d007c0c */ /* 0x000fe4000c741270 */
[----:B------:R-:W-:Y:S02]  /*d3e80*/  ISETP.LT.AND P1, PT, R0, UR27, !P0 ;  /* 0x0000001b00007c0c */ /* 0x000fe4000c721270 */
[----:B------:R-:W-:Y:S01]  /*d3e90*/  ISETP.GE.AND P0, PT, R25, UR17, PT ;  /* 0x0000001119007c0c */ /* 0x000fe2000bf06270 */
[----:B------:R-:W-:-:S08]  /*d3ea0*/  ULDC.64 UR6, c[0x0][0x228] ;  /* 0x00008a0000067ab9 */ /* 0x000fd00000000a00 */
[----:B------:R-:W-:Y:S01]  /*d3eb0*/  @P2 LOP3.LUT R13, R13, 0x80000000, RZ, 0xfc, !PT ;  /* 0x800000000d0d2812 */ /* 0x000fe200078efcff */
[----:B------:R-:W-:Y:S01]  /*d3ec0*/  UMOV UR22, UR24 ;  /* 0x0000001800167c82 */ /* 0x000fe20008000000 */
[----:B------:R-:W-:Y:S01]  /*d3ed0*/  VIADD R25, R24, 0x118 ;  /* 0x0000011818197836 */ /* 0x000fe20000000000 */
[----:B------:R0:W-:Y:S01]  /*d3ee0*/  STL [R1+0x44], R2 ;  /* 0x0000440201007387 */ /* 0x0001e20000100800 */
[----:B------:R-:W-:Y:S01]  /*d3ef0*/  LOP3.LUT R13, R13, 0xbfffffff, RZ, 0xc0, !PT ;  /* 0xbfffffff0d0d7812 */ /* 0x000fe200078ec0ff */
[----:B------:R-:W-:-:S03]  /*d3f00*/  ULDC.64 UR16, c[0x0][0x228] ;  /* 0x00008a0000107ab9 */ /* 0x000fc60000000a00 */
[----:B------:R-:W-:Y:S02]  /*d3f10*/  @P1 LOP3.LUT R13, R13, 0x40000000, RZ, 0xfc, !PT ;  /* 0x400000000d0d1812 */ /* 0x000fe400078efcff */
[----:B------:R-:W-:Y:S02]  /*d3f20*/  ISETP.LT.AND P1, PT, R29, UR12, !P0 ;  /* 0x0000000c1d007c0c */ /* 0x000fe4000c721270 */
[----:B------:R-:W-:Y:S01]  /*d3f30*/  ISETP.LT.AND P0, PT, R0, UR26, !P0 ;  /* 0x0000001a00007c0c */ /* 0x000fe2000c701270 */
[----:B0-----:R-:W-:Y:S01]  /*d3f40*/  IMAD.U32 R2, RZ, RZ, UR25 ;  /* 0x00000019ff027e24 */ /* 0x001fe2000f8e00ff */
[----:B------:R-:W-:Y:S01]  /*d3f50*/  LOP3.LUT R13, R13, 0xdfffffff, RZ, 0xc0, !PT ;  /* 0xdfffffff0d0d7812 */ /* 0x000fe200078ec0ff */
[----:B------:R-:W-:Y:S01]  /*d3f60*/  UMOV UR24, UR30 ;  /* 0x0000001e00187c82 */ /* 0x000fe20008000000 */
[----:B------:R-:W-:Y:S01]  /*d3f70*/  UMOV UR23, UR16 ;  /* 0x0000001000177c82 */ /* 0x000fe20008000000 */
[----:B------:R-:W-:Y:S01]  /*d3f80*/  IMAD.U32 R15, RZ, RZ, UR17 ;  /* 0x00000011ff0f7e24 */ /* 0x000fe2000f8e00ff */
[----:B------:R-:W-:Y:S01]  /*d3f90*/  UMOV UR25, UR14 ;  /* 0x0000000e00197c82 */ /* 0x000fe20008000000 */
[----:B------:R0:W-:Y:S01]  /*d3fa0*/  STL [R1+0x40], R2 ;  /* 0x0000400201007387 */ /* 0x0001e20000100800 */
[----:B------:R-:W-:Y:S01]  /*d3fb0*/  ULDC.64 UR16, c[0x0][0x228] ;  /* 0x00008a0000107ab9 */ /* 0x000fe20000000a00 */
[----:B------:R-:W-:-:S02]  /*d3fc0*/  ULDC.64 UR26, c[0x0][0x228] ;  /* 0x00008a00001a7ab9 */ /* 0x000fc40000000a00 */
        /* <DEDUP_REMOVED lines=14> */
[C---:B------:R-:W-:Y:S02]  /*d40b0*/  VIADD R11, R24.reuse, 0x116 ;  /* 0x00000116180b7836 */ /* 0x040fe40000000000 */
[----:B0-----:R-:W-:Y:S01]  /*d40c0*/  IMAD.U32 R2, RZ, RZ, UR15 ;  /* 0x0000000fff027e24 */ /* 0x001fe2000f8e00ff */
[----:B------:R-:W-:Y:S01]  /*d40d0*/  ULDC.64 UR14, c[0x0][0x228] ;  /* 0x00008a00000e7ab9 */ /* 0x000fe20000000a00 */
[----:B------:R-:W-:Y:S01]  /*d40e0*/  VIADD R25, R24, 0x114 ;  /* 0x0000011418197836 */ /* 0x000fe20000000000 */
[----:B------:R-:W-:Y:S01]  /*d40f0*/  UMOV UR22, UR26 ;  /* 0x0000001a00167c82 */ /* 0x000fe20008000000 */
[----:B------:R-:W-:-:S04]  /*d4100*/  ULDC.64 UR4, c[0x0][0x228] ;  /* 0x00008a0000047ab9 */ /* 0x000fc80000000a00 */
        /* <DEDUP_REMOVED lines=8> */
[----:B------:R0:W-:Y:S01]  /*d4190*/  STL [R1+0x3c], R2 ;  /* 0x00003c0201007387 */ /* 0x0001e20000100800 */
[----:B------:R-:W-:Y:S01]  /*d41a0*/  VIADD R11, R24, 0x112 ;  /* 0x00000112180b7836 */ /* 0x000fe20000000000 */
[----:B------:R-:W-:-:S06]  /*d41b0*/  ULDC.64 UR12, c[0x0][0x228] ;  /* 0x00008a00000c7ab9 */ /* 0x000fcc0000000a00 */
[----:B------:R-:W-:Y:S01]  /*d41c0*/  @P2 LOP3.LUT R13, R13, 0x800000, RZ, 0xfc, !PT ;  /* 0x008000000d0d2812 */ /* 0x000fe200078efcff */
[----:B------:R-:W-:Y:S01]  /*d41d0*/  VIADD R25, R24, 0x110 ;  /* 0x0000011018197836 */ /* 0x000fe20000000000 */
[----:B------:R-:W-:Y:S02]  /*d41e0*/  ULDC.64 UR10, c[0x0][0x228] ;  /* 0x00008a00000a7ab9 */ /* 0x000fe40000000a00 */
[----:B------:R-:W-:-:S04]  /*d41f0*/  LOP3.LUT R13, R13, 0xffbfffff, RZ, 0xc0, !PT ;  /* 0xffbfffff0d0d7812 */ /* 0x000fc800078ec0ff */
[----:B------:R-:W-:Y:S02]  /*d4200*/  @P1 LOP3.LUT R13, R13, 0x400000, RZ, 0xfc, !PT ;  /* 0x004000000d0d1812 */ /* 0x000fe400078efcff */
[----:B------:R-:W-:Y:S01]  /*d4210*/  ISETP.LT.AND P1, PT, R29, UR8, !P0 ;  /* 0x000000081d007c0c */ /* 0x000fe2000c721270 */
[----:B0-----:R-:W-:Y:S01]  /*d4220*/  IMAD.U32 R2, RZ, RZ, UR31 ;  /* 0x0000001fff027e24 */ /* 0x001fe2000f8e00ff */
[----:B------:R-:W-:Y:S02]  /*d4230*/  ULDC.64 UR30, c[0x0][0x228] ;  /* 0x00008a00001e7ab9 */ /* 0x000fe40000000a00 */
[----:B------:R-:W-:Y:S01]  /*d4240*/  UMOV UR20, UR30 ;  /* 0x0000001e00147c82 */ /* 0x000fe20008000000 */
[----:B------:R-:W-:Y:S02]  /*d4250*/  LOP3.LUT R13, R13, 0xffdfffff, RZ, 0xc0, !PT ;  /* 0xffdfffff0d0d7812 */ /* 0x000fe400078ec0ff */
[----:B------:R-:W-:-:S06]  /*d4260*/  ISETP.LT.AND P0, PT, R0, UR20, !P0 ;  /* 0x0000001400007c0c */ /* 0x000fcc000c701270 */
        /* <DEDUP_REMOVED lines=8> */
[----:B------:R-:W-:Y:S01]  /*d42f0*/  STL [R1+0x38], R2 ;  /* 0x0000380201007387 */ /* 0x000fe20000100800 */
[----:B------:R-:W-:Y:S01]  /*d4300*/  UMOV UR20, UR10 ;  /* 0x0000000a00147c82 */ /* 0x000fe20008000000 */
[----:B------:R-:W-:Y:S01]  /*d4310*/  IMAD.U32 R23, RZ, RZ, UR11 ;  /* 0x0000000bff177e24 */ /* 0x000fe2000f8e00ff */
[----:B------:R-:W-:-:S06]  /*d4320*/  ULDC.64 UR18, c[0x0][0x228] ;  /* 0x00008a0000127ab9 */ /* 0x000fcc0000000a00 */
[----:B------:R-:W-:Y:S01]  /*d4330*/  @P1 LOP3.LUT R13, R13, 0x80000, RZ, 0xfc, !PT ;  /* 0x000800000d0d1812 */ /* 0x000fe200078efcff */
[----:B------:R0:W-:Y:S01]  /*d4340*/  STL [R1+0x35f4], R10 ;  /* 0x0035f40a01007387 */ /* 0x0001e20000100800 */
[----:B------:R-:W-:Y:S02]  /*d4350*/  ULDC.64 UR10, c[0x0][0x228] ;  /* 0x00008a00000a7ab9 */ /* 0x000fe40000000a00 */
[----:B------:R-:W-:-:S04]  /*d4360*/  LOP3.LUT R13, R13, 0xfffbffff, RZ, 0xc0, !PT ;  /* 0xfffbffff0d0d7812 */ /* 0x000fc800078ec0ff */
[----:B------:R-:W-:Y:S02]  /*d4370*/  @P0 LOP3.LUT R13, R13, 0x40000, RZ, 0xfc, !PT ;  /* 0x000400000d0d0812 */ /* 0x000fe400078efcff */
[----:B------:R-:W-:Y:S02]  /*d4380*/  ISETP.GE.AND P0, PT, R25, UR15, PT ;  /* 0x0000000f19007c0c */ /* 0x000fe4000bf06270 */
[----:B------:R-:W-:Y:S02]  /*d4390*/  LOP3.LUT R13, R13, 0xfffdffff, RZ, 0xc0, !PT ;  /* 0xfffdffff0d0d7812 */ /* 0x000fe400078ec0ff */
[----:B------:R-:W-:Y:S02]  /*d43a0*/  ISETP.LT.AND P1, PT, R29, UR16, !P0 ;  /* 0x000000101d007c0c */ /* 0x000fe4000c721270 */
[----:B------:R-:W-:Y:S01]  /*d43b0*/  ISETP.LT.AND P0, PT, R0, UR22, !P0 ;  /* 0x0000001600007c0c */ /* 0x000fe2000c701270 */
[----:B0-----:R-:W-:Y:S01]  /*d43c0*/  IMAD.U32 R10, RZ, RZ, UR27 ;  /* 0x0000001bff0a7e24 */ /* 0x001fe2000f8e00ff */
[----:B------:R-:W-:Y:S01]  /*d43d0*/  ULDC.64 UR26, c[0x0][0x228] ;  /* 0x00008a00001a7ab9 */ /* 0x000fe20000000a00 */
[----:B------:R-:W-:Y:S01]  /*d43e0*/  VIADD R25, R24, 0x10c ;  /* 0x0000010c18197836 */ /* 0x000fe20000000000 */
[----:B------:R-:W-:-:S07]  /*d43f0*/  ULDC.64 UR14, c[0x0][0x228] ;  /* 0x00008a00000e7ab9 */ /* 0x000fce0000000a00 */
[----:B------:R-:W-:Y:S01]  /*d4400*/  @P1 LOP3.LUT R13, R13, 0x20000, RZ, 0xfc, !PT ;  /* 0x000200000d0d1812 */ /* 0x000fe200078efcff */
[----:B------:R-:W-:-:S03]  /*d4410*/  ULDC.64 UR22, c[0x0][0x228] ;  /* 0x00008a0000167ab9 */ /* 0x000fc60000000a00 */
[----:B------:R-:W-:-:S04]  /*d4420*/  LOP3.LUT R13, R13, 0xfffeffff, RZ, 0xc0, !PT ;  /* 0xfffeffff0d0d7812 */ /* 0x000fc800078ec0ff */
[----:B------:R-:W-:Y:S02]  /*d4430*/  @P0 LOP3.LUT R13, R13, 0x10000, RZ, 0xfc, !PT ;  /* 0x000100000d0d0812 */ /* 0x000fe400078efcff */
[----:B------:R-:W-:Y:S01]  /*d4440*/  ISETP.GE.AND P0, PT, R11, UR9, PT ;  /* 0x000000090b007c0c */ /* 0x000fe2000bf06270 */
[----:B------:R-:W-:Y:S01]  /*d4450*/  UMOV UR21, UR26 ;  /* 0x0000001a00157c82 */ /* 0x000fe20008000000 */
[----:B------:R-:W-:Y:S02]  /*d4460*/  LOP3.LUT R13, R13, 0xffff7fff, RZ, 0xc0, !PT ;  /* 0xffff7fff0d0d7812 */ /* 0x000fe400078ec0ff */
[----:B------:R-:W-:Y:S02]  /*d4470*/  ISETP.LT.AND P2, PT, R29, UR4, !P0 ;  /* 0x000000041d007c0c */ /* 0x000fe4000c741270 */
[----:B------:R-:W-:Y:S02]  /*d4480*/  ISETP.LT.AND P1, PT, R0, UR21, !P0 ;  /* 0x0000001500007c0c */ /* 0x000fe4000c721270 */
[----:B------:R-:W-:Y:S01]  /*d4490*/  ISETP.GE.AND P0, PT, R25, UR7, PT ;  /* 0x0000000719007c0c */ /* 0x000fe2000bf06270 */
[----:B------:R-:W-:Y:S01]  /*d44a0*/  VIADD R11, R24, 0x10a ;  /* 0x0000010a180b7836 */ /* 0x000fe20000000000 */
[----:B------:R-:W-:Y:S01]  /*d44b0*/  UMOV UR16, UR22 ;  /* 0x0000001600107c82 */ /* 0x000fe20008000000 */
[----:B------:R-:W-:-:S06]  /*d44c0*/  ULDC.64 UR8, c[0x0][0x228] ;  /* 0x00008a0000087ab9 */ /* 0x000fcc0000000a00 */
        /* <DEDUP_REMOVED lines=24> */
[----:B------:R-:W-:-:S02]  /*d4650*/  VIADD R25, R24, 0x104 ;  /* 0x0000010418197836 */ /* 0x000fc40000000000 */
[----:B------:R-:W-:Y:S01]  /*d4660*/  IMAD.U32 R5, RZ, RZ, UR7 ;  /* 0x00000007ff057e24 */ /* 0x000fe2000f8e00ff */
[----:B------:R-:W-:Y:S01]  /*d4670*/  ULDC.64 UR6, c[0x0][0x228] ;  /* 0x00008a0000067ab9 */ /* 0x000fe20000000a00 */
[----:B------:R-:W-:Y:S01]  /*d4680*/  IMAD.U32 R22, RZ, RZ, UR19 ;  /* 0x00000013ff167e24 */ /* 0x000fe2000f8e00ff */
[----:B------:R-:W-:Y:S01]  /*d4690*/  ULDC.64 UR18, c[0x0][0x228] ;  /* 0x00008a0000127ab9 */ /* 0x000fe20000000a00 */
[----:B------:R-:W-:Y:S02]  /*d46a0*/  ULDC.64 UR4, c[0x0][0x228] ;  /* 0x00008a0000047ab9 */ /* 0x000fe40000000a00 */
[----:B------:R-:W-:Y:S01]  /*d46b0*/  @P1 LOP3.LUT R13, R13, 0x200, RZ, 0xfc, !PT ;  /* 0x000002000d0d1812 */ /* 0x000fe200078efcff */
[----:B------:R-:W-:-:S03]  /*d46c0*/  ULDC.64 UR16, c[0x0][0x228] ;  /* 0x00008a0000107ab9 */ /* 0x000fc60000000a00 */
[----:B------:R-:W-:-:S04]  /*d46d0*/  LOP3.LUT R13, R13, 0xfffffeff, RZ, 0xc0, !PT ;  /* 0xfffffeff0d0d7812 */ /* 0x000fc800078ec0ff */
[----:B------:R-:W-:Y:S02]  /*d46e0*/  @P0 LOP3.LUT R13, R13, 0x100, RZ, 0xfc, !PT ;  /* 0x000001000d0d0812 */ /* 0x000fe400078efcff */
[----:B------:R-:W-:-:S04]  /*d46f0*/  ISETP.GE.AND P0, PT, R11, UR13, PT ;  /* 0x0000000d0b007c0c */ /* 0x000fc8000bf06270 */
[----:B------:R-:W-:Y:S02]  /*d4700*/  ISETP.LT.AND P2, PT, R29, UR8, !P0 ;  /* 0x000000081d007c0c */ /* 0x000fe4000c741270 */
[----:B------:R-:W-:Y:S02]  /*d4710*/  ISETP.LT.AND P1, PT, R0, UR12, !P0 ;  /* 0x0000000c00007c0c */ /* 0x000fe4000c721270 */
[----:B------:R-:W-:Y:S02]  /*d4720*/  LOP3.LUT R13, R13, 0xffffff7f, RZ, 0xc0, !PT ;  /* 0xffffff7f0d0d7812 */ /* 0x000fe400078ec0ff */
[----:B------:R-:W-:Y:S01]  /*d4730*/  ISETP.GE.AND P0, PT, R25, UR11, PT ;  /* 0x0000000b19007c0c */ /* 0x000fe2000bf06270 */
[----:B------:R-:W-:Y:S01]  /*d4740*/  UMOV UR10, UR18 ;  /* 0x00000012000a7c82 */ /* 0x000fe20008000000 */
[----:B------:R-:W-:Y:S01]  /*d4750*/  VIADD R11, R24, 0x102 ;  /* 0x00000102180b7836 */ /* 0x000fe20000000000 */
[----:B------:R-:W-:Y:S01]  /*d4760*/  UMOV UR14, UR16 ;  /* 0x00000010000e7c82 */ /* 0x000fe20008000000 */
[----:B------:R-:W-:-:S03]  /*d4770*/  ULDC.64 UR12, c[0x0][0x228] ;  /* 0x00008a00000c7ab9 */ /* 0x000fc60000000a00 */
[----:B------:R-:W-:-:S04]  /*d4780*/  @P2 LOP3.LUT R13, R13, 0x80, RZ, 0xfc, !PT ;  /* 0x000000800d0d2812 */ /* 0x000fc800078efcff */
[----:B------:R-:W-:-:S04]  /*d4790*/  LOP3.LUT R13, R13, 0xffffffbf, RZ, 0xc0, !PT ;  /* 0xffffffbf0d0d7812 */ /* 0x000fc800078ec0ff */
[----:B------:R-:W-:Y:S02]  /*d47a0*/  @P1 LOP3.LUT R13, R13, 0x40, RZ, 0xfc, !PT ;  /* 0x000000400d0d1812 */ /* 0x000fe400078efcff */
[----:B------:R-:W-:Y:S02]  /*d47b0*/  ISETP.LT.AND P1, PT, R29, UR6, !P0 ;  /* 0x000000061d007c0c */ /* 0x000fe4000c721270 */
[----:B------:R-:W-:Y:S01]  /*d47c0*/  ISETP.LT.AND P0, PT, R0, UR10, !P0 ;  /* 0x0000000a00007c0c */ /* 0x000fe2000c701270 */
[----:B------:R-:W-:Y:S01]  /*d47d0*/  VIADD R25, R24, 0x100 ;  /* 0x0000010018197836 */ /* 0x000fe20000000000 */
[----:B------:R-:W-:Y:S01]  /*d47e0*/  LOP3.LUT R13, R13, 0xffffffdf, RZ, 0xc0, !PT ;  /* 0xffffffdf0d0d7812 */ /* 0x000fe200078ec0ff */
[----:B------:R-:W-:-:S08]  /*d47f0*/  ULDC.64 UR10, c[0x0][0x228] ;  /* 0x00008a00000a7ab9 */ /* 0x000fd00000000a00 */
[----:B------:R-:W-:-:S04]  /*d4800*/  @P1 LOP3.LUT R13, R13, 0x20, RZ, 0xfc, !PT ;  /* 0x000000200d0d1812 */ /* 0x000fc800078efcff */
[----:B------:R-:W-:-:S04]  /*d4810*/  LOP3.LUT R13, R13, 0xffffffef, RZ, 0xc0, !PT ;  /* 0xffffffef0d0d7812 */ /* 0x000fc800078ec0ff */
[----:B------:R-:W-:Y:S02]  /*d4820*/  @P0 LOP3.LUT R13, R13, 0x10, RZ, 0xfc, !PT ;  /* 0x000000100d0d0812 */ /* 0x000fe400078efcff */
[----:B------:R-:W-:-:S04]  /*d4830*/  ISETP.GE.AND P0, PT, R11, UR15, PT ;  /* 0x0000000f0b007c0c */ /* 0x000fc8000bf06270 */
[----:B------:R-:W-:Y:S02]  /*d4840*/  ISETP.LT.AND P1, PT, R29, UR4, !P0 ;  /* 0x000000041d007c0c */ /* 0x000fe4000c721270 */
[----:B------:R-:W-:Y:S02]  /*d4850*/  ISETP.LT.AND P0, PT, R0, UR14, !P0 ;  /* 0x0000000e00007c0c */ /* 0x000fe4000c701270 */
[----:B------:R-:W-:Y:S01]  /*d4860*/  LOP3.LUT R13, R13, 0xfffffff7, RZ, 0xc0, !PT ;  /* 0xfffffff70d0d7812 */ /* 0x000fe200078ec0ff */
[----:B------:R-:W-:Y:S01]  /*d4870*/  UMOV UR8, UR10 ;  /* 0x0000000a00087c82 */ /* 0x000fe20008000000 */
[----:B------:R-:W-:Y:S02]  /*d4880*/  IMAD.U32 R2, RZ, RZ, UR31 ;  /* 0x0000001fff027e24 */ /* 0x000fe4000f8e00ff */
[----:B------:R-:W-:Y:S01]  /*d4890*/  VIADD R11, R24, 0xfe ;  /* 0x000000fe180b7836 */ /* 0x000fe20000000000 */
[----:B------:R-:W-:-:S04]  /*d48a0*/  ULDC.64 UR14, c[0x0][0x228] ;  /* 0x00008a00000e7ab9 */ /* 0x000fc80000000a00 */
[----:B------:R-:W-:-:S04]  /*d48b0*/  @P1 LOP3.LUT R13, R13, 0x8, RZ, 0xfc, !PT ;  /* 0x000000080d0d1812 */ /* 0x000fc800078efcff */
[----:B------:R-:W-:-:S04]  /*d48c0*/  LOP3.LUT R13, R13, 0xfffffffb, RZ, 0xc0, !PT ;  /* 0xfffffffb0d0d7812 */ /* 0x000fc800078ec0ff */
[----:B------:R-:W-:Y:S02]  /*d48d0*/  @P0 LOP3.LUT R13, R13, 0x4, RZ, 0xfc, !PT ;  /* 0x000000040d0d0812 */ /* 0x000fe400078efcff */
[----:B------:R-:W-:-:S04]  /*d48e0*/  ISETP.GE.AND P0, PT, R25, UR9, PT ;  /* 0x0000000919007c0c */ /* 0x000fc8000bf06270 */
[----:B------:R-:W-:Y:S02]  /*d48f0*/  ISETP.LT.AND P1, PT, R29, UR12, !P0 ;  /* 0x0000000c1d007c0c */ /* 0x000fe4000c721270 */
[----:B------:R-:W-:Y:S02]  /*d4900*/  ISETP.LT.AND P0, PT, R0, UR8, !P0 ;  /* 0x0000000800007c0c */ /* 0x000fe4000c701270 */
[----:B------:R-:W-:Y:S01]  /*d4910*/  LOP3.LUT R13, R13, 0xfffffffd, RZ, 0xc0, !PT ;  /* 0xfffffffd0d0d7812 */ /* 0x000fe200078ec0ff */
[----:B------:R0:W-:Y:S01]  /*d4920*/  STL [R1+0x34], R2 ;  /* 0x0000340201007387 */ /* 0x0001e20000100800 */
[----:B------:R-:W-:Y:S01]  /*d4930*/  UMOV UR6, UR14 ;  /* 0x0000000e00067c82 */ /* 0x000fe20008000000 */
[----:B------:R-:W-:Y:S01]  /*d4940*/  VIADD R25, R24, 0xfc ;  /* 0x000000fc18197836 */ /* 0x000fe20000000000 */
[----:B------:R-:W-:-:S05]  /*d4950*/  ULDC.64 UR8, c[0x0][0x228] ;  /* 0x00008a0000087ab9 */ /* 0x000fca0000000a00 */
[----:B------:R-:W-:-:S04]  /*d4960*/  @P1 LOP3.LUT R13, R13, 0x2, RZ, 0xfc, !PT ;  /* 0x000000020d0d1812 */ /* 0x000fc800078efcff */
[----:B------:R-:W-:Y:S01]  /*d4970*/  LOP3.LUT R13, R13, 0xfffffffe, RZ, 0xc0, !PT ;  /* 0xfffffffe0d0d7812 */ /* 0x000fe200078ec0ff */
[----:B0-----:R-:W-:Y:S01]  /*d4980*/  IMAD.U32 R2, RZ, RZ, UR11 ;  /* 0x0000000bff027e24 */ /* 0x001fe2000f8e00ff */
[----:B------:R-:W-:Y:S02]  /*d4990*/  ULDC.64 UR10, c[0x0][0x228] ;  /* 0x00008a00000a7ab9 */ /* 0x000fe40000000a00 */
[----:B------:R-:W-:Y:S02]  /*d49a0*/  @P0 LOP3.LUT R13, R13, 0x1, RZ, 0xfc, !PT ;  /* 0x000000010d0d0812 */ /* 0x000fe400078efcff */
[----:B------:R-:W-:-:S04]  /*d49b0*/  ISETP.GE.AND P0, PT, R11, UR7, PT ;  /* 0x000000070b007c0c */ /* 0x000fc8000bf06270 */
[----:B------:R-:W-:Y:S02]  /*d49c0*/  ISETP.LT.AND P2, PT, R29, UR10, !P0 ;  /* 0x0000000a1d007c0c */ /* 0x000fe4000c741270 */
[----:B------:R-:W-:Y:S02]  /*d49d0*/  ISETP.LT.AND P1, PT, R0, UR6, !P0 ;  /* 0x0000000600007c0c */ /* 0x000fe4000c721270 */
[----:B------:R-:W-:Y:S02]  /*d49e0*/  ISETP.GE.AND P0, PT, R25, UR5, PT ;  /* 0x0000000519007c0c */ /* 0x000fe4000bf06270 */
[----:B------:R-:W-:-:S07]  /*d49f0*/  R2UR UR49, R28 ;  /* 0x000000001c3172ca */ /* 0x000fce00000e0000 */
[----:B------:R-:W-:Y:S01]  /*d4a00*/  @P2 LOP3.LUT R14, R14, 0x80000000, RZ, 0xfc, !PT ;  /* 0x800000000e0e2812 */ /* 0x000fe200078efcff */
[----:B------:R-:W-:Y:S01]  /*d4a10*/  STL [R1+0x35f8], R13 ;  /* 0x0035f80d01007387 */ /* 0x000fe20000100800 */
[----:B------:R-:W-:Y:S02]  /*d4a20*/  ULDC.64 UR6, c[0x0][0x228] ;  /* 0x00008a0000067ab9 */ /* 0x000fe40000000a00 */
[----:B------:R-:W-:-:S04]  /*d4a30*/  LOP3.LUT R14, R14, 0xbfffffff, RZ, 0xc0, !PT ;  /* 0xbfffffff0e0e7812 */ /* 0x000fc800078ec0ff */
[----:B------:R-:W-:Y:S02]  /*d4a40*/  @P1 LOP3.LUT R14, R14, 0x40000000, RZ, 0xfc, !PT ;  /* 0x400000000e0e1812 */ /* 0x000fe400078efcff */
[----:B------:R-:W-:Y:S01]  /*d4a50*/  ISETP.LT.AND P1, PT, R29, UR8, !P0 ;  /* 0x000000081d007c0c */ /* 0x000fe2000c721270 */
[----:B------:R-:W-:Y:S01]  /*d4a60*/  IMAD.U32 R28, RZ, RZ, UR15 ;  /* 0x0000000fff1c7e24 */ /* 0x000fe2000f8e00ff */
[----:B------:R-:W-:Y:S02]  /*d4a70*/  ULDC.64 UR14, c[0x0][0x228] ;  /* 0x00008a00000e7ab9 */ /* 0x000fe40000000a00 */
[----:B------:R-:W-:Y:S01]  /*d4a80*/  UMOV UR4, UR14 ;  /* 0x0000000e00047c82 */ /* 0x000fe20008000000 */
[----:B------:R-:W-:Y:S02]  /*d4a90*/  LOP3.LUT R14, R14, 0xdfffffff, RZ, 0xc0, !PT ;  /* 0xdfffffff0e0e7812 */ /* 0x000fe400078ec0ff */
[----:B------:R-:W-:Y:S01]  /*d4aa0*/  ISETP.LT.AND P0, PT, R0, UR4, !P0 ;  /* 0x0000000400007c0c */ /* 0x000fe2000c701270 */
[----:B------:R-:W-:-:S02]  /*d4ab0*/  ULDC.64 UR4, c[0x0][0x228] ;  /* 0x00008a0000047ab9 */ /* 0x000fc40000000a00 */
[----:B------:R-:W-:-:S03]  /*d4ac0*/  IMAD.U32 R11, RZ, RZ, UR5 ;  /* 0x00000005ff0b7e24 */ /* 0x000fc6000f8e00ff */
[----:B------:R-:W-:Y:S02]  /*d4ad0*/  @P1 LOP3.LUT R14, R14, 0x20000000, RZ, 0xfc, !PT ;  /* 0x200000000e0e1812 */ /* 0x000fe400078efcff */
[----:B------:R0:W-:Y:S02]  /*d4ae0*/  STL [R1+0x24], R11 ;  /* 0x0000240b01007387 */ /* 0x0001e40000100800 */
[----:B------:R-:W-:Y:S01]  /*d4af0*/  LOP3.LUT R14, R14, 0xefffffff, RZ, 0xc0, !PT ;  /* 0xefffffff0e0e7812 */ /* 0x000fe200078ec0ff */
[----:B0-----:R-:W-:-:S03]  /*d4b00*/  VIADD R11, R24, 0xfa ;  /* 0x000000fa180b7836 */ /* 0x001fc60000000000 */
[----:B------:R-:W-:Y:S02]  /*d4b10*/  @P0 LOP3.LUT R14, R14, 0x10000000, RZ, 0xfc, !PT ;  /* 0x100000000e0e0812 */ /* 0x000fe400078efcff */
[----:B------:R-:W-:Y:S01]  /*d4b20*/  ISETP.GE.AND P0, PT, R11, UR13, PT ;  /* 0x0000000d0b007c0c */ /* 0x000fe2000bf06270 */
[----:B------:R-:W-:Y:S01]  /*d4b30*/  UMOV UR8, UR4 ;  /* 0x0000000400087c82 */ /* 0x000fe20008000000 */
[----:B------:R-:W-:Y:S01]  /*d4b40*/  LOP3.LUT R14, R14, 0xf7ffffff, RZ, 0xc0, !PT ;  /* 0xf7ffffff0e0e7812 */ /* 0x000fe200078ec0ff */
[----:B------:R-:W-:Y:S01]  /*d4b50*/  VIADD R25, R24, 0xf8 ;  /* 0x000000f818197836 */ /* 0x000fe20000000000 */
[----:B------:R-:W-:Y:S02]  /*d4b60*/  ISETP.LT.AND P1, PT, R29, UR6, !P0 ;  /* 0x000000061d007c0c */ /* 0x000fe4000c721270 */
[----:B------:R-:W-:Y:S01]  /*d4b70*/  ISETP.LT.AND P0, PT, R0, UR8, !P0 ;  /* 0x0000000800007c0c */ /* 0x000fe2000c701270 */
[----:B------:R-:W-:Y:S01]  /*d4b80*/  ULDC.64 UR4, c[0x0][0x228] ;  /* 0x00008a0000047ab9 */ /* 0x000fe20000000a00 */
[----:B------:R-:W-:-:S09]  /*d4b90*/  ULDC.64 UR12, c[0x0][0x228] ;  /* 0x00008a00000c7ab9 */ /* 0x000fd20000000a00 */
[----:B------:R-:W-:-:S04]  /*d4ba0*/  @P1 LOP3.LUT R14, R14, 0x8000000, RZ, 0xfc, !PT ;  /* 0x080000000e0e1812 */ /* 0x000fc800078efcff */
[----:B------:R-:W-:-:S04]  /*d4bb0*/  LOP3.LUT R14, R14, 0xfbffffff, RZ, 0xc0, !PT ;  /* 0xfbffffff0e0e7812 */ /* 0x000fc800078ec0ff */
[----:B------:R-:W-:Y:S02]  /*d4bc0*/  @P0 LOP3.LUT R14, R14, 0x4000000, RZ, 0xfc, !PT ;  /* 0x040000000e0e0812 */ /* 0x000fe400078efcff */
[----:B------:R-:W-:Y:S01]  /*d4bd0*/  ISETP.GE.AND P0, PT, R25, UR11, PT ;  /* 0x0000000b19007c0c */ /* 0x000fe2000bf06270 */
[----:B------:R-:W-:Y:S01]  /*d4be0*/  UMOV UR6, UR12 ;  /* 0x0000000c00067c82 */ /* 0x000fe20008000000 */
[----:B------:R-:W-:Y:S01]  /*d4bf0*/  IMAD.U32 R11, RZ, RZ, UR13 ;  /* 0x0000000dff0b7e24 */ /* 0x000fe2000f8e00ff */
[----:B------:R-:W-:Y:S02]  /*d4c00*/  LOP3.LUT R14, R14, 0xfdffffff, RZ, 0xc0, !PT ;  /* 0xfdffffff0e0e7812 */ /* 0x000fe400078ec0ff */
[----:B------:R-:W-:Y:S02]  /*d4c10*/  ISETP.LT.AND P1, PT, R29, UR4, !P0 ;  /* 0x000000041d007c0c */ /* 0x000fe4000c721270 */
[----:B------:R-:W-:Y:S01]  /*d4c20*/  ISETP.LT.AND P0, PT, R0, UR6, !P0 ;  /* 0x0000000600007c0c */ /* 0x000fe2000c701270 */
[----:B------:R-:W-:Y:S01]  /*d4c30*/  ULDC.64 UR10, c[0x0][0x228] ;  /* 0x00008a00000a7ab9 */ /* 0x000fe20000000a00 */
[----:B------:R0:W-:Y:S01]  /*d4c40*/  STL [R1+0x14], R11 ;  /* 0x0000140b01007387 */ /* 0x0001e20000100800 */
[----:B------:R-:W-:-:S08]  /*d4c50*/  ULDC.64 UR12, c[0x0][0x228] ;  /* 0x00008a00000c7ab9 */ /* 0x000fd00000000a00 */
[----:B------:R-:W-:Y:S01]  /*d4c60*/  @P1 LOP3.LUT R14, R14, 0x2000000, RZ, 0xfc, !PT ;  /* 0x020000000e0e1812 */ /* 0x000fe200078efcff */
[----:B0-----:R-:W-:-:S03]  /*d4c70*/  VIADD R11, R24, 0xf6 ;  /* 0x000000f6180b7836 */ /* 0x001fc60000000000 */
[----:B------:R-:W-:-:S04]  /*d4c80*/  LOP3.LUT R14, R14, 0xfeffffff, RZ, 0xc0, !PT ;  /* 0xfeffffff0e0e7812 */ /* 0x000fc800078ec0ff */
[----:B------:R-:W-:Y:S02]  /*d4c90*/  @P0 LOP3.LUT R14, R14, 0x1000000, RZ, 0xfc, !PT ;  /* 0x010000000e0e0812 */ /* 0x000fe400078efcff */
[----:B------:R-:W-:Y:S01]  /*d4ca0*/  ISETP.GE.AND P0, PT, R11, UR9, PT ;  /* 0x000000090b007c0c */ /* 0x000fe2000bf06270 */
[----:B------:R-:W-:Y:S01]  /*d4cb0*/  UMOV UR4, UR12 ;  /* 0x0000000c00047c82 */ /* 0x000fe20008000000 */
        /* <DEDUP_REMOVED lines=8> */
[----:B------:R-:W-:Y:S01]  /*d4d40*/  ISETP.GE.AND P0, PT, R11, UR7, PT ;  /* 0x000000070b007c0c */ /* 0x000fe2000bf06270 */
[----:B------:R-:W-:Y:S01]  /*d4d50*/  IMAD.U32 R13, RZ, RZ, UR13 ;  /* 0x0000000dff0d7e24 */ /* 0x000fe2000f8e00ff */
[----:B------:R-:W-:Y:S01]  /*d4d60*/  ULDC.64 UR12, c[0x0][0x228] ;  /* 0x00008a00000c7ab9 */ /* 0x000fe20000000a00 */
[----:B------:R-:W-:Y:S02]  /*d4d70*/  LOP3.LUT R14, R14, 0xffdfffff, RZ, 0xc0, !PT ;  /* 0xffdfffff0e0e7812 */ /* 0x000fe400078ec0ff */
[----:B------:R-:W-:Y:S01]  /*d4d80*/  ISETP.LT.AND P1, PT, R29, UR8, !P0 ;  /* 0x000000081d007c0c */ /* 0x000fe2000c721270 */
[----:B------:R-:W-:Y:S01]  /*d4d90*/  UMOV UR4, UR12 ;  /* 0x0000000c00047c82 */ /* 0x000fe20008000000 */
[----:B------:R-:W-:Y:S01]  /*d4da0*/  VIADD R11, R24, 0xf2 ;  /* 0x000000f2180b7836 */ /* 0x000fe20000000000 */
[----:B------:R-:W-:Y:S01]  /*d4db0*/  ISETP.LT.AND P0, PT, R0, UR4, !P0 ;  /* 0x0000000400007c0c */ /* 0x000fe2000c701270 */
[----:B------:R-:W-:-:S09]  /*d4dc0*/  ULDC.64 UR6, c[0x0][0x228] ;  /* 0x00008a0000067ab9 */ /* 0x000fd20000000a00 */
[----:B------:R-:W-:-:S04]  /*d4dd0*/  @P1 LOP3.LUT R14, R14, 0x200000, RZ, 0xfc, !PT ;  /* 0x002000000e0e1812 */ /* 0x000fc800078efcff */
[----:B------:R-:W-:-:S04]  /*d4de0*/  LOP3.LUT R14, R14, 0xffefffff, RZ, 0xc0, !PT ;  /* 0xffefffff0e0e7812 */ /* 0x000fc800078ec0ff */
[----:B------:R-:W-:Y:S02]  /*d4df0*/  @P0 LOP3.LUT R14, R14, 0x100000, RZ, 0xfc, !PT ;  /* 0x001000000e0e0812 */ /* 0x000fe400078efcff */
[----:B------:R-:W-:Y:S01]  /*d4e00*/  ISETP.GE.AND P0, PT, R11, UR5, PT ;  /* 0x000000050b007c0c */ /* 0x000fe2000bf06270 */
[----:B------:R-:W-:Y:S01]  /*d4e10*/  IMAD.U32 R25, RZ, RZ, UR13 ;  /* 0x0000000dff197e24 */ /* 0x000fe2000f8e00ff */
[----:B------:R-:W-:Y:S02]  /*d4e20*/  ULDC.64 UR12, c[0x0][0x228] ;  /* 0x00008a00000c7ab9 */ /* 0x000fe40000000a00 */
[----:B------:R-:W-:Y:S01]  /*d4e30*/  ISETP.LT.AND P1, PT, R29, UR6, !P0 ;  /* 0x000000061d007c0c */ /* 0x000fe2000c721270 */
[----:B------:R-:W-:Y:S01]  /*d4e40*/  UMOV UR4, UR12 ;  /* 0x0000000c00047c82 */ /* 0x000fe20008000000 */
[----:B------:R-:W-:Y:S02]  /*d4e50*/  LOP3.LUT R14, R14, 0xfff7ffff, RZ, 0xc0, !PT ;  /* 0xfff7ffff0e0e7812 */ /* 0x000fe400078ec0ff */
[----:B------:R-:W-:Y:S01]  /*d4e60*/  ISETP.LT.AND P0, PT, R0, UR4, !P0 ;  /* 0x0000000400007c0c */ /* 0x000fe2000c701270 */
[----:B------:R-:W-:Y:S01]  /*d4e70*/  VIADD R11, R24, 0xf0 ;  /* 0x000000f0180b7836 */ /* 0x000fe20000000000 */
[----:B------:R-:W-:-:S07]  /*d4e80*/  ULDC.64 UR4, c[0x0][0x228] ;  /* 0x00008a0000047ab9 */ /* 0x000fce0000000a00 */
[----:B------:R-:W-:-:S04]  /*d4e90*/  @P1 LOP3.LUT R14, R14, 0x80000, RZ, 0xfc, !PT ;  /* 0x000800000e0e1812 */ /* 0x000fc800078efcff */
[----:B------:R-:W-:-:S04]  /*d4ea0*/  LOP3.LUT R14, R14, 0xfffbffff, RZ, 0xc0, !PT ;  /* 0xfffbffff0e0e7812 */ /* 0x000fc800078ec0ff */
[----:B------:R-:W-:Y:S02]  /*d4eb0*/  @P0 LOP3.LUT R14, R14, 0x40000, RZ, 0xfc, !PT ;  /* 0x000400000e0e0812 */ /* 0x000fe400078efcff */
[----:B------:R-:W-:Y:S01]  /*d4ec0*/  ISETP.GE.AND P0, PT, R11, UR11, PT ;  /* 0x0000000b0b007c0c */ /* 0x000fe2000bf06270 */
[----:B------:R0:W-:Y:S01]  /*d4ed0*/  STL [R1+0x4], R13 ;  /* 0x0000040d01007387 */ /* 0x0001e20000100800 */
[----:B------:R-:W-:Y:S02]  /*d4ee0*/  LOP3.LUT R14, R14, 0xfffdffff, RZ, 0xc0, !PT ;  /* 0xfffdffff0e0e7812 */ /* 0x000fe400078ec0ff */
[----:B------:R-:W-:Y:S01]  /*d4ef0*/  ISETP.LT.AND P1, PT, R29, UR4, !P0 ;  /* 0x000000041d007c0c */ /* 0x000fe2000c721270 */
[----:B------:R-:W-:Y:S01]  /*d4f00*/  VIADD R11, R24, 0xee ;  /* 0x000000ee180b7836 */ /* 0x000fe20000000000 */
[----:B------:R-:W-:Y:S01]  /*d4f10*/  ULDC.64 UR10, c[0x0][0x228] ;  /* 0x00008a00000a7ab9 */ /* 0x000fe20000000a00 */
[----:B0-----:R-:W-:Y:S01]  /*d4f20*/  IMAD.U32 R13, RZ, RZ, UR13 ;  /* 0x0000000dff0d7e24 */ /* 0x001fe2000f8e00ff */
[----:B------:R-:W-:-:S02]  /*d4f30*/  ULDC.64 UR12, c[0x0][0x228] ;  /* 0x00008a00000c7ab9 */ /* 0x000fc40000000a00 */
[----:B------:R-:W-:Y:S02]  /*d4f40*/  UMOV UR6, UR12 ;  /* 0x0000000c00067c82 */ /* 0x000fe40008000000 */
[----:B------:R-:W-:-:S05]  /*d4f50*/  ISETP.LT.AND P0, PT, R0, UR6, !P0 ;  /* 0x0000000600007c0c */ /* 0x000fca000c701270 */
[----:B------:R-:W-:-:S04]  /*d4f60*/  @P1 LOP3.LUT R14, R14, 0x20000, RZ, 0xfc, !PT ;  /* 0x000200000e0e1812 */ /* 0x000fc800078efcff */
[----:B------:R-:W-:Y:S01]  /*d4f70*/  LOP3.LUT R14, R14, 0xfffeffff, RZ, 0xc0, !PT ;  /* 0xfffeffff0e0e7812 */ /* 0x000fe200078ec0ff */
[----:B------:R-:W-:Y:S03]  /*d4f80*/  STL [R1+0x3d0c], R25 ;  /* 0x003d0c1901007387 */ /* 0x000fe60000100800 */
        /* <DEDUP_REMOVED lines=13> */
[----:B------:R0:W-:Y:S03]  /*d5060*/  STL [R1+0x2d88], R13 ;  /* 0x002d880d01007387 */ /* 0x0001e60000100800 */
[----:B------:R-:W-:Y:S02]  /*d5070*/  @P0 LOP3.LUT R14, R14, 0x4000, RZ, 0xfc, !PT ;  /* 0x000040000e0e0812 */ /* 0x000fe400078efcff */
[----:B------:R-:W-:Y:S01]  /*d5080*/  ISETP.GE.AND P0, PT, R11, UR7, PT ;  /* 0x000000070b007c0c */ /* 0x000fe2000bf06270 */
[----:B0-----:R-:W-:Y:S01]  /*d5090*/  IMAD.U32 R13, RZ, RZ, UR13 ;  /* 0x0000000dff0d7e24 */ /* 0x001fe2000f8e00ff */
[----:B------:R-:W-:Y:S02]  /*d50a0*/  ULDC.64 UR12, c[0x0][0x228] ;  /* 0x00008a00000c7ab9 */ /* 0x000fe40000000a00 */
[----:B------:R-:W-:Y:S01]  /*d50b0*/  ISETP.LT.AND P1, PT, R29, UR8, !P0 ;  /* 0x000000081d007c0c */ /* 0x000fe2000c721270 */
[----:B------:R-:W-:Y:S01]  /*d50c0*/  UMOV UR4, UR12 ;  /* 0x0000000c00047c82 */ /* 0x000fe20008000000 */
[----:B------:R-:W-:-:S02]  /*d50d0*/  LOP3.LUT R14, R14, 0xffffdfff, RZ, 0xc0, !PT ;  /* 0xffffdfff0e0e7812 */ /* 0x000fc400078ec0ff */
[----:B------:R-:W-:Y:S01]  /*d50e0*/  ISETP.LT.AND P0, PT, R0, UR4, !P0 ;  /* 0x0000000400007c0c */ /* 0x000fe2000c701270 */
[----:B------:R-:W-:Y:S01]  /*d50f0*/  VIADD R11, R24, 0xea ;  /* 0x000000ea180b7836 */ /* 0x000fe20000000000 */
[----:B------:R-:W-:-:S07]  /*d5100*/  ULDC.64 UR6, c[0x0][0x228] ;  /* 0x00008a0000067ab9 */ /* 0x000fce0000000a00 */
[----:B------:R-:W-:-:S04]  /*d5110*/  @P1 LOP3.LUT R14, R14, 0x2000, RZ, 0xfc, !PT ;  /* 0x000020000e0e1812 */ /* 0x000fc800078efcff */
[----:B------:R-:W-:-:S04]  /*d5120*/  LOP3.LUT R14, R14, 0xffffefff, RZ, 0xc0, !PT ;  /* 0xffffefff0e0e7812 */ /* 0x000fc800078ec0ff */
[----:B------:R-:W-:Y:S02]  /*d5130*/  @P0 LOP3.LUT R14, R14, 0x1000, RZ, 0xfc, !PT ;  /* 0x000010000e0e0812 */ /* 0x000fe400078efcff */
[----:B------:R-:W-:Y:S01]  /*d5140*/  ISETP.GE.AND P0, PT, R11, UR5, PT ;  /* 0x000000050b007c0c */ /* 0x000fe2000bf06270 */
[----:B------:R0:W-:Y:S03]  /*d5150*/  STL [R1+0x2d84], R13 ;  /* 0x002d840d01007387 */ /* 0x0001e60000100800 */
[----:B------:R-:W-:Y:S02]  /*d5160*/  ISETP.LT.AND P1, PT, R29, UR6, !P0 ;  /* 0x000000061d007c0c */ /* 0x000fe4000c721270 */
[----:B------:R-:W-:Y:S01]  /*d5170*/  LOP3.LUT R14, R14, 0xfffff7ff, RZ, 0xc0, !PT ;  /* 0xfffff7ff0e0e7812 */ /* 0x000fe200078ec0ff */
[----:B0-----:R-:W-:Y:S01]  /*d5180*/  IMAD.U32 R13, RZ, RZ, UR13 ;  /* 0x0000000dff0d7e24 */ /* 0x001fe2000f8e00ff */
[----:B------:R-:W-:-:S02]  /*d5190*/  ULDC.64 UR12, c[0x0][0x228] ;  /* 0x00008a00000c7ab9 */ /* 0x000fc40000000a00 */
[----:B------:R-:W-:Y:S02]  /*d51a0*/  UMOV UR4, UR12 ;  /* 0x0000000c00047c82 */ /* 0x000fe40008000000 */
[----:B------:R-:W-:-:S05]  /*d51b0*/  ISETP.LT.AND P0, PT, R0, UR4, !P0 ;  /* 0x0000000400007c0c */ /* 0x000fca000c701270 */
[----:B------:R-:W-:Y:S01]  /*d51c0*/  @P1 LOP3.LUT R14, R14, 0x800, RZ, 0xfc, !PT ;  /* 0x000008000e0e1812 */ /* 0x000fe200078efcff */
[----:B------:R-:W-:Y:S01]  /*d51d0*/  VIADD R11, R24, 0xe8 ;  /* 0x000000e8180b7836 */ /* 0x000fe20000000000 */
[----:B------:R-:W-:Y:S02]  /*d51e0*/  ULDC.64 UR4, c[0x0][0x228] ;  /* 0x00008a0000047ab9 */ /* 0x000fe40000000a00 */
[----:B------:R-:W-:Y:S01]  /*d51f0*/  LOP3.LUT R14, R14, 0xfffffbff, RZ, 0xc0, !PT ;  /* 0xfffffbff0e0e7812 */ /* 0x000fe200078ec0ff */
[----:B------:R0:W-:Y:S03]  /*d5200*/  STL [R1+0x2d80], R13 ;  /* 0x002d800d01007387 */ /* 0x0001e60000100800 */
[----:B------:R-:W-:Y:S02]  /*d5210*/  @P0 LOP3.LUT R14, R14, 0x400, RZ, 0xfc, !PT ;  /* 0x000004000e0e0812 */ /* 0x000fe400078efcff */
[----:B------:R-:W-:Y:S01]  /*d5220*/  ISETP.GE.AND P0, PT, R11, UR11, PT ;  /* 0x0000000b0b007c0c */ /* 0x000fe2000bf06270 */
[----:B0-----:R-:W-:Y:S01]  /*d5230*/  IMAD.U32 R13, RZ, RZ, UR13 ;  /* 0x0000000dff0d7e24 */ /* 0x001fe2000f8e00ff */
[----:B------:R-:W-:-:S02]  /*d5240*/  ULDC.64 UR12, c[0x0][0x228] ;  /* 0x00008a00000c7ab9 */ /* 0x000fc40000000a00 */
        /* <DEDUP_REMOVED lines=61> */
[----:B------:R0:W-:Y:S01]  /*d5620*/  STL [R1+0x2d70], R13 ;  /* 0x002d700d01007387 */ /* 0x0001e20000100800 */
[----:B------:R-:W-:Y:S01]  /*d5630*/  VIADD R11, R24, 0xdc ;  /* 0x000000dc180b7836 */ /* 0x000fe20000000000 */
[----:B------:R-:W-:Y:S01]  /*d5640*/  ULDC.64 UR8, c[0x0][0x228] ;  /* 0x00008a0000087ab9 */ /* 0x000fe20000000a00 */
[----:B------:R-:W-:Y:S01]  /*d5650*/  ISETP.LT.AND P1, PT, R29, UR10, !P0 ;  /* 0x0000000a1d007c0c */ /* 0x000fe2000c721270 */
[----:B0-----:R-:W-:Y:S01]  /*d5660*/  IMAD.U32 R13, RZ, RZ, UR13 ;  /* 0x0000000dff0d7e24 */ /* 0x001fe2000f8e00ff */
[----:B------:R-:W-:Y:S02]  /*d5670*/  ULDC.64 UR12, c[0x0][0x228] ;  /* 0x00008a00000c7ab9 */ /* 0x000fe40000000a00 */
[----:B------:R-:W-:-:S02]  /*d5680*/  UMOV UR4, UR12 ;  /* 0x0000000c00047c82 */ /* 0x000fc40008000000 */
[----:B------:R-:W-:-:S07]  /*d5690*/  ISETP.LT.AND P0, PT, R0, UR4, !P0 ;  /* 0x0000000400007c0c */ /* 0x000fce000c701270 */
        /* <DEDUP_REMOVED lines=19> */
[----:B------:R0:W-:Y:S03]  /*d57d0*/  STL [R1+0x2d64], R13 ;  /* 0x002d640d01007387 */ /* 0x0001e60000100800 */
[----:B------:R-:W-:-:S02]  /*d57e0*/  ISETP.LT.AND P1, PT, R29, UR6, !P0 ;  /* 0x000000061d007c0c */ /* 0x000fc4000c721270 */
[----:B------:R-:W-:Y:S01]  /*d57f0*/  LOP3.LUT R17, R17, 0xf7ffffff, RZ, 0xc0, !PT ;  /* 0xf7ffffff11117812 */ /* 0x000fe200078ec0ff */
[----:B0-----:R-:W-:Y:S01]  /*d5800*/  IMAD.U32 R13, RZ, RZ, UR13 ;  /* 0x0000000dff0d7e24 */ /* 0x001fe2000f8e00ff */
[----:B------:R-:W-:Y:S02]  /*d5810*/  ULDC.64 UR12, c[0x0][0x228] ;  /* 0x00008a00000c7ab9 */ /* 0x000fe40000000a00 */
        /* <DEDUP_REMOVED lines=120> */
[----:B------:R-:W-:Y:S01]  /*d5fa0*/  UMOV UR47, UR13 ;  /* 0x0000000d002f7c82 */ /* 0x000fe20008000000 */
        /* <DEDUP_REMOVED lines=32> */
[----:B------:R-:W-:Y:S01]  /*d61b0*/  UMOV UR31, UR39 ;  /* 0x00000027001f7c82 */ /* 0x000fe20008000000 */
[----:B------:R-:W-:Y:S02]  /*d61c0*/  LOP3.LUT R17, R17, 0xfffffffd, RZ, 0xc0, !PT ;  /* 0xfffffffd11117812 */ /* 0x000fe400078ec0ff */
[----:B------:R-:W-:Y:S01]  /*d61d0*/  ISETP.LT.AND P1, PT, R29, UR4, !P0 ;  /* 0x000000041d007c0c */ /* 0x000fe2000c721270 */
[----:B------:R-:W-:Y:S01]  /*d61e0*/  UMOV UR27, UR38 ;  /* 0x00000026001b7c82 */ /* 0x000fe20008000000 */
[----:B------:R-:W-:Y:S01]  /*d61f0*/  ULDC.64 UR38, c[0x0][0x228] ;  /* 0x00008a0000267ab9 */ /* 0x000fe20000000a00 */
[----:B------:R-:W-:Y:S01]  /*d6200*/  VIADD R11, R24, 0xbe ;  /* 0x000000be180b7836 */ /* 0x000fe20000000000 */
[----:B------:R-:W-:Y:S01]  /*d6210*/  ISETP.LT.AND P0, PT, R0, UR38, !P0 ;  /* 0x0000002600007c0c */ /* 0x000fe2000c701270 */
[----:B------:R-:W-:Y:S01]  /*d6220*/  UMOV UR29, UR35 ;  /* 0x00000023001d7c82 */ /* 0x000fe20008000000 */
[----:B------:R-:W-:Y:S01]  /*d6230*/  UMOV UR26, UR34 ;  /* 0x00000022001a7c82 */ /* 0x000fe20008000000 */
[----:B------:R-:W-:Y:S01]  /*d6240*/  ULDC.64 UR34, c[0x0][0x228] ;  /* 0x00008a0000227ab9 */ /* 0x000fe20000000a00 */
[----:B------:R-:W-:Y:S01]  /*d6250*/  UMOV UR32, UR37 ;  /* 0x0000002500207c82 */ /* 0x000fe20008000000 */
[----:B------:R-:W-:Y:S01]  /*d6260*/  UMOV UR24, UR33 ;  /* 0x0000002100187c82 */ /* 0x000fe20008000000 */
[----:B------:R-:W-:Y:S01]  /*d6270*/  LOP3.LUT R8, R8, 0x7fffffff, RZ, 0xc0, !PT ;  /* 0x7fffffff08087812 */ /* 0x000fe200078ec0ff */
[----:B------:R-:W-:Y:S01]  /*d6280*/  UMOV UR28, UR59 ;  /* 0x0000003b001c7c82 */ /* 0x000fe20008000000 */
[----:B------:R-:W-:Y:S01]  /*d6290*/  UMOV UR14, UR41 ;  /* 0x00000029000e7c82 */ /* 0x000fe20008000000 */
[----:B------:R-:W-:-:S02]  /*d62a0*/  @P1 LOP3.LUT R17, R17, 0x2, RZ, 0xfc, !PT ;  /* 0x0000000211111812 */ /* 0x000fc400078efcff */
[----:B------:R-:W-:Y:S01]  /*d62b0*/  R2UR UR48, R26 ;  /* 0x000000001a3072ca */ /* 0x000fe200000e0000 */
[----:B------:R-:W-:Y:S01]  /*d62c0*/  IMAD.U32 R4, RZ, RZ, UR19 ;  /* 0x00000013ff047e24 */ /* 0x000fe2000f8e00ff */
[----:B------:R-:W-:Y:S01]  /*d62d0*/  UMOV UR16, UR56 ;  /* 0x0000003800107c82 */ /* 0x000fe20008000000 */
[----:B------:R-:W-:Y:S01]  /*d62e0*/  LOP3.LUT R17, R17, 0xfffffffe, RZ, 0xc0, !PT ;  /* 0xfffffffe11117812 */ /* 0x000fe200078ec0ff */
[----:B------:R-:W-:-:S03]  /*d62f0*/  ULDC.64 UR10, c[0x0][0x228] ;  /* 0x00008a00000a7ab9 */ /* 0x000fc60000000a00 */
[----:B------:R-:W-:Y:S02]  /*d6300*/  @P0 LOP3.LUT R17, R17, 0x1, RZ, 0xfc, !PT ;  /* 0x0000000111110812 */ /* 0x000fe400078efcff */
[----:B------:R-:W-:Y:S01]  /*d6310*/  ISETP.GE.AND P0, PT, R11, UR9, PT ;  /* 0x000000090b007c0c */ /* 0x000fe2000bf06270 */
[----:B------:R-:W-:Y:S01]  /*d6320*/  UMOV UR25, UR32 ;  /* 0x0000002000197c82 */ /* 0x000fe20008000000 */
[----:B------:R-:W-:Y:S01]  /*d6330*/  ULDC.64 UR32, c[0x0][0x228] ;  /* 0x00008a0000207ab9 */ /* 0x000fe20000000a00 */
[----:B------:R-:W-:Y:S01]  /*d6340*/  VIADD R11, R24, 0xbc ;  /* 0x000000bc180b7836 */ /* 0x000fe20000000000 */
[----:B------:R-:W-:Y:S02]  /*d6350*/  ISETP.LT.AND P1, PT, R29, UR34, !P0 ;  /* 0x000000221d007c0c */ /* 0x000fe4000c721270 */
[----:B------:R-:W-:Y:S01]  /*d6360*/  ISETP.LT.AND P0, PT, R0, UR32, !P0 ;  /* 0x0000002000007c0c */ /* 0x000fe2000c701270 */
[----:B------:R-:W-:Y:S01]  /*d6370*/  UMOV UR20, UR26 ;  /* 0x0000001a00147c82 */ /* 0x000fe20008000000 */
[----:B------:R-:W-:Y:S01]  /*d6380*/  UMOV UR18, UR31 ;  /* 0x0000001f00127c82 */ /* 0x000fe20008000000 */
[----:B------:R-:W-:Y:S01]  /*d6390*/  UMOV UR22, UR24 ;  /* 0x0000001800167c82 */ /* 0x000fe20008000000 */
[----:B------:R-:W-:Y:S01]  /*d63a0*/  UMOV UR21, UR29 ;  /* 0x0000001d00157c82 */ /* 0x000fe20008000000 */
[----:B------:R-:W-:Y:S01]  /*d63b0*/  R2UR UR37, R6 ;  /* 0x00000000062572ca */ /* 0x000fe200000e0000 */
[----:B------:R-:W-:Y:S01]  /*d63c0*/  IMAD.U32 R26, RZ, RZ, UR15 ;  /* 0x0000000fff1a7e24 */ /* 0x000fe2000f8e00ff */
[----:B------:R-:W-:Y:S01]  /*d63d0*/  UMOV UR19, UR57 ;  /* 0x0000003900137c82 */ /* 0x000fe20008000000 */
[----:B------:R-:W-:Y:S01]  /*d63e0*/  R2UR UR59, R3 ;  /* 0x00000000033b72ca */ /* 0x000fe200000e0000 */
[----:B------:R-:W-:-:S02]  /*d63f0*/  ULDC.64 UR8, c[0x0][0x228] ;  /* 0x00008a0000087ab9 */ /* 0x000fc40000000a00 */
[----:B------:R-:W-:Y:S01]  /*d6400*/  @P1 LOP3.LUT R8, R8, 0x80000000, RZ, 0xfc, !PT ;  /* 0x8000000008081812 */ /* 0x000fe200078efcff */
[----:B------:R-:W-:Y:S01]  /*d6410*/  UMOV UR26, UR30 ;  /* 0x0000001e001a7c82 */ /* 0x000fe20008000000 */
[----:B------:R-:W-:Y:S01]  /*d6420*/  ULDC.64 UR30, c[0x0][0x228] ;  /* 0x00008a00001e7ab9 */ /* 0x000fe20000000a00 */
[----:B------:R-:W-:Y:S01]  /*d6430*/  UMOV UR24, UR28 ;  /* 0x0000001c00187c82 */ /* 0x000fe20008000000 */
[----:B------:R-:W-:Y:S01]  /*d6440*/  LOP3.LUT R8, R8, 0xbfffffff, RZ, 0xc0, !PT ;  /* 0xbfffffff08087812 */ /* 0x000fe200078ec0ff */
[----:B------:R-:W-:Y:S01]  /*d6450*/  ULDC.64 UR28, c[0x0][0x228] ;  /* 0x00008a00001c7ab9 */ /* 0x000fe20000000a00 */
[----:B------:R-:W-:Y:S01]  /*d6460*/  UMOV UR34, UR25 ;  /* 0x0000001900227c82 */ /* 0x000fe20008000000 */
[----:B------:R-:W-:Y:S01]  /*d6470*/  IMAD.U32 R6, RZ, RZ, UR23 ;  /* 0x00000017ff067e24 */ /* 0x000fe2000f8e00ff */
[----:B------:R-:W-:Y:S02]  /*d6480*/  @P0 LOP3.LUT R8, R8, 0x40000000, RZ, 0xfc, !PT ;  /* 0x4000000008080812 */ /* 0x000fe400078efcff */
[----:B------:R-:W-:Y:S01]  /*d6490*/  ISETP.GE.AND P0, PT, R11, UR7, PT ;  /* 0x000000070b007c0c */ /* 0x000fe2000bf06270 */
[----:B------:R-:W-:Y:S01]  /*d64a0*/  UMOV UR15, UR37 ;  /* 0x00000025000f7c82 */ /* 0x000fe20008000000 */
[----:B------:R-:W-:Y:S01]  /*d64b0*/  ULDC.64 UR56, c[0x0][0x228] ;  /* 0x00008a0000387ab9 */ /* 0x000fe20000000a00 */
[----:B------:R-:W-:-:S02]  /*d64c0*/  LOP3.LUT R8, R8, 0xdfffffff, RZ, 0xc0, !PT ;  /* 0xdfffffff08087812 */ /* 0x000fc400078ec0ff */
[----:B------:R-:W-:Y:S02]  /*d64d0*/  ISETP.LT.AND P1, PT, R29, UR30, !P0 ;  /* 0x0000001e1d007c0c */ /* 0x000fe4000c721270 */
[----:B------:R-:W-:Y:S01]  /*d64e0*/  ISETP.LT.AND P0, PT, R0, UR28, !P0 ;  /* 0x0000001c00007c0c */ /* 0x000fe2000c701270 */
[----:B------:R-:W-:Y:S01]  /*d64f0*/  VIADD R11, R24, 0xba ;  /* 0x000000ba180b7836 */ /* 0x000fe20000000000 */
[----:B------:R-:W-:Y:S01]  /*d6500*/  UMOV UR25, UR40 ;  /* 0x0000002800197c82 */ /* 0x000fe20008000000 */
[----:B------:R-:W-:Y:S01]  /*d6510*/  ULDC.64 UR40, c[0x0][0x228] ;  /* 0x00008a0000287ab9 */ /* 0x000fe20000000a00 */
[----:B------:R-:W-:Y:S01]  /*d6520*/  UMOV UR23, UR27 ;  /* 0x0000001b00177c82 */ /* 0x000fe20008000000 */
[----:B------:R-:W-:-:S06]  /*d6530*/  ULDC.64 UR6, c[0x0][0x228] ;  /* 0x00008a0000067ab9 */ /* 0x000fcc0000000a00 */
        /* <DEDUP_REMOVED lines=17> */
[----:B------:R-:W-:Y:S01]  /*d6650*/  LOP3.LUT R8, R8, 0xfdffffff, RZ, 0xc0, !PT ;  /* 0xfdffffff08087812 */ /* 0x000fe200078ec0ff */
[----:B------:R-:W-:Y:S02]  /*d6660*/  VIADD R11, R24, 0x4 ;  /* 0x00000004180b7836 */ /* 0x000fe40000000000 */
[----:B------:R-:W-:Y:S01]  /*d6670*/  IMAD.U32 R3, RZ, RZ, UR17 ;  /* 0x00000011ff037e24 */ /* 0x000fe2000f8e00ff */
[----:B------:R-:W-:Y:S01]  /*d6680*/  UMOV UR17, UR55 ;  /* 0x0000003700117c82 */ /* 0x000fe20008000000 */
[----:B------:R-:W-:Y:S01]  /*d6690*/  UMOV UR6, UR54 ;  /* 0x0000003600067c82 */ /* 0x000fe20008000000 */
[----:B------:R-:W-:-:S03]  /*d66a0*/  ULDC.64 UR54, c[0x0][0x228] ;  /* 0x00008a0000367ab9 */ /* 0x000fc60000000a00 */
        /* <DEDUP_REMOVED lines=9> */
[----:B------:R-:W-:Y:S01]  /*d6740*/  UMOV UR32, UR52 ;  /* 0x0000003400207c82 */ /* 0x000fe20008000000 */
[----:B------:R-:W-:-:S05]  /*d6750*/  ULDC.64 UR52, c[0x0][0x228] ;  /* 0x00008a0000347ab9 */ /* 0x000fca0000000a00 */
[----:B------:R-:W-:-:S04]  /*d6760*/  @P1 LOP3.LUT R8, R8, 0x800000, RZ, 0xfc, !PT ;  /* 0x0080000008081812 */ /* 0x000fc800078efcff */
[----:B------:R-:W-:Y:S01]  /*d6770*/  LOP3.LUT R8, R8, 0xffdfffff, RZ, 0xc0, !PT ;  /* 0xffdfffff08087812 */ /* 0x000fe200078ec0ff */
[----:B------:R-:W-:Y:S01]  /*d6780*/  UMOV UR46, UR13 ;  /* 0x0000000d002e7c82 */ /* 0x000fe20008000000 */
[----:B------:R-:W-:Y:S01]  /*d6790*/  UMOV UR10, UR15 ;  /* 0x0000000f000a7c82 */ /* 0x000fe20008000000 */
[----:B------:R-:W-:Y:S01]  /*d67a0*/  UMOV UR44, UR14 ;  /* 0x0000000e002c7c82 */ /* 0x000fe20008000000 */
[----:B------:R-:W-:Y:S02]  /*d67b0*/  @P0 LOP3.LUT R8, R8, 0x200000, RZ, 0xfc, !PT ;  /* 0x0020000008080812 */ /* 0x000fe400078efcff */
[----:B------:R-:W-:Y:S01]  /*d67c0*/  ISETP.GE.AND P0, PT, R11, UR53, PT ;  /* 0x000000350b007c0c */ /* 0x000fe2000bf06270 */
[----:B------:R-:W-:Y:S01]  /*d67d0*/  ULDC.64 UR12, c[0x0][0x228] ;  /* 0x00008a00000c7ab9 */ /* 0x000fe20000000a00 */
[----:B------:R-:W-:Y:S02]  /*d67e0*/  ULDC.64 UR14, c[0x0][0x228] ;  /* 0x00008a00000e7ab9 */ /* 0x000fe40000000a00 */
[----:B------:R-:W-:-:S02]  /*d67f0*/  ISETP.LT.AND P1, PT, R29, UR12, !P0 ;  /* 0x0000000c1d007c0c */ /* 0x000fc4000c721270 */
[----:B------:R-:W-:Y:S01]  /*d6800*/  ISETP.LT.AND P0, PT, R0, UR14, !P0 ;  /* 0x0000000e00007c0c */ /* 0x000fe2000c701270 */
[----:B------:R-:W-:Y:S01]  /*d6810*/  VIADD R11, R24, 0x2 ;  /* 0x00000002180b7836 */ /* 0x000fe20000000000 */
[----:B------:R-:W-:Y:S01]  /*d6820*/  LOP3.LUT R7, R7, 0xfffffdff, RZ, 0xc0, !PT ;  /* 0xfffffdff07077812 */ /* 0x000fe200078ec0ff */
[----:B------:R-:W-:Y:S01]  /*d6830*/  UMOV UR8, UR51 ;  /* 0x0000003300087c82 */ /* 0x000fe20008000000 */
[----:B------:R-:W-:Y:S01]  /*d6840*/  UMOV UR53, UR50 ;  /* 0x0000003200357c82 */ /* 0x000fe20008000000 */
[----:B------:R-:W-:Y:S01]  /*d6850*/  ULDC.64 UR50, c[0x0][0x228] ;  /* 0x00008a0000327ab9 */ /* 0x000fe20000000a00 */
[----:B------:R-:W-:Y:S01]  /*d6860*/  LOP3.LUT R8, R8, 0xfffbffff, RZ, 0xc0, !PT ;  /* 0xfffbffff08087812 */ /* 0x000fe200078ec0ff */
[----:B------:R-:W-:Y:S01]  /*d6870*/  UMOV UR30, UR17 ;  /* 0x00000011001e7c82 */ /* 0x000fe20008000000 */
[----:B------:R-:W-:Y:S01]  /*d6880*/  UMOV UR40, UR16 ;  /* 0x0000001000287c82 */ /* 0x000fe20008000000 */
[----:B------:R-:W-:-:S04]  /*d6890*/  ULDC.64 UR16, c[0x0][0x228] ;  /* 0x00008a0000107ab9 */ /* 0x000fc80000000a00 */
[----:B------:R-:W-:Y:S02]  /*d68a0*/  @P0 LOP3.LUT R7, R7, 0x200, RZ, 0xfc, !PT ;  /* 0x0000020007070812 */ /* 0x000fe400078efcff */
[----:B------:R-:W-:Y:S02]  /*d68b0*/  ISETP.GE.AND P0, PT, R11, UR51, PT ;  /* 0x000000330b007c0c */ /* 0x000fe4000bf06270 */
[----:B------:R-:W-:Y:S02]  /*d68c0*/  @P1 LOP3.LUT R8, R8, 0x40000, RZ, 0xfc, !PT ;  /* 0x0004000008081812 */ /* 0x000fe400078efcff */
[----:B------:R-:W-:Y:S01]  /*d68d0*/  ISETP.LT.AND P1, PT, R29, UR16, !P0 ;  /* 0x000000101d007c0c */ /* 0x000fe2000c721270 */
[----:B------:R-:W-:Y:S01]  /*d68e0*/  UMOV UR36, UR19 ;  /* 0x0000001300247c82 */ /* 0x000fe20008000000 */
[----:B------:R-:W-:Y:S01]  /*d68f0*/  UMOV UR57, UR18 ;  /* 0x0000001200397c82 */ /* 0x000fe20008000000 */
[----:B------:R-:W-:Y:S01]  /*d6900*/  ULDC.64 UR18, c[0x0][0x228] ;  /* 0x00008a0000127ab9 */ /* 0x000fe20000000a00 */
[----:B------:R-:W-:-:S02]  /*d6910*/  LOP3.LUT R7, R7, 0xfffffeff, RZ, 0xc0, !PT ;  /* 0xfffffeff07077812 */ /* 0x000fc400078ec0ff */
[----:B------:R-:W-:Y:S01]  /*d6920*/  ISETP.LT.AND P0, PT, R0, UR18, !P0 ;  /* 0x0000001200007c0c */ /* 0x000fe2000c701270 */
[----:B------:R-:W-:Y:S01]  /*d6930*/  VIADD R11, R24, 0x1 ;  /* 0x00000001180b7836 */ /* 0x000fe20000000000 */
[----:B------:R-:W-:-:S05]  /*d6940*/  UMOV UR12, UR49 ;  /* 0x00000031000c7c82 */ /* 0x000fca0008000000 */
[----:B------:R-:W-:Y:S01]  /*d6950*/  @P1 LOP3.LUT R7, R7, 0x100, RZ, 0xfc, !PT ;  /* 0x0000010007071812 */ /* 0x000fe200078efcff */
[----:B------:R-:W-:Y:S01]  /*d6960*/  UMOV UR14, UR48 ;  /* 0x00000030000e7c82 */ /* 0x000fe20008000000 */
[----:B------:R-:W-:Y:S02]  /*d6970*/  ULDC.64 UR48, c[0x0][0x228] ;  /* 0x00008a0000307ab9 */ /* 0x000fe40000000a00 */
[----:B------:R-:W-:Y:S01]  /*d6980*/  LOP3.LUT R7, R7, 0xffffffbf, RZ, 0xc0, !PT ;  /* 0xffffffbf07077812 */ /* 0x000fe200078ec0ff */
[----:B------:R-:W-:Y:S01]  /*d6990*/  UMOV UR38, UR21 ;  /* 0x0000001500267c82 */ /* 0x000fe20008000000 */
[----:B------:R-:W-:Y:S01]  /*d69a0*/  UMOV UR42, UR20 ;  /* 0x00000014002a7c82 */ /* 0x000fe20008000000 */
[----:B------:R-:W-:Y:S01]  /*d69b0*/  ULDC.64 UR20, c[0x0][0x228] ;  /* 0x00008a0000147ab9 */ /* 0x000fe20000000a00 */
[----:B------:R-:W-:Y:S02]  /*d69c0*/  @P0 LOP3.LUT R7, R7, 0x40, RZ, 0xfc, !PT ;  /* 0x0000004007070812 */ /* 0x000fe400078efcff */
[----:B------:R-:W-:-:S04]  /*d69d0*/  ISETP.GE.AND P0, PT, R11, UR49, PT ;  /* 0x000000310b007c0c */ /* 0x000fc8000bf06270 */
[----:B------:R-:W-:Y:S01]  /*d69e0*/  ISETP.LT.AND P1, PT, R29, UR20, !P0 ;  /* 0x000000141d007c0c */ /* 0x000fe2000c721270 */
[----:B------:R-:W-:Y:S01]  /*d69f0*/  UMOV UR4, UR23 ;  /* 0x0000001700047c82 */ /* 0x000fe20008000000 */
[----:B------:R-:W-:Y:S01]  /*d6a00*/  UMOV UR28, UR22 ;  /* 0x00000016001c7c82 */ /* 0x000fe20008000000 */
[----:B------:R-:W-:Y:S01]  /*d6a10*/  ULDC.64 UR22, c[0x0][0x228] ;  /* 0x00008a0000167ab9 */ /* 0x000fe20000000a00 */
[----:B------:R-:W-:Y:S02]  /*d6a20*/  LOP3.LUT R7, R7, 0xffffffdf, RZ, 0xc0, !PT ;  /* 0xffffffdf07077812 */ /* 0x000fe400078ec0ff */
        /* <DEDUP_REMOVED lines=9> */
[----:B------:R-:W-:Y:S01]  /*d6ac0*/  UMOV UR18, UR30 ;  /* 0x0000001e00127c82 */ /* 0x000fe20008000000 */
[----:B------:R-:W-:Y:S02]  /*d6ad0*/  @P0 LOP3.LUT R7, R7, 0x10, RZ, 0xfc, !PT ;  /* 0x0000001007070812 */ /* 0x000fe400078efcff */
[----:B------:R-:W-:Y:S01]  /*d6ae0*/  ISETP.GE.AND P0, PT, R11, UR59, PT ;  /* 0x0000003b0b007c0c */ /* 0x000fe2000bf06270 */
[----:B------:R-:W-:Y:S01]  /*d6af0*/  UMOV UR30, UR61 ;  /* 0x0000003d001e7c82 */ /* 0x000fe20008000000 */
[----:B------:R-:W-:Y:S01]  /*d6b00*/  UMOV UR12, UR60 ;  /* 0x0000003c000c7c82 */ /* 0x000fe20008000000 */
[----:B------:R-:W-:-:S02]  /*d6b10*/  ULDC.64 UR60, c[0x0][0x228] ;  /* 0x00008a00003c7ab9 */ /* 0x000fc40000000a00 */
[----:B------:R-:W-:Y:S01]  /*d6b20*/  ISETP.LT.AND P1, PT, R29, UR60, !P0 ;  /* 0x0000003c1d007c0c */ /* 0x000fe2000c721270 */
[----:B------:R-:W-:Y:S01]  /*d6b30*/  UMOV UR51, UR8 ;  /* 0x0000000800337c82 */ /* 0x000fe20008000000 */
[----:B------:R-:W-:Y:S01]  /*d6b40*/  UMOV UR8, UR40 ;  /* 0x0000002800087c82 */ /* 0x000fe20008000000 */
[----:B------:R-:W-:Y:S01]  /*d6b50*/  UMOV UR40, UR44 ;  /* 0x0000002c00287c82 */ /* 0x000fe20008000000 */
[----:B------:R-:W-:Y:S01]  /*d6b60*/  UMOV UR16, UR25 ;  /* 0x0000001900107c82 */ /* 0x000fe20008000000 */
[----:B------:R-:W-:Y:S01]  /*d6b70*/  UMOV UR44, UR24 ;  /* 0x00000018002c7c82 */ /* 0x000fe20008000000 */
[----:B------:R-:W-:Y:S01]  /*d6b80*/  ULDC.64 UR24, c[0x0][0x228] ;  /* 0x00008a0000187ab9 */ /* 0x000fe20000000a00 */
[----:B------:R-:W-:Y:S02]  /*d6b90*/  LOP3.LUT R8, R8, 0xffbfffff, RZ, 0xc0, !PT ;  /* 0xffbfffff08087812 */ /* 0x000fe400078ec0ff */
[----:B------:R-:W-:-:S04]  /*d6ba0*/  ISETP.LT.AND P0, PT, R0, UR24, !P0 ;  /* 0x0000001800007c0c */ /* 0x000fc8000c701270 */
[----:B------:R-:W-:-:S04]  /*d6bb0*/  @P1 LOP3.LUT R8, R8, 0x400000, RZ, 0xfc, !PT ;  /* 0x0040000008081812 */ /* 0x000fc800078efcff */
[----:B------:R-:W-:Y:S01]  /*d6bc0*/  LOP3.LUT R8, R8, 0xffefffff, RZ, 0xc0, !PT ;  /* 0xffefffff08087812 */ /* 0x000fe200078ec0ff */
[----:B------:R-:W-:Y:S01]  /*d6bd0*/  UMOV UR59, UR27 ;  /* 0x0000001b003b7c82 */ /* 0x000fe20008000000 */
[----:B------:R-:W-:Y:S01]  /*d6be0*/  UMOV UR24, UR26 ;  /* 0x0000001a00187c82 */ /* 0x000fe20008000000 */
[----:B------:R-:W-:Y:S02]  /*d6bf0*/  ULDC.64 UR26, c[0x0][0x228] ;  /* 0x00008a00001a7ab9 */ /* 0x000fe40000000a00 */
[----:B------:R-:W-:Y:S02]  /*d6c00*/  @P0 LOP3.LUT R8, R8, 0x100000, RZ, 0xfc, !PT ;  /* 0x0010000008080812 */ /* 0x000fe400078efcff */
[C---:B------:R-:W-:Y:S01]  /*d6c10*/  ISETP.GE.AND P0, PT, R24.reuse, UR61, PT ;  /* 0x0000003d18007c0c */ /* 0x040fe2000bf06270 */
[----:B------:R-:W-:Y:S01]  /*d6c20*/  VIADD R11, R24, 0x153 ;  /* 0x00000153180b7836 */ /* 0x000fe20000000000 */
[----:B------:R-:W-:Y:S01]  /*d6c30*/  LOP3.LUT R7, R7, 0xfffffffb, RZ, 0xc0, !PT ;  /* 0xfffffffb07077812 */ /* 0x000fe200078ec0ff */
[----:B------:R-:W-:Y:S01]  /*d6c40*/  ULDC.64 UR60, c[0x0][0x228] ;  /* 0x00008a00003c7ab9 */ /* 0x000fe20000000a00 */
[----:B------:R-:W-:Y:S01]  /*d6c50*/  ISETP.LT.AND P0, PT, R29, UR26, !P0 ;  /* 0x0000001a1d007c0c */ /* 0x000fe2000c701270 */
[----:B------:R-:W-:Y:S01]  /*d6c60*/  UMOV UR26, UR4 ;  /* 0x00000004001a7c82 */ /* 0x000fe20008000000 */
[----:B------:R-:W-:-:S11]  /*d6c70*/  ULDC UR4, c[0x0][0x228] ;  /* 0x00008a0000047ab9 */ /* 0x000fd60000000800 */
        /* <DEDUP_REMOVED lines=8> */
[----:B------:R-:W-:-:S05]  /*d6d00*/  ULDC UR4, c[0x0][0x228] ;  /* 0x00008a0000047ab9 */ /* 0x000fca0000000800 */
[----:B------:R-:W-:-:S04]  /*d6d10*/  @P1 LOP3.LUT R8, R8, 0x80000, RZ, 0xfc, !PT ;  /* 0x0008000008081812 */ /* 0x000fc800078efcff */
[----:B------:R-:W-:Y:S01]  /*d6d20*/  LOP3.LUT R8, R8, 0xfffdffff, RZ, 0xc0, !PT ;  /* 0xfffdffff08087812 */ /* 0x000fe200078ec0ff */
[----:B------:R-:W-:Y:S01]  /*d6d30*/  UMOV UR22, UR49 ;  /* 0x0000003100167c82 */ /* 0x000fe20008000000 */
[----:B------:R-:W-:Y:S02]  /*d6d40*/  UMOV UR49, UR10 ;  /* 0x0000000a00317c82 */ /* 0x000fe40008000000 */
[----:B------:R-:W-:Y:S02]  /*d6d50*/  @P0 LOP3.LUT R8, R8, 0x20000, RZ, 0xfc, !PT ;  /* 0x0002000008080812 */ /* 0x000fe400078efcff */
[----:B------:R-:W-:Y:S01]  /*d6d60*/  ISETP.GE.AND P0, PT, R11, UR26, PT ;  /* 0x0000001a0b007c0c */ /* 0x000fe2000bf06270 */
[----:B------:R-:W-:Y:S01]  /*d6d70*/  UMOV UR10, UR6 ;  /* 0x00000006000a7c82 */ /* 0x000fe20008000000 */
[----:B------:R-:W-:Y:S01]  /*d6d80*/  ULDC UR6, c[0x0][0x228] ;  /* 0x00008a0000067ab9 */ /* 0x000fe20000000800 */
[----:B------:R-:W-:Y:S02]  /*d6d90*/  LOP3.LUT R8, R8, 0xfffeffff, RZ, 0xc0, !PT ;  /* 0xfffeffff08087812 */ /* 0x000fe400078ec0ff */
[----:B------:R-:W-:-:S02]  /*d6da0*/  ISETP.LT.AND P1, PT, R29, UR6, !P0 ;  /* 0x000000061d007c0c */ /* 0x000fc4000c721270 */
[----:B------:R-:W-:Y:S01]  /*d6db0*/  ISETP.LT.AND P0, PT, R0, UR4, !P0 ;  /* 0x0000000400007c0c */ /* 0x000fe2000c701270 */
[----:B------:R-:W-:Y:S01]  /*d6dc0*/  VIADD R11, R24, 0x14f ;  /* 0x0000014f180b7836 */ /* 0x000fe20000000000 */
[----:B------:R-:W-:Y:S01]  /*d6dd0*/  ULDC UR6, c[0x0][0x228] ;  /* 0x00008a0000067ab9 */ /* 0x000fe20000000800 */
[----:B------:R-:W-:Y:S01]  /*d6de0*/  ULDC UR4, c[0x0][0x228] ;  /* 0x00008a0000047ab9 */ /* 0x000fe20000000800 */
[----:B------:R-:W-:Y:S01]  /*d6df0*/  LOP3.LUT R9, R9, 0x7fffffff, RZ, 0xc0, !PT ;  /* 0x7fffffff09097812 */ /* 0x000fe200078ec0ff */
[----:B------:R0:W-:Y:S04]  /*d6e00*/  STL [R1+0x2d50], R13 ;  /* 0x002d500d01007387 */ /* 0x0001e80000100800 */
[----:B------:R-:W2:Y:S01]  /*d6e10*/  LDL.LU R25, [R1+0x54] ;  /* 0x0000540001197983 */ /* 0x000ea20000300800 */
[----:B------:R-:W-:Y:S01]  /*d6e20*/  ULDC UR26, c[0x0][0x228] ;  /* 0x00008a00001a7ab9 */ /* 0x000fe20000000800 */
[----:B------:R-:W-:-:S02]  /*d6e30*/  @P1 LOP3.LUT R8, R8, 0x10000, RZ, 0xfc, !PT ;  /* 0x0001000008081812 */ /* 0x000fc400078efcff */
[----:B0-----:R-:W3:Y:S02]  /*d6e40*/  LDL.LU R13, [R1+0x50] ;  /* 0x00005000010d7983 */ /* 0x001ee40000300800 */
[----:B------:R-:W-:-:S04]  /*d6e50*/  LOP3.LUT R8, R8, 0xffff7fff, RZ, 0xc0, !PT ;  /* 0xffff7fff08087812 */ /* 0x000fc800078ec0ff */
[----:B------:R-:W-:Y:S02]  /*d6e60*/  @P0 LOP3.LUT R8, R8, 0x8000, RZ, 0xfc, !PT ;  /* 0x0000800008080812 */ /* 0x000fe400078efcff */
[----:B------:R-:W-:Y:S02]  /*d6e70*/  ISETP.GE.AND P0, PT, R11, UR24, PT ;  /* 0x000000180b007c0c */ /* 0x000fe4000bf06270 */
[----:B------:R-:W-:Y:S02]  /*d6e80*/  LOP3.LUT R8, R8, 0xffffbfff, RZ, 0xc0, !PT ;  /* 0xffffbfff08087812 */ /* 0x000fe400078ec0ff */
[----:B------:R-:W-:Y:S02]  /*d6e90*/  ISETP.LT.AND P1, PT, R29, UR6, !P0 ;  /* 0x000000061d007c0c */ /* 0x000fe4000c721270 */
[----:B------:R-:W-:Y:S01]  /*d6ea0*/  ISETP.LT.AND P0, PT, R0, UR4, !P0 ;  /* 0x0000000400007c0c */ /* 0x000fe2000c701270 */
[----:B------:R-:W-:Y:S01]  /*d6eb0*/  VIADD R11, R24, 0x14d ;  /* 0x0000014d180b7836 */ /* 0x000fe20000000000 */
[----:B------:R-:W-:Y:S01]  /*d6ec0*/  ULDC UR6, c[0x0][0x228] ;  /* 0x00008a0000067ab9 */ /* 0x000fe20000000800 */
[----:B------:R-:W-:Y:S01]  /*d6ed0*/  ULDC UR4, c[0x0][0x228] ;  /* 0x00008a0000047ab9 */ /* 0x000fe20000000800 */
[----:B------:R-:W-:Y:S01]  /*d6ee0*/  STL [R1+0x2d4c], R14 ;  /* 0x002d4c0e01007387 */ /* 0x000fe20000100800 */
[----:B------:R-:W-:-:S06]  /*d6ef0*/  ULDC UR24, c[0x0][0x228] ;  /* 0x00008a0000187ab9 */ /* 0x000fcc0000000800 */
        /* <DEDUP_REMOVED lines=8> */
[----:B------:R-:W-:Y:S01]  /*d6f80*/  ULDC UR6, c[0x0][0x228] ;  /* 0x00008a0000067ab9 */ /* 0x000fe20000000800 */
        /* <DEDUP_REMOVED lines=62> */
[----:B------:R-:W-:Y:S01]  /*d7370*/  ISETP.GE.AND P0, PT, R11, UR16, PT ;  /* 0x000000100b007c0c */ /* 0x000fe2000bf06270 */
[----:B------:R-:W-:Y:S01]  /*d7380*/  VIADD R11, R24, 0x13f ;  /* 0x0000013f180b7836 */ /* 0x000fe20000000000 */
[----:B------:R-:W-:Y:S01]  /*d7390*/  STL [R1+0x3600], R17 ;  /* 0x0036001101007387 */ /* 0x000fe20000100800 */
[----:B------:R-:W-:Y:S02]  /*d73a0*/  LOP3.LUT R8, R8, 0xfffffffe, RZ, 0xc0, !PT ;  /* 0xfffffffe08087812 */ /* 0x000fe400078ec0ff */
[----:B------:R-:W-:Y:S02]  /*d73b0*/  ISETP.LT.AND P1, PT, R29, UR6, !P0 ;  /* 0x000000061d007c0c */ /* 0x000fe4000c721270 */
[----:B------:R-:W-:Y:S01]  /*d73c0*/  ISETP.LT.AND P0, PT, R0, UR4, !P0 ;  /* 0x0000000400007c0c */ /* 0x000fe2000c701270 */
[----:B------:R-:W-:Y:S01]  /*d73d0*/  ULDC UR6, c[0x0][0x228] ;  /* 0x00008a0000067ab9 */ /* 0x000fe20000000800 */
[----:B------:R-:W-:Y:S01]  /*d73e0*/  ULDC UR4, c[0x0][0x228] ;  /* 0x00008a0000047ab9 */ /* 0x000fe20000000800 */
[----:B------:R-:W-:-:S10]  /*d73f0*/  ULDC UR16, c[0x0][0x228] ;  /* 0x00008a0000107ab9 */ /* 0x000fd40000000800 */
[----:B------:R-:W-:Y:S02]  /*d7400*/  @P0 LOP3.LUT R9, R9, 0x80000000, RZ, 0xfc, !PT ;  /* 0x8000000009090812 */ /* 0x000fe400078efcff */
[----:B------:R-:W-:Y:S02]  /*d7410*/  ISETP.GE.AND P0, PT, R11, UR51, PT ;  /* 0x000000330b007c0c */ /* 0x000fe4000bf06270 */
[----:B------:R-:W-:Y:S02]  /*d7420*/  @P1 LOP3.LUT R8, R8, 0x1, RZ, 0xfc, !PT ;  /* 0x0000000108081812 */ /* 0x000fe400078efcff */
        /* <DEDUP_REMOVED lines=18> */
[----:B------:R-:W-:Y:S04]  /*d7550*/  STL [R1+0x3604], R8 ;  /* 0x0036040801007387 */ /* 0x000fe80000100800 */
[----:B------:R-:W4:Y:S01]  /*d7560*/  LDL.LU R16, [R1+0x48] ;  /* 0x0000480001107983 */ /* 0x000f220000300800 */
[----:B------:R-:W-:-:S02]  /*d7570*/  ULDC UR14, c[0x0][0x228] ;  /* 0x00008a00000e7ab9 */ /* 0x000fc40000000800 */
        /* <DEDUP_REMOVED lines=10> */
[----:B------:R-:W-:-:S07]  /*d7620*/  ULDC UR12, c[0x0][0x228] ;  /* 0x00008a00000c7ab9 */ /* 0x000fce0000000800 */
        /* <DEDUP_REMOVED lines=115> */
[----:B--2---:R-:W-:Y:S01]  /*d7d60*/  R2UR UR32, R25 ;  /* 0x00000000192072ca */ /* 0x004fe200000e0000 */
[----:B------:R-:W-:Y:S01]  /*d7d70*/  ULDC UR6, c[0x0][0x228] ;  /* 0x00008a0000067ab9 */ /* 0x000fe20000000800 */
[----:B------:R-:W2:Y:S01]  /*d7d80*/  LDL.LU R25, [R1+0x44] ;  /* 0x0000440001197983 */ /* 0x000ea20000300800 */
[----:B------:R-:W-:-:S04]  /*d7d90*/  ULDC UR4, c[0x0][0x228] ;  /* 0x00008a0000047ab9 */ /* 0x000fc80000000800 */
[----:B------:R-:W-:-:S04]  /*d7da0*/  @P1 LOP3.LUT R9, R9, 0x10, RZ, 0xfc, !PT ;  /* 0x0000001009091812 */ /* 0x000fc800078efcff */
[----:B------:R-:W-:-:S04]  /*d7db0*/  LOP3.LUT R9, R9, 0xfffffff7, RZ, 0xc0, !PT ;  /* 0xfffffff709097812 */ /* 0x000fc800078ec0ff */
[----:B------:R-:W-:Y:S02]  /*d7dc0*/  @P0 LOP3.LUT R9, R9, 0x8, RZ, 0xfc, !PT ;  /* 0x0000000809090812 */ /* 0x000fe400078efcff */
[----:B------:R-:W-:Y:S02]  /*d7dd0*/  ISETP.GE.AND P0, PT, R11, UR38, PT ;  /* 0x000000260b007c0c */ /* 0x000fe4000bf06270 */
[----:B------:R-:W-:Y:S02]  /*d7de0*/  R2UR UR38, R12 ;  /* 0x000000000c2672ca */ /* 0x000fe400000e0000 */
[----:B------:R-:W2:Y:S01]  /*d7df0*/  LDL.LU R12, [R1+0x3d1c] ;  /* 0x003d1c00010c7983 */ /* 0x000ea20000300800 */
        /* <DEDUP_REMOVED lines=14> */
[----:B---3--:R-:W-:Y:S02]  /*d7ee0*/  R2UR UR34, R13 ;  /* 0x000000000d2272ca */ /* 0x008fe400000e0000 */
[----:B----4-:R-:W-:Y:S01]  /*d7ef0*/  R2UR UR42, R16 ;  /* 0x00000000102a72ca */ /* 0x010fe200000e0000 */
[----:B------:R-:W3:Y:S04]  /*d7f00*/  LDL.LU R13, [R1+0x40] ;  /* 0x00004000010d7983 */ /* 0x000ee80000300800 */
[----:B------:R-:W4:Y:S01]  /*d7f10*/  LDL.LU R16, [R1+0x3c] ;  /* 0x00003c0001107983 */ /* 0x000f220000300800 */
[----:B------:R-:W-:Y:S01]  /*d7f20*/  ULDC UR6, c[0x0][0x228] ;  /* 0x00008a0000067ab9 */ /* 0x000fe20000000800 */
[----:B------:R-:W-:Y:S01]  /*d7f30*/  ULDC UR4, c[0x0][0x228] ;  /* 0x00008a0000047ab9 */ /* 0x000fe20000000800 */
[----:B------:R-:W-:-:S05]  /*d7f40*/  @P1 LOP3.LUT R9, R9, 0x1, RZ, 0xfc, !PT ;  /* 0x0000000109091812 */ /* 0x000fca00078efcff */
[----:B------:R-:W-:Y:S01]  /*d7f50*/  STL [R1+0x3608], R9 ;  /* 0x0036080901007387 */ /* 0x000fe20000100800 */
[----:B--2---:R-:W-:-:S04]  /*d7f60*/  LOP3.LUT R12, R12, 0x7fffffff, RZ, 0xc0, !PT ;  /* 0x7fffffff0c0c7812 */ /* 0x004fc800078ec0ff */
        /* <DEDUP_REMOVED lines=48> */
[----:B---3--:R-:W-:Y:S01]  /*d8270*/  R2UR UR32, R13 ;  /* 0x000000000d2072ca */ /* 0x008fe200000e0000 */
[----:B------:R-:W-:Y:S01]  /*d8280*/  ULDC UR6, c[0x0][0x228] ;  /* 0x00008a0000067ab9 */ /* 0x000fe20000000800 */
[----:B------:R-:W3:Y:S01]  /*d8290*/  LDL.LU R13, [R1+0x34] ;  /* 0x00003400010d7983 */ /* 0x000ee20000300800 */
[----:B------:R-:W-:-:S04]  /*d82a0*/  ULDC UR4, c[0x0][0x228] ;  /* 0x00008a0000047ab9 */ /* 0x000fc80000000800 */
[----:B------:R-:W-:-:S04]  /*d82b0*/  @P1 LOP3.LUT R12, R12, 0x400000, RZ, 0xfc, !PT ;  /* 0x004000000c0c1812 */ /* 0x000fc800078efcff */
[----:B------:R-:W-:-:S04]  /*d82c0*/  LOP3.LUT R12, R12, 0xffdfffff, RZ, 0xc0, !PT ;  /* 0xffdfffff0c0c7812 */ /* 0x000fc800078ec0ff */
[----:B------:R-:W-:Y:S02]  /*d82d0*/  @P0 LOP3.LUT R12, R12, 0x200000, RZ, 0xfc, !PT ;  /* 0x002000000c0c0812 */ /* 0x000fe400078efcff */
[----:B------:R-:W-:Y:S02]  /*d82e0*/  ISETP.GE.AND P0, PT, R11, UR44, PT ;  /* 0x0000002c0b007c0c */ /* 0x000fe4000bf06270 */
[----:B------:R-:W-:Y:S02]  /*d82f0*/  R2UR UR44, R15 ;  /* 0x000000000f2c72ca */ /* 0x000fe400000e0000 */
[----:B------:R-:W3:Y:S01]  /*d8300*/  LDL.LU R15, [R1+0x3d18] ;  /* 0x003d1800010f7983 */ /* 0x000ee20000300800 */
[----:B--2---:R-:W-:-:S03]  /*d8310*/  R2UR UR38, R25 ;  /* 0x00000000192672ca */ /* 0x004fc600000e0000 */
        /* <DEDUP_REMOVED lines=13> */
[----:B----4-:R-:W-:Y:S02]  /*d83f0*/  R2UR UR34, R16 ;  /* 0x00000000102272ca */ /* 0x010fe400000e0000 */
[----:B------:R-:W-:Y:S01]  /*d8400*/  LOP3.LUT R12, R12, 0xfffbffff, RZ, 0xc0, !PT ;  /* 0xfffbffff0c0c7812 */ /* 0x000fe200078ec0ff */
[----:B------:R-:W-:Y:S01]  /*d8410*/  VIADD R11, R24, 0x111 ;  /* 0x00000111180b7836 */ /* 0x000fe20000000000 */
[----:B------:R-:W-:Y:S01]  /*d8420*/  ULDC UR6, c[0x0][0x228] ;  /* 0x00008a0000067ab9 */ /* 0x000fe20000000800 */
[----:B------:R-:W-:-:S04]  /*d8430*/  ULDC UR4, c[0x0][0x228] ;  /* 0x00008a0000047ab9 */ /* 0x000fc80000000800 */
[----:B------:R-:W-:-:S04]  /*d8440*/  @P1 LOP3.LUT R12, R12, 0x40000, RZ, 0xfc, !PT ;  /* 0x000400000c0c1812 */ /* 0x000fc800078efcff */
[----:B------:R-:W-:-:S04]  /*d8450*/  LOP3.LUT R12, R12, 0xfffdffff, RZ, 0xc0, !PT ;  /* 0xfffdffff0c0c7812 */ /* 0x000fc800078ec0ff */
[----:B------:R-:W-:Y:S02]  /*d8460*/  @P0 LOP3.LUT R12, R12, 0x20000, RZ, 0xfc, !PT ;  /* 0x000200000c0c0812 */ /* 0x000fe400078efcff */
[----:B------:R-:W-:Y:S01]  /*d8470*/  ISETP.GE.AND P0, PT, R11, UR34, PT ;  /* 0x000000220b007c0c */ /* 0x000fe2000bf06270 */
[----:B--2---:R0:W-:Y:S04]  /*d8480*/  STL [R1+0x3d10], R25 ;  /* 0x003d101901007387 */ /* 0x0041e80000100800 */
[----:B0-----:R-:W2:Y:S01]  /*d8490*/  LDL.LU R25, [R1+0x14] ;  /* 0x0000140001197983 */ /* 0x001ea20000300800 */
[----:B------:R-:W-:Y:S02]  /*d84a0*/  ISETP.LT.AND P1, PT, R29, UR6, !P0 ;  /* 0x000000061d007c0c */ /* 0x000fe4000c721270 */
[----:B------:R-:W-:-:S02]  /*d84b0*/  ISETP.LT.AND P0, PT, R0, UR4, !P0 ;  /* 0x0000000400007c0c */ /* 0x000fc4000c701270 */
        /* <DEDUP_REMOVED lines=10> */
[----:B---3--:R-:W-:Y:S02]  /*d8560*/  R2UR UR42, R13 ;  /* 0x000000000d2a72ca */ /* 0x008fe400000e0000 */
[----:B------:R-:W-:Y:S01]  /*d8570*/  LOP3.LUT R12, R12, 0xffffbfff, RZ, 0xc0, !PT ;  /* 0xffffbfff0c0c7812 */ /* 0x000fe200078ec0ff */
[----:B------:R-:W-:Y:S01]  /*d8580*/  VIADD R11, R24, 0x10d ;  /* 0x0000010d180b7836 */ /* 0x000fe20000000000 */
[----:B------:R-:W-:Y:S01]  /*d8590*/  ULDC UR6, c[0x0][0x228] ;  /* 0x00008a0000067ab9 */ /* 0x000fe20000000800 */
[----:B------:R-:W-:-:S04]  /*d85a0*/  ULDC UR4, c[0x0][0x228] ;  /* 0x00008a0000047ab9 */ /* 0x000fc80000000800 */
        /* <DEDUP_REMOVED lines=16> */
[----:B------:R-:W-:Y:S02]  /*d86b0*/  R2UR UR32, R10 ;  /* 0x000000000a2072ca */ /* 0x000fe400000e0000 */
        /* <DEDUP_REMOVED lines=38> */
[----:B------:R-:W-:Y:S01]  /*d8920*/  LOP3.LUT R12, R12, 0xfffffff7, RZ, 0xc0, !PT ;  /* 0xfffffff70c0c7812 */ /* 0x000fe200078ec0ff */
[----:B--2---:R0:W-:Y:S04]  /*d8930*/  STL [R1+0x3d14], R25 ;  /* 0x003d141901007387 */ /* 0x0041e80000100800 */
[----:B0-----:R-:W2:Y:S01]  /*d8940*/  LDL.LU R25, [R1+0x24] ;  /* 0x0000240001197983 */ /* 0x001ea20000300800 */
[----:B------:R-:W-:Y:S02]  /*d8950*/  @P0 LOP3.LUT R12, R12, 0x8, RZ, 0xfc, !PT ;  /* 0x000000080c0c0812 */ /* 0x000fe400078efcff */
[----:B------:R-:W-:Y:S02]  /*d8960*/  ISETP.GE.AND P0, PT, R11, UR42, PT ;  /* 0x0000002a0b007c0c */ /* 0x000fe4000bf06270 */
[----:B------:R-:W-:-:S02]  /*d8970*/  R2UR UR44, R6 ;  /* 0x00000000062c72ca */ /* 0x000fc400000e0000 */
[----:B------:R-:W-:Y:S02]  /*d8980*/  R2UR UR30, R5 ;  /* 0x00000000051e72ca */ /* 0x000fe400000e0000 */
[----:B------:R-:W-:Y:S02]  /*d8990*/  LOP3.LUT R15, R15, 0x7fffffff, RZ, 0xc0, !PT ;  /* 0x7fffffff0f0f7812 */ /* 0x000fe400078ec0ff */
[----:B------:R-:W-:Y:S02]  /*d89a0*/  ISETP.LT.AND P1, PT, R29, UR6, !P0 ;  /* 0x000000061d007c0c */ /* 0x000fe4000c721270 */
[----:B------:R-:W-:Y:S02]  /*d89b0*/  ISETP.LT.AND P0, PT, R0, UR4, !P0 ;  /* 0x0000000400007c0c */ /* 0x000fe4000c701270 */
[----:B------:R-:W-:Y:S01]  /*d89c0*/  LOP3.LUT R12, R12, 0xfffffffb, RZ, 0xc0, !PT ;  /* 0xfffffffb0c0c7812 */ /* 0x000fe200078ec0ff */
[----:B------:R-:W-:Y:S01]  /*d89d0*/  VIADD R11, R24, 0x101 ;  /* 0x00000101180b7836 */ /* 0x000fe20000000000 */
[----:B------:R-:W-:Y:S01]  /*d89e0*/  ULDC UR6, c[0x0][0x228] ;  /* 0x00008a0000067ab9 */ /* 0x000fe20000000800 */
[----:B------:R-:W-:Y:S01]  /*d89f0*/  ULDC UR4, c[0x0][0x228] ;  /* 0x00008a0000047ab9 */ /* 0x000fe20000000800 */
[----:B------:R-:W-:-:S02]  /*d8a00*/  R2UR UR32, R4 ;  /* 0x00000000042072ca */ /* 0x000fc400000e0000 */
[----:B------:R-:W-:Y:S02]  /*d8a10*/  R2UR UR34, R3 ;  /* 0x00000000032272ca */ /* 0x000fe400000e0000 */
[----:B------:R-:W-:Y:S01]  /*d8a20*/  R2UR UR38, R2 ;  /* 0x00000000022672ca */ /* 0x000fe200000e0000 */
[----:B------:R-:W3:Y:S01]  /*d8a30*/  LDL.LU R9, [R1+0x1248] ;  /* 0x0012480001097983 */ /* 0x000ee20000300800 */
[----:B------:R-:W-:-:S03]  /*d8a40*/  R2UR UR42, R28 ;  /* 0x000000001c2a72ca */ /* 0x000fc600000e0000 */
[----:B------:R-:W3:Y:S04]  /*d8a50*/  LDL.LU R8, [R1+0x124c] ;  /* 0x00124c0001087983 */ /* 0x000ee80000300800 */
[----:B------:R-:W4:Y:S01]  /*d8a60*/  LDL.LU R7, [R1+0x1230] ;  /* 0x0012300001077983 */ /* 0x000f220000300800 */
[----:B------:R-:W-:-:S03]  /*d8a70*/  @P1 LOP3.LUT R12, R12, 0x4, RZ, 0xfc, !PT ;  /* 0x000000040c0c1812 */ /* 0x000fc600078efcff */
[----:B------:R-:W4:Y:S04]  /*d8a80*/  LDL.LU R17, [R1+0x1234] ;  /* 0x0012340001117983 */ /* 0x000f280000300800 */
[----:B------:R-:W4:Y:S04]  /*d8a90*/  LDL.LU R21, [R1+0x1238] ;  /* 0x0012380001157983 */ /* 0x000f280000300800 */
[----:B------:R-:W4:Y:S01]  /*d8aa0*/  LDL.LU R20, [R1+0x123c] ;  /* 0x00123c0001147983 */ /* 0x000f220000300800 */
[----:B------:R-:W-:-:S03]  /*d8ab0*/  LOP3.LUT R12, R12, 0xfffffffd, RZ, 0xc0, !PT ;  /* 0xfffffffd0c0c7812 */ /* 0x000fc600078ec0ff */
[----:B------:R-:W4:Y:S04]  /*d8ac0*/  LDL.LU R19, [R1+0x1220] ;  /* 0x0012200001137983 */ /* 0x000f280000300800 */
[----:B------:R-:W4:Y:S04]  /*d8ad0*/  LDL.LU R18, [R1+0x1224] ;  /* 0x0012240001127983 */ /* 0x000f280000300800 */
[----:B------:R-:W4:Y:S01]  /*d8ae0*/  LDL.LU R14, [R1+0x1228] ;  /* 0x00122800010e7983 */ /* 0x000f220000300800 */
[----:B------:R-:W-:Y:S02]  /*d8af0*/  @P0 LOP3.LUT R12, R12, 0x2, RZ, 0xfc, !PT ;  /* 0x000000020c0c0812 */ /* 0x000fe400078efcff */
[----:B------:R-:W-:Y:S01]  /*d8b00*/  ISETP.GE.AND P0, PT, R11, UR44, PT ;  /* 0x0000002c0b007c0c */ /* 0x000fe2000bf06270 */
[----:B------:R-:W4:Y:S01]  /*d8b10*/  LDL.LU R16, [R1+0x122c] ;  /* 0x00122c0001107983 */ /* 0x000f220000300800 */
[----:B------:R-:W-:Y:S01]  /*d8b20*/  VIADD R11, R24, 0xff ;  /* 0x000000ff180b7836 */ /* 0x000fe20000000000 */
[----:B------:R-:W-:-:S02]  /*d8b30*/  LOP3.LUT R12, R12, 0xfffffffe, RZ, 0xc0, !PT ;  /* 0xfffffffe0c0c7812 */ /* 0x000fc400078ec0ff */
[----:B------:R-:W-:Y:S02]  /*d8b40*/  ISETP.LT.AND P1, PT, R29, UR6, !P0 ;  /* 0x000000061d007c0c */ /* 0x000fe4000c721270 */
[----:B------:R-:W-:Y:S01]  /*d8b50*/  ISETP.LT.AND P0, PT, R0, UR4, !P0 ;  /* 0x0000000400007c0c */ /* 0x000fe2000c701270 */
[----:B------:R-:W-:Y:S01]  /*d8b60*/  ULDC UR6, c[0x0][0x228] ;  /* 0x00008a0000067ab9 */ /* 0x000fe20000000800 */
[----:B------:R-:W-:Y:S01]  /*d8b70*/  ULDC UR4, c[0x0][0x228] ;  /* 0x00008a0000047ab9 */ /* 0x000fe20000000800 */
[----:B------:R-:W4:Y:S04]  /*d8b80*/  LDL.LU R13, [R1+0x1210] ;  /* 0x00121000010d7983 */ /* 0x000f280000300800 */
[----:B------:R-:W4:Y:S04]  /*d8b90*/  LDL.LU R10, [R1+0x1214] ;  /* 0x00121400010a7983 */ /* 0x000f280000300800 */
[----:B------:R-:W4:Y:S01]  /*d8ba0*/  LDL.LU R4, [R1+0x1218] ;  /* 0x0012180001047983 */ /* 0x000f220000300800 */
[----:B------:R-:W-:-:S03]  /*d8bb0*/  R2UR UR44, R26 ;  /* 0x000000001a2c72ca */ /* 0x000fc600000e0000 */
[----:B------:R-:W4:Y:S04]  /*d8bc0*/  LDL.LU R5, [R1+0x121c] ;  /* 0x00121c0001057983 */ /* 0x000f280000300800 */
[----:B------:R-:W3:Y:S04]  /*d8bd0*/  LDL.LU R2, [R1+0x1200] ;  /* 0x0012000001027983 */ /* 0x000ee80000300800 */
[----:B------:R-:W3:Y:S04]  /*d8be0*/  LDL.LU R3, [R1+0x1204] ;  /* 0x0012040001037983 */ /* 0x000ee80000300800 */
[----:B------:R-:W4:Y:S04]  /*d8bf0*/  LDL.LU R6, [R1+0x1208] ;  /* 0x0012080001067983 */ /* 0x000f280000300800 */
[----:B------:R-:W4:Y:S01]  /*d8c00*/  LDL.LU R22, [R1+0x120c] ;  /* 0x00120c0001167983 */ /* 0x000f220000300800 */
[----:B------:R-:W-:-:S02]  /*d8c10*/  @P1 LOP3.LUT R12, R12, 0x1, RZ, 0xfc, !PT ;  /* 0x000000010c0c1812 */ /* 0x000fc400078efcff */
[----:B------:R-:W-:Y:S02]  /*d8c20*/  @P0 LOP3.LUT R15, R15, 0x80000000, RZ, 0xfc, !PT ;  /* 0x800000000f0f0812 */ /* 0x000fe400078efcff */
[----:B------:R-:W-:Y:S01]  /*d8c30*/  ISETP.GE.AND P0, PT, R11, UR30, PT ;  /* 0x0000001e0b007c0c */ /* 0x000fe2000bf06270 */
[----:B------:R-:W4:Y:S01]  /*d8c40*/  LDL.LU R23, [R1+0x11f0] ;  /* 0x0011f00001177983 */ /* 0x000f220000300800 */
[----:B------:R-:W-:Y:S02]  /*d8c50*/  LOP3.LUT R15, R15, 0xbfffffff, RZ, 0xc0, !PT ;  /* 0xbfffffff0f0f7812 */ /* 0x000fe400078ec0ff */
[----:B------:R-:W-:Y:S02]  /*d8c60*/  ISETP.LT.AND P1, PT, R29, UR6, !P0 ;  /* 0x000000061d007c0c */ /* 0x000fe4000c721270 */
[----:B------:R-:W-:Y:S01]  /*d8c70*/  ISETP.LT.AND P0, PT, R0, UR4, !P0 ;  /* 0x0000000400007c0c */ /* 0x000fe2000c701270 */
[----:B------:R-:W-:Y:S01]  /*d8c80*/  VIADD R11, R24, 0xfd ;  /* 0x000000fd180b7836 */ /* 0x000fe20000000000 */
[----:B------:R-:W-:Y:S01]  /*d8c90*/  ULDC UR6, c[0x0][0x228] ;  /* 0x00008a0000067ab9 */ /* 0x000fe20000000800 */
[----:B------:R-:W-:Y:S01]  /*d8ca0*/  ULDC UR4, c[0x0][0x228] ;  /* 0x00008a0000047ab9 */ /* 0x000fe20000000800 */
[----:B------:R-:W4:Y:S04]  /*d8cb0*/  LDL.LU R27, [R1+0x11f4] ;  /* 0x0011f400011b7983 */ /* 0x000f280000300800 */
[----:B------:R-:W4:Y:S04]  /*d8cc0*/  LDL.LU R28, [R1+0x1244] ;  /* 0x00124400011c7983 */ /* 0x000f280000300800 */
[----:B------:R-:W4:Y:S01]  /*d8cd0*/  LDL.LU R26, [R1+0x1240] ;  /* 0x00124000011a7983 */ /* 0x000f220000300800 */
        /* <DEDUP_REMOVED lines=10> */
[----:B------:R0:W-:Y:S01]  /*d8d80*/  STL [R1+0x360c], R12 ;  /* 0x00360c0c01007387 */ /* 0x0001e20000100800 */
[----:B------:R-:W-:-:S06]  /*d8d90*/  ULDC UR32, c[0x0][0x228] ;  /* 0x00008a0000207ab9 */ /* 0x000fcc0000000800 */
[----:B------:R-:W-:Y:S01]  /*d8da0*/  @P1 LOP3.LUT R15, R15, 0x10000000, RZ, 0xfc, !PT ;  /* 0x100000000f0f1812 */ /* 0x000fe200078efcff */
[----:B0-----:R-:W4:Y:S03]  /*d8db0*/  LDL.LU R12, [R1+0x125c] ;  /* 0x00125c00010c7983 */ /* 0x001f260000300800 */
        /* <DEDUP_REMOVED lines=27> */
[----:B------:R0:W-:Y:S01]  /*d8f70*/  STL [R1+0x381c], R24 ;  /* 0x00381c1801007387 */ /* 0x0001e20000100800 */
[----:B------:R-:W-:Y:S01]  /*d8f80*/  ULDC UR6, c[0x0][0x228] ;  /* 0x00008a0000067ab9 */ /* 0x000fe20000000800 */
[----:B------:R-:W-:-:S05]  /*d8f90*/  ULDC UR4, c[0x0][0x228] ;  /* 0x00008a0000047ab9 */ /* 0x000fca0000000800 */
[----:B------:R-:W-:Y:S01]  /*d8fa0*/  @P1 LOP3.LUT R15, R15, 0x400000, RZ, 0xfc, !PT ;  /* 0x004000000f0f1812 */ /* 0x000fe200078efcff */
[----:B0-----:R-:W4:Y:S03]  /*d8fb0*/  LDL.LU R24, [R1+0x1258] ;  /* 0x0012580001187983 */ /* 0x001f260000300800 */
[----:B------:R-:W-:-:S04]  /*d8fc0*/  LOP3.LUT R15, R15, 0xffdfffff, RZ, 0xc0, !PT ;  /* 0xffdfffff0f0f7812 */ /* 0x000fc800078ec0ff */
[----:B------:R-:W-:Y:S02]  /*d8fd0*/  @P0 LOP3.LUT R15, R15, 0x200000, RZ, 0xfc, !PT ;  /* 0x002000000f0f0812 */ /* 0x000fe400078efcff */
[----:B------:R-:W-:Y:S02]  /*d8fe0*/  ISETP.GE.AND P0, PT, R11, UR44, PT ;  /* 0x0000002c0b007c0c */ /* 0x000fe4000bf06270 */
[----:B------:R-:W4:Y:S01]  /*d8ff0*/  LDL.LU R11, [R1+0x1254] ;  /* 0x00125400010b7983 */ /* 0x000f220000300800 */
[----:B--2---:R-:W-:-:S03]  /*d9000*/  R2UR UR42, R25 ;  /* 0x00000000192a72ca */ /* 0x004fc600000e0000 */
[----:B------:R-:W2:Y:S02]  /*d9010*/  LDL.LU R25, [R1+0x3d14] ;  /* 0x003d140001197983 */ /* 0x000ea40000300800 */
[----:B--2---:R-:W-:Y:S02]  /*d9020*/  R2UR UR44, R25 ;  /* 0x00000000192c72ca */ /* 0x004fe400000e0000 */
[----:B------:R-:W2:Y:S02]  /*d9030*/  LDL.LU R25, [R1+0x3d10] ;  /* 0x003d100001197983 */ /* 0x000ea40000300800 */
[----:B--2---:R-:W-:Y:S02]  /*d9040*/  R2UR UR38, R25 ;  /* 0x00000000192672ca */ /* 0x004fe400000e0000 */
[----:B------:R-:W2:Y:S01]  /*d9050*/  LDL.LU R25, [R1+0x3d0c] ;  /* 0x003d0c0001197983 */ /* 0x000ea20000300800 */
[----:B------:R-:W-:Y:S02]  /*d9060*/  ISETP.LT.AND P1, PT, R29, UR6, !P0 ;  /* 0x000000061d007c0c */ /* 0x000fe4000c721270 */
[----:B------:R-:W-:-:S02]  /*d9070*/  ISETP.LT.AND P0, PT, R0, UR4, !P0 ;  /* 0x0000000400007c0c */ /* 0x000fc4000c701270 */
[----:B------:R-:W-:Y:S02]  /*d9080*/  LOP3.LUT R15, R15, 0xffefffff, RZ, 0xc0, !PT ;  /* 0xffefffff0f0f7812 */ /* 0x000fe400078ec0ff */
[----:B---3--:R-:W-:Y:S01]  /*d9090*/  F2FP.SATFINITE.E4M3.F32.PACK_AB_MERGE_C R3, R3, R2, RZ ;  /* 0x000000020303723e */ /* 0x008fe200048070ff */
[----:B------:R-:W-:Y:S01]  /*d90a0*/  ULDC UR6, c[0x0][0x228] ;  /* 0x00008a0000067ab9 */ /* 0x000fe20000000800 */
[----:B------:R-:W-:Y:S01]  /*d90b0*/  ULDC UR4, c[0x0][0x228] ;  /* 0x00008a0000047ab9 */ /* 0x000fe20000000800 */
[----:B--2---:R-:W-:Y:S02]  /*d90c0*/  R2UR UR34, R25 ;  /* 0x00000000192272ca */ /* 0x004fe400000e0000 */
[----:B------:R-:W4:Y:S04]  /*d90d0*/  LDL.LU R25, [R1+0x1250] ;  /* 0x0012500001197983 */ /* 0x000f280000300800 */
[----:B------:R-:W-:Y:S04]  /*d90e0*/  STL [R1+0x3820], R29 ;  /* 0x0038201d01007387 */ /* 0x000fe80000100800 */
[----:B------:R4:W-:Y:S01]  /*d90f0*/  STL [R1+0x3824], R0 ;  /* 0x0038240001007387 */ /* 0x0009e20000100800 */
[----:B------:R-:W-:-:S04]  /*d9100*/  @P1 LOP3.LUT R15, R15, 0x100000, RZ, 0xfc, !PT ;  /* 0x001000000f0f1812 */ /* 0x000fc800078efcff */
[----:B------:R-:W-:-:S04]  /*d9110*/  LOP3.LUT R15, R15, 0xfff7ffff, RZ, 0xc0, !PT ;  /* 0xfff7ffff0f0f7812 */ /* 0x000fc800078ec0ff */
[----:B------:R-:W-:Y:S02]  /*d9120*/  @P0 LOP3.LUT R15, R15, 0x80000, RZ, 0xfc, !PT ;  /* 0x000800000f0f0812 */ /* 0x000fe400078efcff */
[----:B----4-:R-:W-:-:S05]  /*d9130*/  F2FP.SATFINITE.E4M3.F32.PACK_AB_MERGE_C R0, R11, R25, RZ ;  /* 0x000000190b00723e */ /* 0x010fca00048070ff */
[----:B------:R0:W-:Y:S01]  /*d9140*/  STL [R1+0x1250], R0 ;  /* 0x0012500001007387 */ /* 0x0001e20000100800 */
[----:B------:R-:W-:Y:S02]  /*d9150*/  F2FP.SATFINITE.E4M3.F32.PACK_AB_MERGE_C R11, R28, R26, RZ ;  /* 0x0000001a1c0b723e */ /* 0x000fe400048070ff */
[----:B0-----:R-:W-:-:S05]  /*d9160*/  F2FP.SATFINITE.E4M3.F32.PACK_AB_MERGE_C R0, R12, R24, RZ ;  /* 0x000000180c00723e */ /* 0x001fca00048070ff */
[----:B------:R0:W-:Y:S04]  /*d9170*/  STL [R1+0x1254], R0 ;  /* 0x0012540001007387 */ /* 0x0001e80000100800 */
[----:B------:R-:W-:Y:S04]  /*d9180*/  STL [R1+0x3828], R15 ;  /* 0x0038280f01007387 */ /* 0x000fe80000100800 */
[----:B------:R-:W-:Y:S01]  /*d9190*/  STL [R1+0x1244], R11 ;  /* 0x0012440b01007387 */ /* 0x000fe20000100800 */
[----:B0-----:R-:W-:Y:S02]  /*d91a0*/  F2FP.SATFINITE.E4M3.F32.PACK_AB_MERGE_C R0, R8, R9, RZ ;  /* 0x000000090800723e */ /* 0x001fe400048070ff */
[----:B------:R-:W-:-:S02]  /*d91b0*/  F2FP.SATFINITE.E4M3.F32.PACK_AB_MERGE_C R8, R17, R7, RZ ;  /* 0x000000071108723e */ /* 0x000fc400048070ff */
[----:B------:R-:W-:Y:S01]  /*d91c0*/  F2FP.SATFINITE.E4M3.F32.PACK_AB_MERGE_C R7, R20, R21, RZ ;  /* 0x000000151407723e */ /* 0x000fe200048070ff */
[----:B------:R0:W-:Y:S04]  /*d91d0*/  STL [R1+0x1240], R0 ;  /* 0x0012400001007387 */ /* 0x0001e80000100800 */
[----:B------:R1:W-:Y:S04]  /*d91e0*/  STL [R1+0x1230], R8 ;  /* 0x0012300801007387 */ /* 0x0003e80000100800 */
[----:B------:R2:W-:Y:S01]  /*d91f0*/  STL [R1+0x1234], R7 ;  /* 0x0012340701007387 */ /* 0x0005e20000100800 */
[----:B0-----:R-:W-:-:S02]  /*d9200*/  F2FP.SATFINITE.E4M3.F32.PACK_AB_MERGE_C R0, R18, R19, RZ ;  /* 0x000000131200723e */ /* 0x001fc400048070ff */
[----:B-1----:R-:W-:Y:S02]  /*d9210*/  F2FP.SATFINITE.E4M3.F32.PACK_AB_MERGE_C R8, R16, R14, RZ ;  /* 0x0000000e1008723e */ /* 0x002fe400048070ff */
[----:B--2---:R-:W-:Y:S01]  /*d9220*/  F2FP.SATFINITE.E4M3.F32.PACK_AB_MERGE_C R7, R10, R13, RZ ;  /* 0x0000000d0a07723e */ /* 0x004fe200048070ff */
[----:B------:R0:W-:Y:S04]  /*d9230*/  STL [R1+0x1224], R0 ;  /* 0x0012240001007387 */ /* 0x0001e80000100800 */
[----:B------:R-:W-:Y:S04]  /*d9240*/  STL [R1+0x1220], R8 ;  /* 0x0012200801007387 */ /* 0x000fe80000100800 */
[----:B------:R-:W-:Y:S01]  /*d9250*/  STL [R1+0x1214], R7 ;  /* 0x0012140701007387 */ /* 0x000fe20000100800 */
[----:B0-----:R-:W-:-:S05]  /*d9260*/  F2FP.SATFINITE.E4M3.F32.PACK_AB_MERGE_C R0, R5, R4, RZ ;  /* 0x000000040500723e */ /* 0x001fca00048070ff */
[----:B------:R0:W-:Y:S04]  /*d9270*/  STL [R1+0x1218], R0 ;  /* 0x0012180001007387 */ /* 0x0001e80000100800 */
[----:B------:R-:W-:Y:S04]  /*d9280*/  STL [R1+0x1210], R3 ;  /* 0x0012100301007387 */ /* 0x000fe80000100800 */
[----:B------:R-:W2:Y:S01]  /*d9290*/  LDL.LU R15, [R1+0xaac] ;  /* 0x000aac00010f7983 */ /* 0x000ea20000300800 */
[----:B------:R-:W-:Y:S02]  /*d92a0*/  F2FP.SATFINITE.E4M3.F32.PACK_AB_MERGE_C R2, R22, R6, RZ ;  /* 0x000000061602723e */ /* 0x000fe400048070ff */
[----:B0-----:R-:W-:-:S03]  /*d92b0*/  F2FP.SATFINITE.E4M3.F32.PACK_AB_MERGE_C R0, R27, R23, RZ ;  /* 0x000000171b00723e */ /* 0x001fc600048070ff */
        /* <DEDUP_REMOVED lines=34> */
[----:B------:R-:W3:Y:S04]  /*d94e0*/  LDL.LU R0, [R1+0xa90] ;  /* 0x000a900001007983 */ /* 0x000ee80000300800 */
[----:B---3--:R0:W-:Y:S04]  /*d94f0*/  STL [R1+0x3c88], R0 ;  /* 0x003c880001007387 */ /* 0x0081e80000100800 */
[----:B0-----:R-:W3:Y:S04]  /*d9500*/  LDL.LU R0, [R1+0xaa8] ;  /* 0x000aa80001007983 */ /* 0x001ee80000300800 */
        /* <DEDUP_REMOVED lines=31> */
[----:B0-----:R-:W2:Y:S04]  /*d9700*/  LDL.LU R0, [R1+0x11f8] ;  /* 0x0011f80001007983 */ /* 0x001ea80000300800 */
[----:B------:R-:W3:Y:S04]  /*d9710*/  LDL.LU R29, [R1+0xa94] ;  /* 0x000a9400011d7983 */ /* 0x000ee80000300800 */
[----:B------:R-:W4:Y:S04]  /*d9720*/  LDL.LU R25, [R1+0xa98] ;  /* 0x000a980001197983 */ /* 0x000f280000300800 */
[----:B------:R-:W4:Y:S04]  /*d9730*/  LDL.LU R11, [R1+0xa9c] ;  /* 0x000a9c00010b7983 */ /* 0x000f280000300800 */
        /* <DEDUP_REMOVED lines=24> */
[----:B--2---:R-:W-:-:S03]  /*d98c0*/  F2FP.SATFINITE.E4M3.F32.PACK_AB_MERGE_C R15, R15, R0, RZ ;  /* 0x000000000f0f723e */ /* 0x004fc600048070ff */
[----:B------:R-:W2:Y:S04]  /*d98d0*/  LDL.LU R0, [R1+0x3d08] ;  /* 0x003d080001007983 */ /* 0x000ea80000300800 */
[----:B------:R0:W-:Y:S04]  /*d98e0*/  STL [R1+0x11fc], R15 ;  /* 0x0011fc0f01007387 */ /* 0x0001e80000100800 */
[----:B0-----:R-:W2:Y:S02]  /*d98f0*/  LDL.LU R15, [R1+0x3d04] ;  /* 0x003d0400010f7983 */ /* 0x001ea40000300800 */
[----:B--2---:R-:W-:-:S02]  /*d9900*/  F2FP.SATFINITE.E4M3.F32.PACK_AB_MERGE_C R15, R15, R0, RZ ;  /* 0x000000000f0f723e */ /* 0x004fc400048070ff */
        /* <DEDUP_REMOVED lines=61> */
[----:B------:R2:W-:Y:S01]  /*d9ce0*/  STL [R1+0xaa0], R15 ;  /* 0x000aa00f01007387 */ /* 0x0005e20000100800 */
[----:B---3--:R-:W-:Y:S02]  /*d9cf0*/  F2FP.SATFINITE.E4M3.F32.PACK_AB_MERGE_C R12, R12, R24, RZ ;  /* 0x000000180c0c723e */ /* 0x008fe400048070ff */
[----:B----4-:R-:W-:Y:S02]  /*d9d00*/  F2FP.SATFINITE.E4M3.F32.PACK_AB_MERGE_C R3, R3, R2, RZ ;  /* 0x000000020303723e */ /* 0x010fe400048070ff */
[----:B--2---:R-:W-:Y:S02]  /*d9d10*/  F2FP.SATFINITE.E4M3.F32.PACK_AB_MERGE_C R15, R29, R0, RZ ;  /* 0x000000001d0f723e */ /* 0x004fe400048070ff */
[----:B------:R-:W-:-:S02]  /*d9d20*/  F2FP.SATFINITE.E4M3.F32.PACK_AB_MERGE_C R0, R11, R25, RZ ;  /* 0x000000190b00723e */ /* 0x000fc400048070ff */
[----:B------:R-:W-:Y:S01]  /*d9d30*/  F2FP.SATFINITE.E4M3.F32.PACK_AB_MERGE_C R11, R28, R26, RZ ;  /* 0x0000001a1c0b723e */ /* 0x000fe200048070ff */
[----:B------:R-:W-:Y:S04]  /*d9d40*/  STL [R1+0xa94], R15 ;  /* 0x000a940f01007387 */ /* 0x000fe80000100800 */
[----:B------:R0:W-:Y:S04]  /*d9d50*/  STL [R1+0xa90], R0 ;  /* 0x000a900001007387 */ /* 0x0001e80000100800 */
[----:B------:R-:W-:Y:S04]  /*d9d60*/  STL [R1+0xa84], R12 ;  /* 0x000a840c01007387 */ /* 0x000fe80000100800 */
[----:B------:R-:W-:Y:S01]  /*d9d70*/  STL [R1+0xa80], R11 ;  /* 0x000a800b01007387 */ /* 0x000fe20000100800 */
[----:B0-----:R-:W-:-:S02]  /*d9d80*/  F2FP.SATFINITE.E4M3.F32.PACK_AB_MERGE_C R0, R8, R9, RZ ;  /* 0x000000090800723e */ /* 0x001fc400048070ff */
[----:B------:R-:W-:Y:S02]  /*d9d90*/  F2FP.SATFINITE.E4M3.F32.PACK_AB_MERGE_C R8, R17, R7, RZ ;  /* 0x000000071108723e */ /* 0x000fe400048070ff */
        /* <DEDUP_REMOVED lines=65> */
[----:B------:R-:W2:Y:S04]  /*da1b0*/  LDL.LU R22, [R1+0x998] ;  /* 0x0009980001167983 */ /* 0x000ea80000300800 */
[----:B------:R-:W2:Y:S04]  /*da1c0*/  LDL.LU R23, [R1+0x99c] ;  /* 0x00099c0001177983 */ /* 0x000ea80000300800 */
[----:B------:R-:W3:Y:S04]  /*da1d0*/  LDL.LU R9, [R1+0x3c84] ;  /* 0x003c840001097983 */ /* 0x000ee80000300800 */
[----:B------:R0:W-:Y:S04]  /*da1e0*/  STL [R1+0x3d0], R10 ;  /* 0x0003d00a01007387 */ /* 0x0001e80000100800 */
[----:B0-----:R-:W3:Y:S02]  /*da1f0*/  LDL.LU R10, [R1+0x3c80] ;  /* 0x003c8000010a7983 */ /* 0x001ee40000300800 */
[----:B---3--:R-:W-:-:S02]  /*da200*/  F2FP.SATFINITE.E4M3.F32.PACK_AB_MERGE_C R10, R10, R9, RZ ;  /* 0x000000090a0a723e */ /* 0x008fc400048070ff */
        /* <DEDUP_REMOVED lines=14> */
[----:B0-----:R-:W2:Y:S01]  /*da2f0*/  LDL.LU R10, [R1+0x9f0] ;  /* 0x0009f000010a7983 */ /* 0x001ea20000300800 */
[----:B---3--:R-:W-:-:S03]  /*da300*/  F2FP.SATFINITE.E4M3.F32.PACK_AB_MERGE_C R9, R9, R19, RZ ;  /* 0x000000130909723e */ /* 0x008fc600048070ff */
[----:B------:R-:W3:Y:S01]  /*da310*/  LDL.LU R19, [R1+0x3c60] ;  /* 0x003c600001137983 */ /* 0x000ee20000300800 */
[----:B----4-:R-:W-:-:S03]  /*da320*/  F2FP.SATFINITE.E4M3.F32.PACK_AB_MERGE_C R18, R18, R15, RZ ;  /* 0x0000000f1212723e */ /* 0x010fc600048070ff */
[----:B------:R-:W-:Y:S01]  /*da330*/  STL [R1+0x38ec], R9 ;  /* 0x0038ec0901007387 */ /* 0x000fe20000100800 */
[----:B------:R-:W-:Y:S02]  /*da340*/  F2FP.SATFINITE.E4M3.F32.PACK_AB_MERGE_C R2, R2, R0, RZ ;  /* 0x000000000202723e */ /* 0x000fe400048070ff */
[----:B------:R-:W-:Y:S02]  /*da350*/  F2FP.SATFINITE.E4M3.F32.PACK_AB_MERGE_C R0, R24, R11, RZ ;  /* 0x0000000b1800723e */ /* 0x000fe400048070ff */
[----:B--2---:R-:W-:Y:S02]  /*da360*/  F2FP.SATFINITE.E4M3.F32.PACK_AB_MERGE_C R27, R27, R6, RZ ;  /* 0x000000061b1b723e */ /* 0x004fe400048070ff */
[----:B---3--:R-:W-:-:S05]  /*da370*/  F2FP.SATFINITE.E4M3.F32.PACK_AB_MERGE_C R19, R19, R10, RZ ;  /* 0x0000000a1313723e */ /* 0x008fca00048070ff */
[----:B------:R-:W-:Y:S04]  /*da380*/  STL [R1+0x38f0], R19 ;  /* 0x0038f01301007387 */ /* 0x000fe80000100800 */
[----:B------:R0:W-:Y:S04]  /*da390*/  STL [R1+0x38f4], R18 ;  /* 0x0038f41201007387 */ /* 0x0001e80000100800 */
[----:B------:R1:W-:Y:S01]  /*da3a0*/  STL [R1+0x38f8], R2 ;  /* 0x0038f80201007387 */ /* 0x0003e20000100800 */
[----:B0-----:R-:W-:-:S05]  /*da3b0*/  F2FP.SATFINITE.E4M3.F32.PACK_AB_MERGE_C R18, R25, R29, RZ ;  /* 0x0000001d1912723e */ /* 0x001fca00048070ff */
[----:B------:R-:W-:Y:S04]  /*da3c0*/  STL [R1+0x38fc], R18 ;  /* 0x0038fc1201007387 */ /* 0x000fe80000100800 */
[----:B------:R0:W-:Y:S01]  /*da3d0*/  STL [R1+0x3904], R0 ;  /* 0x0039040001007387 */ /* 0x0001e20000100800 */
[----:B-1----:R-:W-:Y:S02]  /*da3e0*/  F2FP.SATFINITE.E4M3.F32.PACK_AB_MERGE_C R2, R26, R12, RZ ;  /* 0x0000000c1a02723e */ /* 0x002fe400048070ff */
[----:B0-----:R-:W-:-:S05]  /*da3f0*/  F2FP.SATFINITE.E4M3.F32.PACK_AB_MERGE_C R0, R8, R28, RZ ;  /* 0x0000001c0800723e */ /* 0x001fca00048070ff */
[----:B------:R0:W-:Y:S04]  /*da400*/  STL [R1+0x3920], R0 ;  /* 0x0039200001007387 */ /* 0x0001e80000100800 */
[----:B------:R1:W-:Y:S01]  /*da410*/  STL [R1+0x384], R2 ;  /* 0x0003840201007387 */ /* 0x0003e20000100800 */
[----:B0-----:R-:W-:Y:S02]  /*da420*/  F2FP.SATFINITE.E4M3.F32.PACK_AB_MERGE_C R0, R20, R21, RZ ;  /* 0x000000151400723e */ /* 0x001fe400048070ff */
[----:B-1----:R-:W-:-:S03]  /*da430*/  F2FP.SATFINITE.E4M3.F32.PACK_AB_MERGE_C R2, R17, R7, RZ ;  /* 0x000000071102723e */ /* 0x002fc600048070ff */
[----:B------:R0:W-:Y:S04]  /*da440*/  STL [R1+0x393c], R0 ;  /* 0x00393c0001007387 */ /* 0x0001e80000100800 */
[----:B------:R1:W-:Y:S01]  /*da450*/  STL [R1+0x35c], R2 ;  /* 0x00035c0201007387 */ /* 0x0003e20000100800 */
[----:B0-----:R-:W-:Y:S02]  /*da460*/  F2FP.SATFINITE.E4M3.F32.PACK_AB_MERGE_C R0, R4, R13, RZ ;  /* 0x0000000d0400723e */ /* 0x001fe400048070ff */
[----:B-1----:R-:W-:-:S03]  /*da470*/  F2FP.SATFINITE.E4M3.F32.PACK_AB_MERGE_C R2, R16, R14, RZ ;  /* 0x0000000e1002723e */ /* 0x002fc600048070ff */
[----:B------:R0:W-:Y:S04]  /*da480*/  STL [R1+0x3958], R0 ;  /* 0x0039580001007387 */ /* 0x0001e80000100800 */
[----:B------:R-:W-:Y:S04]  /*da490*/  STL [R1+0x354], R2 ;  /* 0x0003540201007387 */ /* 0x000fe80000100800 */
[----:B------:R1:W-:Y:S01]  /*da4a0*/  STL [R1+0x3960], R27 ;  /* 0x0039601b01007387 */ /* 0x0003e20000100800 */
[----:B0-----:R-:W-:-:S05]  /*da4b0*/  F2FP.SATFINITE.E4M3.F32.PACK_AB_MERGE_C R0, R3, R5, RZ ;  /* 0x000000050300723e */ /* 0x001fca00048070ff */
[----:B------:R0:W-:Y:S04]  /*da4c0*/  STL [R1+0x34c], R0 ;  /* 0x00034c0001007387 */ /* 0x0001e80000100800 */
[----:B-1----:R-:W2:Y:S04]  /*da4d0*/  LDL.LU R27, [R1+0x984] ;  /* 0x00098400011b7983 */ /* 0x002ea80000300800 */
        /* <DEDUP_REMOVED lines=29> */
[----:B0-----:R-:W3:Y:S01]  /*da6b0*/  LDL.LU R18, [R1+0x970] ;  /* 0x0009700001127983 */ /* 0x001ee20000300800 */
[----:B------:R-:W-:-:S02]  /*da6c0*/  F2FP.SATFINITE.E4M3.F32.PACK_AB_MERGE_C R23, R23, R22, RZ ;  /* 0x000000161717723e */ /* 0x000fc400048070ff */
[----:B--2---:R-:W-:Y:S01]  /*da6d0*/  F2FP.SATFINITE.E4M3.F32.PACK_AB_MERGE_C R27, R27, R0, RZ ;  /* 0x000000001b1b723e */ /* 0x004fe200048070ff */
        /* <DEDUP_REMOVED lines=27> */
[----:B------:R0:W-:Y:S04]  /*da890*/  STL [R1+0x3964], R23 ;  /* 0x0039641701007387 */ /* 0x0001e80000100800 */
[----:B0-----:R-:W4:Y:S04]  /*da8a0*/  LDL.LU R23, [R1+0x930] ;  /* 0x0009300001177983 */ /* 0x001f280000300800 */
[----:B------:R-:W2:Y:S04]  /*da8b0*/  LDL.LU R0, [R1+0x3c5c] ;  /* 0x003c5c0001007983 */ /* 0x000ea80000300800 */
[----:B------:R0:W-:Y:S04]  /*da8c0*/  STL [R1+0x397c], R27 ;  /* 0x00397c1b01007387 */ /* 0x0001e80000100800 */
[----:B0-----:R-:W3:Y:S01]  /*da8d0*/  LDL.LU R27, [R1+0x97c] ;  /* 0x00097c00011b7983 */ /* 0x001ee20000300800 */
[----:B--2---:R-:W-:-:S03]  /*da8e0*/  F2FP.SATFINITE.E4M3.F32.PACK_AB_MERGE_C R0, R0, R18, RZ ;  /* 0x000000120000723e */ /* 0x004fc600048070ff */
[----:B------:R-:W2:Y:S04]  /*da8f0*/  LDL.LU R18, [R1+0x3c58] ;  /* 0x003c580001127983 */ /* 0x000ea80000300800 */
[----:B------:R0:W-:Y:S04]  /*da900*/  STL [R1+0x33c], R0 ;  /* 0x00033c0001007387 */ /* 0x0001e80000100800 */
[----:B0-----:R-:W2:Y:S02]  /*da910*/  LDL.LU R0, [R1+0x3c54] ;  /* 0x003c540001007983 */ /* 0x001ea40000300800 */
[----:B--2---:R-:W-:-:S02]  /*da920*/  F2FP.SATFINITE.E4M3.F32.PACK_AB_MERGE_C R0, R0, R18, RZ ;  /* 0x000000120000723e */ /* 0x004fc400048070ff */
[----:B------:R-:W2:Y:S04]  /*da930*/  LDL.LU R18, [R1+0x3c50] ;  /* 0x003c500001127983 */ /* 0x000ea80000300800 */
[----:B------:R0:W-:Y:S04]  /*da940*/  STL [R1+0x338], R0 ;  /* 0x0003380001007387 */ /* 0x0001e80000100800 */
[----:B0-----:R-:W3:Y:S02]  /*da950*/  LDL.LU R0, [R1+0x3c4c] ;  /* 0x003c4c0001007983 */ /* 0x001ee40000300800 */
[----:B---3--:R-:W-:-:S02]  /*da960*/  F2FP.SATFINITE.E4M3.F32.PACK_AB_MERGE_C R27, R27, R0, RZ ;  /* 0x000000001b1b723e */ /* 0x008fc400048070ff */
[----:B------:R-:W2:Y:S04]  /*da970*/  LDL.LU R0, [R1+0x3c48] ;  /* 0x003c480001007983 */ /* 0x000ea80000300800 */
[----:B------:R0:W-:Y:S04]  /*da980*/  STL [R1+0x3994], R27 ;  /* 0x0039941b01007387 */ /* 0x0001e80000100800 */
[----:B0-----:R-:W3:Y:S01]  /*da990*/  LDL.LU R27, [R1+0x96c] ;  /* 0x00096c00011b7983 */ /* 0x001ee20000300800 */
[----:B--2---:R-:W-:-:S03]  /*da9a0*/  F2FP.SATFINITE.E4M3.F32.PACK_AB_MERGE_C R0, R0, R18, RZ ;  /* 0x000000120000723e */ /* 0x004fc600048070ff */
        /* <DEDUP_REMOVED lines=21> */
[----:B------:R2:W-:Y:S02]  /*dab00*/  STL [R1+0x30c], R27 ;  /* 0x00030c1b01007387 */ /* 0x0005e40000100800 */
[----:B--2---:R-:W-:-:S05]  /*dab10*/  F2FP.SATFINITE.E4M3.F32.PACK_AB_MERGE_C R27, R2, R18, RZ ;  /* 0x00000012021b723e */ /* 0x004fca00048070ff */
[----:B------:R4:W-:Y:S02]  /*dab20*/  STL [R1+0x39d8], R27 ;  /* 0x0039d81b01007387 */ /* 0x0009e40000100800 */
[----:B----4-:R-:W-:Y:S02]  /*dab30*/  F2FP.SATFINITE.E4M3.F32.PACK_AB_MERGE_C R27, R15, R10, RZ ;  /* 0x0000000a0f1b723e */ /* 0x010fe400048070ff */
[----:B------:R-:W-:Y:S02]  /*dab40*/  F2FP.SATFINITE.E4M3.F32.PACK_AB_MERGE_C R2, R26, R12, RZ ;  /* 0x0000000c1a02723e */ /* 0x000fe400048070ff */
[----:B------:R-:W-:Y:S02]  /*dab50*/  F2FP.SATFINITE.E4M3.F32.PACK_AB_MERGE_C R7, R17, R7, RZ ;  /* 0x000000071107723e */ /* 0x000fe400048070ff */
[----:B------:R-:W-:Y:S02]  /*dab60*/  F2FP.SATFINITE.E4M3.F32.PACK_AB_MERGE_C R4, R4, R13, RZ ;  /* 0x0000000d0404723e */ /* 0x000fe400048070ff */
[----:B---3--:R-:W-:-:S05]  /*dab70*/  F2FP.SATFINITE.E4M3.F32.PACK_AB_MERGE_C R0, R0, R23, RZ ;  /* 0x000000170000723e */ /* 0x008fca00048070ff */
[----:B------:R0:W-:Y:S04]  /*dab80*/  STL [R1+0x308], R0 ;  /* 0x0003080001007387 */ /* 0x0001e80000100800 */
[----:B------:R-:W-:Y:S01]  /*dab90*/  STL [R1+0x39f0], R27 ;  /* 0x0039f01b01007387 */ /* 0x000fe20000100800 */
[----:B0-----:R-:W-:-:S05]  /*daba0*/  F2FP.SATFINITE.E4M3.F32.PACK_AB_MERGE_C R0, R9, R19, RZ ;  /* 0x000000130900723e */ /* 0x001fca00048070ff */
[----:B------:R0:W-:Y:S01]  /*dabb0*/  STL [R1+0x300], R0 ;  /* 0x0003000001007387 */ /* 0x0001e20000100800 */
[----:B------:R-:W-:Y:S02]  /*dabc0*/  F2FP.SATFINITE.E4M3.F32.PACK_AB_MERGE_C R9, R24, R11, RZ ;  /* 0x0000000b1809723e */ /* 0x000fe400048070ff */
[----:B0-----:R-:W-:-:S05]  /*dabd0*/  F2FP.SATFINITE.E4M3.F32.PACK_AB_MERGE_C R0, R25, R29, RZ ;  /* 0x0000001d1900723e */ /* 0x001fca00048070ff */
[----:B------:R0:W-:Y:S04]  /*dabe0*/  STL [R1+0x2e8], R0 ;  /* 0x0002e80001007387 */ /* 0x0001e80000100800 */
[----:B------:R-:W-:Y:S04]  /*dabf0*/  STL [R1+0x2e4], R9 ;  /* 0x0002e40901007387 */ /* 0x000fe80000100800 */
        /* <DEDUP_REMOVED lines=8> */
[----:B------:R-:W-:Y:S04]  /*dac80*/  STL [R1+0x900], R4 ;  /* 0x0009000401007387 */ /* 0x000fe80000100800 */
[----:B------:R-:W2:Y:S01]  /*dac90*/  LDL.LU R27, [R1+0x88c] ;  /* 0x00088c00011b7983 */ /* 0x000ea20000300800 */
[----:B-1----:R-:W-:Y:S02]  /*daca0*/  F2FP.SATFINITE.E4M3.F32.PACK_AB_MERGE_C R2, R3, R5, RZ ;  /* 0x000000050302723e */ /* 0x002fe400048070ff */
        /* <DEDUP_REMOVED lines=138> */
[----:B------:R-:W2:Y:S01]  /*db550*/  LDL.LU R23, [R1+0x3bb8] ;  /* 0x003bb80001177983 */ /* 0x000ea20000300800 */
[----:B----4-:R-:W-:-:S03]  /*db560*/  F2FP.SATFINITE.E4M3.F32.PACK_AB_MERGE_C R18, R2, R18, RZ ;  /* 0x000000120212723e */ /* 0x010fc600048070ff */
[----:B------:R-:W-:Y:S01]  /*db570*/  STL [R1+0x28c], R27 ;  /* 0x00028c1b01007387 */ /* 0x000fe20000100800 */
[----:B---3--:R-:W-:Y:S02]  /*db580*/  F2FP.SATFINITE.E4M3.F32.PACK_AB_MERGE_C R2, R9, R19, RZ ;  /* 0x000000130902723e */ /* 0x008fe400048070ff */
[----:B------:R-:W-:Y:S02]  /*db590*/  F2FP.SATFINITE.E4M3.F32.PACK_AB_MERGE_C R9, R25, R29, RZ ;  /* 0x0000001d1909723e */ /* 0x000fe400048070ff */
[----:B------:R-:W-:Y:S02]  /*db5a0*/  F2FP.SATFINITE.E4M3.F32.PACK_AB_MERGE_C R8, R8, R28, RZ ;  /* 0x0000001c0808723e */ /* 0x000fe400048070ff */
[----:B------:R-:W-:Y:S02]  /*db5b0*/  F2FP.SATFINITE.E4M3.F32.PACK_AB_MERGE_C R6, R6, R13, RZ ;  /* 0x0000000d0606723e */ /* 0x000fe400048070ff */
[----:B------:R-:W-:Y:S02]  /*db5c0*/  F2FP.SATFINITE.E4M3.F32.PACK_AB_MERGE_C R13, R5, R4, RZ ;  /* 0x00000004050d723e */ /* 0x000fe400048070ff */
[----:B--2---:R-:W-:-:S05]  /*db5d0*/  F2FP.SATFINITE.E4M3.F32.PACK_AB_MERGE_C R0, R0, R23, RZ ;  /* 0x000000170000723e */ /* 0x004fca00048070ff */
        /* <DEDUP_REMOVED lines=8> */
[----:B0-----:R-:W-:Y:S02]  /*db660*/  F2FP.SATFINITE.E4M3.F32.PACK_AB_MERGE_C R0, R26, R12, RZ ;  /* 0x0000000c1a00723e */ /* 0x001fe400048070ff */
[----:B-1----:R-:W-:-:S03]  /*db670*/  F2FP.SATFINITE.E4M3.F32.PACK_AB_MERGE_C R2, R17, R7, RZ ;  /* 0x000000071102723e */ /* 0x002fc600048070ff */
[----:B------:R0:W-:Y:S04]  /*db680*/  STL [R1+0x278], R0 ;  /* 0x0002780001007387 */ /* 0x0001e80000100800 */
[----:B------:R1:W-:Y:S04]  /*db690*/  STL [R1+0x274], R8 ;  /* 0x0002740801007387 */ /* 0x0003e80000100800 */
[----:B------:R-:W-:Y:S01]  /*db6a0*/  STL [R1+0x270], R2 ;  /* 0x0002700201007387 */ /* 0x000fe20000100800 */
[----:B0-----:R-:W-:Y:S02]  /*db6b0*/  F2FP.SATFINITE.E4M3.F32.PACK_AB_MERGE_C R0, R20, R21, RZ ;  /* 0x000000151400723e */ /* 0x001fe400048070ff */
[----:B-1----:R-:W-:-:S05]  /*db6c0*/  F2FP.SATFINITE.E4M3.F32.PACK_AB_MERGE_C R8, R16, R14, RZ ;  /* 0x0000000e1008723e */ /* 0x002fca00048070ff */
[----:B------:R-:W-:Y:S04]  /*db6d0*/  STL [R1+0x3900], R8 ;  /* 0x0039000801007387 */ /* 0x000fe80000100800 */
[----:B------:R0:W-:Y:S04]  /*db6e0*/  STL [R1+0x830], R0 ;  /* 0x0008300001007387 */ /* 0x0001e80000100800 */
[----:B------:R-:W-:Y:S04]  /*db6f0*/  STL [R1+0x3908], R6 ;  /* 0x0039080601007387 */ /* 0x000fe80000100800 */
[----:B------:R-:W-:Y:S01]  /*db700*/  STL [R1+0x390c], R13 ;  /* 0x00390c0d01007387 */ /* 0x000fe20000100800 */
[----:B0-----:R-:W-:-:S03]  /*db710*/  F2FP.SATFINITE.E4M3.F32.PACK_AB_MERGE_C R0, R22, R3, RZ ;  /* 0x000000031600723e */ /* 0x001fc600048070ff */
[----:B------:R-:W2:Y:S04]  /*db720*/  LDL.LU R22, [R1+0x804] ;  /* 0x0008040001167983 */ /* 0x000ea80000300800 */
[----:B------:R-:W3:Y:S04]  /*db730*/  LDL.LU R14, [R1+0x80c] ;  /* 0x00080c00010e7983 */ /* 0x000ee80000300800 */
[----:B------:R-:W-:Y:S04]  /*db740*/  STL [R1+0x810], R0 ;  /* 0x0008100001007387 */ /* 0x000fe80000100800 */
[----:B---3--:R0:W-:Y:S04]  /*db750*/  STL [R1+0x3bb4], R14 ;  /* 0x003bb40e01007387 */ /* 0x0081e80000100800 */
[----:B0-----:R-:W2:Y:S04]  /*db760*/  LDL.LU R14, [R1+0x800] ;  /* 0x00080000010e7983 */ /* 0x001ea80000300800 */
[----:B------:R-:W3:Y:S04]  /*db770*/  LDL.LU R10, [R1+0x7f4] ;  /* 0x0007f400010a7983 */ /* 0x000ee80000300800 */
[----:B---3--:R0:W-:Y:S04]  /*db780*/  STL [R1+0x3bb0], R10 ;  /* 0x003bb00a01007387 */ /* 0x0081e80000100800 */
[----:B0-----:R-:W3:Y:S04]  /*db790*/  LDL.LU R10, [R1+0x808] ;  /* 0x00080800010a7983 */ /* 0x001ee80000300800 */
[----:B------:R-:W4:Y:S04]  /*db7a0*/  LDL.LU R13, [R1+0x7ec] ;  /* 0x0007ec00010d7983 */ /* 0x000f280000300800 */
[----:B----4-:R0:W-:Y:S04]  /*db7b0*/  STL [R1+0x3ba0], R13 ;  /* 0x003ba00d01007387 */ /* 0x0101e80000100800 */
[----:B0-----:R-:W4:Y:S04]  /*db7c0*/  LDL.LU R13, [R1+0x7e0] ;  /* 0x0007e000010d7983 */ /* 0x001f280000300800 */
[----:B----4-:R0:W-:Y:S04]  /*db7d0*/  STL [R1+0x3ba4], R13 ;  /* 0x003ba40d01007387 */ /* 0x0101e80000100800 */
[----:B0-----:R-:W4:Y:S04]  /*db7e0*/  LDL.LU R13, [R1+0x7fc] ;  /* 0x0007fc00010d7983 */ /* 0x001f280000300800 */
[----:B----4-:R0:W-:Y:S04]  /*db7f0*/  STL [R1+0x3bac], R13 ;  /* 0x003bac0d01007387 */ /* 0x0101e80000100800 */
[----:B0-----:R-:W4:Y:S04]  /*db800*/  LDL.LU R13, [R1+0x7f0] ;  /* 0x0007f000010d7983 */ /* 0x001f280000300800 */
[----:B------:R-:W2:Y:S04]  /*db810*/  LDL.LU R18, [R1+0x7d4] ;  /* 0x0007d40001127983 */ /* 0x000ea80000300800 */
        /* <DEDUP_REMOVED lines=15> */
[----:B------:R-:W4:Y:S01]  /*db910*/  LDL.LU R8, [R1+0x7ac] ;  /* 0x0007ac0001087983 */ /* 0x000f220000300800 */
[----:B------:R-:W-:-:S03]  /*db920*/  F2FP.SATFINITE.E4M3.F32.PACK_AB_MERGE_C R22, R22, R14, RZ ;  /* 0x0000000e1616723e */ /* 0x000fc600048070ff */
        /* <DEDUP_REMOVED lines=24> */
[----:B------:R-:W2:Y:S04]  /*dbab0*/  LDL.LU R14, [R1+0x3bb4] ;  /* 0x003bb400010e7983 */ /* 0x000ea80000300800 */
[----:B------:R0:W-:Y:S04]  /*dbac0*/  STL [R1+0x3910], R22 ;  /* 0x0039101601007387 */ /* 0x0001e80000100800 */
[----:B0-----:R-:W4:Y:S01]  /*dbad0*/  LDL.LU R22, [R1+0x7c4] ;  /* 0x0007c40001167983 */ /* 0x001f220000300800 */
[----:B--2---:R-:W-:-:S03]  /*dbae0*/  F2FP.SATFINITE.E4M3.F32.PACK_AB_MERGE_C R14, R14, R10, RZ ;  /* 0x0000000a0e0e723e */ /* 0x004fc600048070ff */
[----:B------:R-:W2:Y:S04]  /*dbaf0*/  LDL.LU R10, [R1+0x3bb0] ;  /* 0x003bb000010a7983 */ /* 0x000ea80000300800 */
[----:B------:R0:W-:Y:S04]  /*dbb00*/  STL [R1+0x3914], R14 ;  /* 0x0039140e01007387 */ /* 0x0001e80000100800 */
[----:B0-----:R-:W3:Y:S01]  /*dbb10*/  LDL.LU R14, [R1+0x7e4] ;  /* 0x0007e400010e7983 */ /* 0x001ee20000300800 */
[----:B--2---:R-:W-:-:S03]  /*dbb20*/  F2FP.SATFINITE.E4M3.F32.PACK_AB_MERGE_C R10, R10, R13, RZ ;  /* 0x0000000d0a0a723e */ /* 0x004fc600048070ff */
[----:B------:R-:W2:Y:S04]  /*dbb30*/  LDL.LU R13, [R1+0x3bac] ;  /* 0x003bac00010d7983 */ /* 0x000ea80000300800 */
[----:B------:R0:W-:Y:S04]  /*dbb40*/  STL [R1+0x3918], R10 ;  /* 0x0039180a01007387 */ /* 0x0001e80000100800 */
[----:B0-----:R-:W4:Y:S01]  /*dbb50*/  LDL.LU R10, [R1+0x7a4] ;  /* 0x0007a400010a7983 */ /* 0x001f220000300800 */
        /* <DEDUP_REMOVED lines=11> */
[----:B0-----:R-:W3:Y:S01]  /*dbc10*/  LDL.LU R13, [R1+0x7cc] ;  /* 0x0007cc00010d7983 */ /* 0x001ee20000300800 */
[----:B--2---:R-:W-:-:S03]  /*dbc20*/  F2FP.SATFINITE.E4M3.F32.PACK_AB_MERGE_C R18, R18, R6, RZ ;  /* 0x000000061212723e */ /* 0x004fc600048070ff */
[----:B------:R-:W4:Y:S04]  /*dbc30*/  LDL.LU R6, [R1+0x3b98] ;  /* 0x003b980001067983 */ /* 0x000f280000300800 */
[----:B------:R0:W-:Y:S04]  /*dbc40*/  STL [R1+0x392c], R18 ;  /* 0x00392c1201007387 */ /* 0x0001e80000100800 */
[----:B0-----:R-:W2:Y:S01]  /*dbc50*/  LDL.LU R18, [R1+0x7bc] ;  /* 0x0007bc0001127983 */ /* 0x001ea20000300800 */
[----:B----4-:R-:W-:-:S03]  /*dbc60*/  F2FP.SATFINITE.E4M3.F32.PACK_AB_MERGE_C R6, R6, R8, RZ ;  /* 0x000000080606723e */ /* 0x010fc600048070ff */
[----:B------:R-:W4:Y:S04]  /*dbc70*/  LDL.LU R8, [R1+0x3b94] ;  /* 0x003b940001087983 */ /* 0x000f280000300800 */
[----:B------:R0:W-:Y:S04]  /*dbc80*/  STL [R1+0x7d0], R6 ;  /* 0x0007d00601007387 */ /* 0x0001e80000100800 */
[----:B0-----:R-:W3:Y:S02]  /*dbc90*/  LDL.LU R6, [R1+0x3b90] ;  /* 0x003b900001067983 */ /* 0x001ee40000300800 */
[----:B---3--:R-:W-:-:S02]  /*dbca0*/  F2FP.SATFINITE.E4M3.F32.PACK_AB_MERGE_C R22, R22, R6, RZ ;  /* 0x000000061616723e */ /* 0x008fc400048070ff */
[----:B------:R-:W3:Y:S04]  /*dbcb0*/  LDL.LU R6, [R1+0x3b8c] ;  /* 0x003b8c0001067983 */ /* 0x000ee80000300800 */
[----:B------:R0:W-:Y:S04]  /*dbcc0*/  STL [R1+0x3948], R22 ;  /* 0x0039481601007387 */ /* 0x0001e80000100800 */
[----:B0-----:R-:W2:Y:S01]  /*dbcd0*/  LDL.LU R22, [R1+0x7b8] ;  /* 0x0007b80001167983 */ /* 0x001ea20000300800 */
[----:B---3--:R-:W-:-:S03]  /*dbce0*/  F2FP.SATFINITE.E4M3.F32.PACK_AB_MERGE_C R13, R13, R6, RZ ;  /* 0x000000060d0d723e */ /* 0x008fc600048070ff */
[----:B------:R-:W3:Y:S04]  /*dbcf0*/  LDL.LU R6, [R1+0x3b88] ;  /* 0x003b880001067983 */ /* 0x000ee80000300800 */
[----:B------:R0:W-:Y:S04]  /*dbd00*/  STL [R1+0x394c], R13 ;  /* 0x00394c0d01007387 */ /* 0x0001e80000100800 */
[----:B0-----:R-:W3:Y:S02]  /*dbd10*/  LDL.LU R13, [R1+0x7b4] ;  /* 0x0007b400010d7983 */ /* 0x001ee40000300800 */
[----:B---3--:R-:W-:-:S02]  /*dbd20*/  F2FP.SATFINITE.E4M3.F32.PACK_AB_MERGE_C R13, R13, R6, RZ ;  /* 0x000000060d0d723e */ /* 0x008fc400048070ff */
[----:B------:R-:W4:Y:S04]  /*dbd30*/  LDL.LU R6, [R1+0x3b84] ;  /* 0x003b840001067983 */ /* 0x000f280000300800 */
[----:B------:R2:W-:Y:S01]  /*dbd40*/  STL [R1+0x240], R13 ;  /* 0x0002400d01007387 */ /* 0x0005e20000100800 */
[----:B------:R-:W-:Y:S02]  /*dbd50*/  F2FP.SATFINITE.E4M3.F32.PACK_AB_MERGE_C R10, R10, R14, RZ ;  /* 0x0000000e0a0a723e */ /* 0x000fe400048070ff */
[----:B------:R-:W-:Y:S02]  /*dbd60*/  F2FP.SATFINITE.E4M3.F32.PACK_AB_MERGE_C R0, R2, R0, RZ ;  /* 0x000000000200723e */ /* 0x000fe400048070ff */
[----:B--2---:R-:W-:-:S05]  /*dbd70*/  F2FP.SATFINITE.E4M3.F32.PACK_AB_MERGE_C R13, R18, R22, RZ ;  /* 0x00000016120d723e */ /* 0x004fca00048070ff */
[----:B------:R-:W-:Y:S04]  /*dbd80*/  STL [R1+0x7b0], R13 ;  /* 0x0007b00d01007387 */ /* 0x000fe80000100800 */
[----:B------:R-:W-:Y:S01]  /*dbd90*/  STL [R1+0x23c], R10 ;  /* 0x00023c0a01007387 */ /* 0x000fe20000100800 */
[----:B------:R-:W-:Y:S02]  /*dbda0*/  F2FP.SATFINITE.E4M3.F32.PACK_AB_MERGE_C R2, R29, R15, RZ ;  /* 0x0000000f1d02723e */ /* 0x000fe400048070ff */
[----:B----4-:R-:W-:Y:S02]  /*dbdb0*/  F2FP.SATFINITE.E4M3.F32.PACK_AB_MERGE_C R6, R8, R6, RZ ;  /* 0x000000060806723e */ /* 0x010fe400048070ff */
[----:B------:R-:W-:-:S03]  /*dbdc0*/  F2FP.SATFINITE.E4M3.F32.PACK_AB_MERGE_C R8, R23, R27, RZ ;  /* 0x0000001b1708723e */ /* 0x000fc600048070ff */
[----:B------:R0:W-:Y:S04]  /*dbdd0*/  STL [R1+0x238], R6 ;  /* 0x0002380601007387 */ /* 0x0001e80000100800 */
[----:B------:R-:W-:Y:S04]  /*dbde0*/  STL [R1+0x234], R8 ;  /* 0x0002340801007387 */ /* 0x000fe80000100800 */
[----:B------:R1:W-:Y:S01]  /*dbdf0*/  STL [R1+0x790], R0 ;  /* 0x0007900001007387 */ /* 0x0003e20000100800 */
[----:B0-----:R-:W-:Y:S02]  /*dbe00*/  F2FP.SATFINITE.E4M3.F32.PACK_AB_MERGE_C R6, R9, R19, RZ ;  /* 0x000000130906723e */ /* 0x001fe400048070ff */
[----:B-1----:R-:W-:-:S03]  /*dbe10*/  F2FP.SATFINITE.E4M3.F32.PACK_AB_MERGE_C R0, R11, R25, RZ ;  /* 0x000000190b00723e */ /* 0x002fc600048070ff */
[----:B------:R0:W-:Y:S04]  /*dbe20*/  STL [R1+0x230], R6 ;  /* 0x0002300601007387 */ /* 0x0001e80000100800 */
[----:B------:R1:W-:Y:S04]  /*dbe30*/  STL [R1+0x21c], R2 ;  /* 0x00021c0201007387 */ /* 0x0003e80000100800 */
[----:B------:R2:W-:Y:S01]  /*dbe40*/  STL [R1+0x218], R0 ;  /* 0x0002180001007387 */ /* 0x0005e20000100800 */
[----:B0-----:R-:W-:Y:S02]  /*dbe50*/  F2FP.SATFINITE.E4M3.F32.PACK_AB_MERGE_C R6, R12, R24, RZ ;  /* 0x000000180c06723e */ /* 0x001fe400048070ff */
[----:B-1----:R-:W-:-:S02]  /*dbe60*/  F2FP.SATFINITE.E4M3.F32.PACK_AB_MERGE_C R2, R28, R26, RZ ;  /* 0x0000001a1c02723e */ /* 0x002fc400048070ff */
[----:B--2---:R-:W-:Y:S01]  /*dbe70*/  F2FP.SATFINITE.E4M3.F32.PACK_AB_MERGE_C R0, R17, R7, RZ ;  /* 0x000000071100723e */ /* 0x004fe200048070ff */
[----:B------:R0:W-:Y:S04]  /*dbe80*/  STL [R1+0x770], R6 ;  /* 0x0007700601007387 */ /* 0x0001e80000100800 */
[----:B------:R1:W-:Y:S04]  /*dbe90*/  STL [R1+0x214], R2 ;  /* 0x0002140201007387 */ /* 0x0003e80000100800 */
[----:B------:R2:W-:Y:S01]  /*dbea0*/  STL [R1+0x210], R0 ;  /* 0x0002100001007387 */ /* 0x0005e20000100800 */
[----:B0-----:R-:W-:-:S05]  /*dbeb0*/  F2FP.SATFINITE.E4M3.F32.PACK_AB_MERGE_C R6, R20, R21, RZ ;  /* 0x000000151406723e */ /* 0x001fca00048070ff */
[----:B------:R-:W-:Y:S04]  /*dbec0*/  STL [R1+0x1fc], R6 ;  /* 0x0001fc0601007387 */ /* 0x000fe80000100800 */
[----:B------:R-:W3:Y:S01]  /*dbed0*/  LDL.LU R13, [R1+0x6ec] ;  /* 0x0006ec00010d7983 */ /* 0x000ee20000300800 */
[----:B-1----:R-:W-:Y:S02]  /*dbee0*/  F2FP.SATFINITE.E4M3.F32.PACK_AB_MERGE_C R2, R4, R16, RZ ;  /* 0x000000100402723e */ /* 0x002fe400048070ff */
[----:B--2---:R-:W-:-:S03]  /*dbef0*/  F2FP.SATFINITE.E4M3.F32.PACK_AB_MERGE_C R0, R3, R5, RZ ;  /* 0x000000050300723e */ /* 0x004fc600048070ff */
[----:B------:R-:W-:Y:S04]  /*dbf00*/  STL [R1+0x750], R2 ;  /* 0x0007500201007387 */ /* 0x000fe80000100800 */
[----:B---3--:R0:W-:Y:S04]  /*dbf10*/  STL [R1+0x3b04], R13 ;  /* 0x003b040d01007387 */ /* 0x0081e80000100800 */
        /* <DEDUP_REMOVED lines=161> */
[----:B----4-:R-:W-:Y:S02]  /*dc930*/  F2FP.SATFINITE.E4M3.F32.PACK_AB_MERGE_C R10, R10, R14, RZ ;  /* 0x0000000e0a0a723e */ /* 0x010fe400048070ff */
[----:B---3--:R-:W-:Y:S02]  /*dc940*/  F2FP.SATFINITE.E4M3.F32.PACK_AB_MERGE_C R6, R8, R6, RZ ;  /* 0x000000060806723e */ /* 0x008fe400048070ff */
[----:B------:R-:W-:Y:S02]  /*dc950*/  F2FP.SATFINITE.E4M3.F32.PACK_AB_MERGE_C R8, R23, R27, RZ ;  /* 0x0000001b1708723e */ /* 0x000fe400048070ff */
[----:B------:R-:W-:-:S02]  /*dc960*/  F2FP.SATFINITE.E4M3.F32.PACK_AB_MERGE_C R0, R2, R0, RZ ;  /* 0x000000000200723e */ /* 0x000fc400048070ff */
[----:B------:R-:W-:Y:S02]  /*dc970*/  F2FP.SATFINITE.E4M3.F32.PACK_AB_MERGE_C R2, R29, R15, RZ ;  /* 0x0000000f1d02723e */ /* 0x000fe400048070ff */
[----:B--2---:R-:W-:-:S05]  /*dc980*/  F2FP.SATFINITE.E4M3.F32.PACK_AB_MERGE_C R13, R18, R22, RZ ;  /* 0x00000016120d723e */ /* 0x004fca00048070ff */
[----:B------:R-:W-:Y:S04]  /*dc990*/  STL [R1+0x1a8], R13 ;  /* 0x0001a80d01007387 */ /* 0x000fe80000100800 */
[----:B------:R-:W-:Y:S04]  /*dc9a0*/  STL [R1+0x1a4], R10 ;  /* 0x0001a40a01007387 */ /* 0x000fe80000100800 */
[----:B------:R0:W-:Y:S04]  /*dc9b0*/  STL [R1+0x1a0], R6 ;  /* 0x0001a00601007387 */ /* 0x0001e80000100800 */
[----:B------:R-:W-:Y:S04]  /*dc9c0*/  STL [R1+0x19c], R8 ;  /* 0x00019c0801007387 */ /* 0x000fe80000100800 */
[----:B------:R1:W-:Y:S01]  /*dc9d0*/  STL [R1+0x198], R0 ;  /* 0x0001980001007387 */ /* 0x0003e20000100800 */
[----:B0-----:R-:W-:-:S02]  /*dc9e0*/  F2FP.SATFINITE.E4M3.F32.PACK_AB_MERGE_C R6, R9, R19, RZ ;  /* 0x000000130906723e */ /* 0x001fc400048070ff */
        /* <DEDUP_REMOVED lines=73> */
[----:B----4-:R-:W-:Y:S02]  /*dce80*/  F2FP.SATFINITE.E4M3.F32.PACK_AB_MERGE_C R7, R7, R18, RZ ;  /* 0x000000120707723e */ /* 0x010fe400048070ff */
[----:B---3--:R-:W-:Y:S02]  /*dce90*/  F2FP.SATFINITE.E4M3.F32.PACK_AB_MERGE_C R20, R20, R14, RZ ;  /* 0x0000000e1414723e */ /* 0x008fe400048070ff */
[----:B------:R-:W-:Y:S02]  /*dcea0*/  F2FP.SATFINITE.E4M3.F32.PACK_AB_MERGE_C R15, R15, R10, RZ ;  /* 0x0000000a0f0f723e */ /* 0x000fe400048070ff */
[----:B------:R-:W-:Y:S02]  /*dceb0*/  F2FP.SATFINITE.E4M3.F32.PACK_AB_MERGE_C R9, R9, R6, RZ ;  /* 0x000000060909723e */ /* 0x000fe400048070ff */
[----:B------:R-:W-:Y:S02]  /*dcec0*/  F2FP.SATFINITE.E4M3.F32.PACK_AB_MERGE_C R29, R29, R8, RZ ;  /* 0x000000081d1d723e */ /* 0x000fe400048070ff */
[----:B------:R-:W-:-:S02]  /*dced0*/  F2FP.SATFINITE.E4M3.F32.PACK_AB_MERGE_C R21, R21, R27, RZ ;  /* 0x0000001b1515723e */ /* 0x000fc400048070ff */
[----:B------:R-:W-:Y:S02]  /*dcee0*/  F2FP.SATFINITE.E4M3.F32.PACK_AB_MERGE_C R19, R19, R23, RZ ;  /* 0x000000171313723e */ /* 0x000fe400048070ff */
[----:B------:R-:W-:Y:S02]  /*dcef0*/  F2FP.SATFINITE.E4M3.F32.PACK_AB_MERGE_C R6, R2, R0, RZ ;  /* 0x000000000206723e */ /* 0x000fe400048070ff */
[----:B------:R-:W-:Y:S02]  /*dcf00*/  F2FP.SATFINITE.E4M3.F32.PACK_AB_MERGE_C R18, R26, R24, RZ ;  /* 0x000000181a12723e */ /* 0x000fe400048070ff */
[----:B------:R-:W-:Y:S02]  /*dcf10*/  F2FP.SATFINITE.E4M3.F32.PACK_AB_MERGE_C R0, R4, R16, RZ ;  /* 0x000000100400723e */ /* 0x000fe400048070ff */
[----:B--2---:R-:W-:-:S05]  /*dcf20*/  F2FP.SATFINITE.E4M3.F32.PACK_AB_MERGE_C R12, R12, R22, RZ ;  /* 0x000000160c0c723e */ /* 0x004fca00048070ff */
[----:B------:R0:W-:Y:S04]  /*dcf30*/  STL [R1+0x391c], R12 ;  /* 0x00391c0c01007387 */ /* 0x0001e80000100800 */
[----:B------:R-:W-:Y:S04]  /*dcf40*/  STL [R1+0x158], R13 ;  /* 0x0001580d01007387 */ /* 0x000fe80000100800 */
[----:B------:R-:W-:Y:S04]  /*dcf50*/  STL [R1+0x3930], R7 ;  /* 0x0039300701007387 */ /* 0x000fe80000100800 */
[----:B------:R-:W-:Y:S04]  /*dcf60*/  STL [R1+0x3934], R20 ;  /* 0x0039341401007387 */ /* 0x000fe80000100800 */
[----:B------:R1:W-:Y:S04]  /*dcf70*/  STL [R1+0x3938], R15 ;  /* 0x0039380f01007387 */ /* 0x0003e80000100800 */
[----:B------:R-:W-:Y:S04]  /*dcf80*/  STL [R1+0x3940], R9 ;  /* 0x0039400901007387 */ /* 0x000fe80000100800 */
[----:B------:R-:W-:Y:S04]  /*dcf90*/  STL [R1+0x3944], R29 ;  /* 0x0039441d01007387 */ /* 0x000fe80000100800 */
[----:B------:R-:W-:Y:S01]  /*dcfa0*/  STL [R1+0x3950], R21 ;  /* 0x0039501501007387 */ /* 0x000fe20000100800 */
[----:B0-----:R-:W-:-:S03]  /*dcfb0*/  F2FP.SATFINITE.E4M3.F32.PACK_AB_MERGE_C R12, R11, R25, RZ ;  /* 0x000000190b0c723e */ /* 0x001fc600048070ff */
[----:B------:R-:W-:Y:S04]  /*dcfc0*/  STL [R1+0x3954], R19 ;  /* 0x0039541301007387 */ /* 0x000fe80000100800 */
[----:B------:R-:W-:Y:S01]  /*dcfd0*/  STL [R1+0x395c], R6 ;  /* 0x00395c0601007387 */ /* 0x000fe20000100800 */
[----:B-1----:R-:W-:-:S03]  /*dcfe0*/  F2FP.SATFINITE.E4M3.F32.PACK_AB_MERGE_C R15, R17, R28, RZ ;  /* 0x0000001c110f723e */ /* 0x002fc600048070ff */
[----:B------:R-:W-:Y:S04]  /*dcff0*/  STL [R1+0x3968], R12 ;  /* 0x0039680c01007387 */ /* 0x000fe80000100800 */
[----:B------:R-:W-:Y:S04]  /*dd000*/  STL [R1+0x396c], R18 ;  /* 0x00396c1201007387 */ /* 0x000fe80000100800 */
[----:B------:R-:W-:Y:S04]  /*dd010*/  STL [R1+0x3970], R15 ;  /* 0x0039700f01007387 */ /* 0x000fe80000100800 */
[----:B------:R-:W-:Y:S04]  /*dd020*/  STL [R1+0x3974], R0 ;  /* 0x0039740001007387 */ /* 0x000fe80000100800 */
[----:B------:R-:W2:Y:S04]  /*dd030*/  LDL.LU R20, [R1+0x5d4] ;  /* 0x0005d40001147983 */ /* 0x000ea80000300800 */
[----:B------:R-:W3:Y:S04]  /*dd040*/  LDL.LU R13, [R1+0x5dc] ;  /* 0x0005dc00010d7983 */ /* 0x000ee80000300800 */
        /* <DEDUP_REMOVED lines=8> */
[----:B------:R-:W3:Y:S01]  /*dd0d0*/  LDL.LU R0, [R1+0x5a0] ;  /* 0x0005a00001007983 */ /* 0x000ee20000300800 */
[----:B------:R-:W-:-:S02]  /*dd0e0*/  F2FP.SATFINITE.E4M3.F32.PACK_AB_MERGE_C R22, R3, R5, RZ ;  /* 0x000000050316723e */ /* 0x000fc400048070ff */
[----:B--2---:R-:W-:Y:S01]  /*dd0f0*/  F2FP.SATFINITE.E4M3.F32.PACK_AB_MERGE_C R20, R20, R13, RZ ;  /* 0x0000000d1414723e */ /* 0x004fe200048070ff */
        /* <DEDUP_REMOVED lines=26> */
[----:B0-----:R-:W3:Y:S04]  /*dd2a0*/  LDL.LU R22, [R1+0x5bc] ;  /* 0x0005bc0001167983 */ /* 0x001ee80000300800 */
[----:B------:R-:W4:Y:S04]  /*dd2b0*/  LDL.LU R13, [R1+0x3ae0] ;  /* 0x003ae000010d7983 */ /* 0x000f280000300800 */
[----:B------:R0:W-:Y:S04]  /*dd2c0*/  STL [R1+0x3980], R20 ;  /* 0x0039801401007387 */ /* 0x0001e80000100800 */
[----:B0-----:R-:W3:Y:S01]  /*dd2d0*/  LDL.LU R20, [R1+0x5b8] ;  /* 0x0005b80001147983 */ /* 0x001ee20000300800 */
[----:B----4-:R-:W-:-:S03]  /*dd2e0*/  F2FP.SATFINITE.E4M3.F32.PACK_AB_MERGE_C R13, R13, R19, RZ ;  /* 0x000000130d0d723e */ /* 0x010fc600048070ff */
[----:B------:R-:W4:Y:S04]  /*dd2f0*/  LDL.LU R19, [R1+0x3adc] ;  /* 0x003adc0001137983 */ /* 0x000f280000300800 */
[----:B------:R0:W-:Y:S04]  /*dd300*/  STL [R1+0x3984], R13 ;  /* 0x0039840d01007387 */ /* 0x0001e80000100800 */
[----:B0-----:R-:W3:Y:S01]  /*dd310*/  LDL.LU R13, [R1+0x5b4] ;  /* 0x0005b400010d7983 */ /* 0x001ee20000300800 */
[----:B----4-:R-:W-:-:S03]  /*dd320*/  F2FP.SATFINITE.E4M3.F32.PACK_AB_MERGE_C R19, R19, R15, RZ ;  /* 0x0000000f1313723e */ /* 0x010fc600048070ff */
[----:B------:R-:W2:Y:S04]  /*dd330*/  LDL.LU R15, [R1+0x3ad8] ;  /* 0x003ad800010f7983 */ /* 0x000ea80000300800 */
[----:B------:R0:W-:Y:S04]  /*dd340*/  STL [R1+0x3988], R19 ;  /* 0x0039881301007387 */ /* 0x0001e80000100800 */
[----:B0-----:R-:W4:Y:S01]  /*dd350*/  LDL.LU R19, [R1+0x5b0] ;  /* 0x0005b00001137983 */ /* 0x001f220000300800 */
[----:B--2---:R-:W-:-:S03]  /*dd360*/  F2FP.SATFINITE.E4M3.F32.PACK_AB_MERGE_C R15, R15, R0, RZ ;  /* 0x000000000f0f723e */ /* 0x004fc600048070ff */
[----:B------:R-:W2:Y:S04]  /*dd370*/  LDL.LU R0, [R1+0x3ad4] ;  /* 0x003ad40001007983 */ /* 0x000ea80000300800 */
[----:B------:R4:W-:Y:S01]  /*dd380*/  STL [R1+0x398c], R15 ;  /* 0x00398c0f01007387 */ /* 0x0009e20000100800 */
[----:B---3--:R-:W-:Y:S02]  /*dd390*/  F2FP.SATFINITE.E4M3.F32.PACK_AB_MERGE_C R21, R29, R21, RZ ;  /* 0x000000151d15723e */ /* 0x008fe400048070ff */
[----:B----4-:R-:W-:Y:S02]  /*dd3a0*/  F2FP.SATFINITE.E4M3.F32.PACK_AB_MERGE_C R15, R13, R19, RZ ;  /* 0x000000130d0f723e */ /* 0x010fe400048070ff */
[----:B------:R-:W-:-:S03]  /*dd3b0*/  F2FP.SATFINITE.E4M3.F32.PACK_AB_MERGE_C R13, R22, R20, RZ ;  /* 0x00000014160d723e */ /* 0x000fc600048070ff */
[----:B------:R0:W-:Y:S04]  /*dd3c0*/  STL [R1+0x39a0], R15 ;  /* 0x0039a00f01007387 */ /* 0x0001e80000100800 */
[----:B------:R2:W-:Y:S01]  /*dd3d0*/  STL [R1+0x39a4], R13 ;  /* 0x0039a40d01007387 */ /* 0x0005e20000100800 */
[----:B0-----:R-:W-:Y:S02]  /*dd3e0*/  F2FP.SATFINITE.E4M3.F32.PACK_AB_MERGE_C R15, R7, R9, RZ ;  /* 0x00000009070f723e */ /* 0x001fe400048070ff */
[----:B------:R-:W-:Y:S02]  /*dd3f0*/  F2FP.SATFINITE.E4M3.F32.PACK_AB_MERGE_C R2, R2, R23, RZ ;  /* 0x000000170202723e */ /* 0x000fe400048070ff */
[----:B------:R-:W-:Y:S02]  /*dd400*/  F2FP.SATFINITE.E4M3.F32.PACK_AB_MERGE_C R29, R4, R16, RZ ;  /* 0x00000010041d723e */ /* 0x000fe400048070ff */
[----:B--2---:R-:W-:-:S02]  /*dd410*/  F2FP.SATFINITE.E4M3.F32.PACK_AB_MERGE_C R13, R18, R0, RZ ;  /* 0x00000000120d723e */ /* 0x004fc400048070ff */
[----:B------:R-:W-:-:S03]  /*dd420*/  F2FP.SATFINITE.E4M3.F32.PACK_AB_MERGE_C R0, R6, R12, RZ ;  /* 0x0000000c0600723e */ /* 0x000fc600048070ff */
[----:B------:R-:W-:Y:S04]  /*dd430*/  STL [R1+0x39b0], R13 ;  /* 0x0039b00d01007387 */ /* 0x000fe80000100800 */
[----:B------:R-:W-:Y:S04]  /*dd440*/  STL [R1+0x39b4], R0 ;  /* 0x0039b40001007387 */ /* 0x000fe80000100800 */
[----:B------:R0:W-:Y:S04]  /*dd450*/  STL [R1+0x39b8], R21 ;  /* 0x0039b81501007387 */ /* 0x0001e80000100800 */
[----:B------:R1:W-:Y:S01]  /*dd460*/  STL [R1+0x39bc], R15 ;  /* 0x0039bc0f01007387 */ /* 0x0003e20000100800 */
[----:B0-----:R-:W-:-:S02]  /*dd470*/  F2FP.SATFINITE.E4M3.F32.PACK_AB_MERGE_C R21, R10, R14, RZ ;  /* 0x0000000e0a15723e */ /* 0x001fc400048070ff */
[----:B-1----:R-:W-:Y:S02]  /*dd480*/  F2FP.SATFINITE.E4M3.F32.PACK_AB_MERGE_C R15, R27, R8, RZ ;  /* 0x000000081b0f723e */ /* 0x002fe400048070ff */
[----:B------:R-:W-:Y:S02]  /*dd490*/  F2FP.SATFINITE.E4M3.F32.PACK_AB_MERGE_C R27, R26, R24, RZ ;  /* 0x000000181a1b723e */ /* 0x000fe400048070ff */
[----:B------:R-:W-:Y:S01]  /*dd4a0*/  F2FP.SATFINITE.E4M3.F32.PACK_AB_MERGE_C R0, R11, R25, RZ ;  /* 0x000000190b00723e */ /* 0x000fe200048070ff */
[----:B------:R-:W-:Y:S04]  /*dd4b0*/  STL [R1+0x39c8], R21 ;  /* 0x0039c81501007387 */ /* 0x000fe80000100800 */
[----:B------:R0:W-:Y:S04]  /*dd4c0*/  STL [R1+0x39cc], R15 ;  /* 0x0039cc0f01007387 */ /* 0x0001e80000100800 */
[----:B------:R-:W-:Y:S04]  /*dd4d0*/  STL [R1+0xec], R2 ;  /* 0x0000ec0201007387 */ /* 0x000fe80000100800 */
[----:B------:R1:W-:Y:S04]  /*dd4e0*/  STL [R1+0x39f4], R27 ;  /* 0x0039f41b01007387 */ /* 0x0003e80000100800 */
[----:B------:R-:W-:Y:S01]  /*dd4f0*/  STL [R1+0xe8], R0 ;  /* 0x0000e80001007387 */ /* 0x000fe20000100800 */
[----:B0-----:R-:W-:-:S05]  /*dd500*/  F2FP.SATFINITE.E4M3.F32.PACK_AB_MERGE_C R15, R17, R28, RZ ;  /* 0x0000001c110f723e */ /* 0x001fca00048070ff */
[----:B------:R0:W-:Y:S04]  /*dd510*/  STL [R1+0x39f8], R15 ;  /* 0x0039f80f01007387 */ /* 0x0001e80000100800 */
[----:B------:R-:W-:Y:S04]  /*dd520*/  STL [R1+0x39fc], R29 ;  /* 0x0039fc1d01007387 */ /* 0x000fe80000100800 */
[----:B-1----:R-:W2:Y:S04]  /*dd530*/  LDL.LU R27, [R1+0x1264] ;  /* 0x00126400011b7983 */ /* 0x002ea80000300800 */
        /* <DEDUP_REMOVED lines=58> */
[----:B0-----:R-:W4:Y:S01]  /*dd8e0*/  LDL.LU R21, [R1+0x558] ;  /* 0x0005580001157983 */ /* 0x001f220000300800 */
[----:B------:R-:W-:-:S02]  /*dd8f0*/  F2FP.SATFINITE.E4M3.F32.PACK_AB_MERGE_C R22, R3, R5, RZ ;  /* 0x000000050316723e */ /* 0x000fc400048070ff */
[----:B--2---:R-:W-:Y:S01]  /*dd900*/  F2FP.SATFINITE.E4M3.F32.PACK_AB_MERGE_C R27, R27, R15, RZ ;  /* 0x0000000f1b1b723e */ /* 0x004fe200048070ff */
[----:B----4-:R0:W-:Y:S04]  /*dd910*/  STL [R1+0x3ac8], R21 ;  /* 0x003ac81501007387 */ /* 0x0101e80000100800 */
[----:B0-----:R-:W2:Y:S04]  /*dd920*/  LDL.LU R21, [R1+0x550] ;  /* 0x0005500001157983 */ /* 0x001ea80000300800 */
        /* <DEDUP_REMOVED lines=26> */
[----:B------:R-:W3:Y:S04]  /*ddad0*/  LDL.LU R15, [R1+0x3ad0] ;  /* 0x003ad000010f7983 */ /* 0x000ee80000300800 */
[----:B------:R0:W-:Y:S04]  /*ddae0*/  STL [R1+0x3a08], R27 ;  /* 0x003a081b01007387 */ /* 0x0001e80000100800 */
[----:B0-----:R-:W4:Y:S01]  /*ddaf0*/  LDL.LU R27, [R1+0x11d0] ;  /* 0x0011d000011b7983 */ /* 0x001f220000300800 */
[----:B---3--:R-:W-:-:S03]  /*ddb00*/  F2FP.SATFINITE.E4M3.F32.PACK_AB_MERGE_C R15, R15, R29, RZ ;  /* 0x0000001d0f0f723e */ /* 0x008fc600048070ff */
        /* <DEDUP_REMOVED lines=56> */
[----:B------:R-:W2:Y:S01]  /*dde90*/  LDL.LU R29, [R1+0x3a60] ;  /* 0x003a6000011d7983 */ /* 0x000ea20000300800 */
[----:B----4-:R-:W-:-:S03]  /*ddea0*/  F2FP.SATFINITE.E4M3.F32.PACK_AB_MERGE_C R22, R22, R27, RZ ;  /* 0x0000001b1616723e */ /* 0x010fc600048070ff */
[----:B------:R0:W-:Y:S01]  /*ddeb0*/  STL [R1+0x90], R15 ;  /* 0x0000900f01007387 */ /* 0x0001e20000100800 */
[----:B------:R-:W-:-:S03]  /*ddec0*/  F2FP.SATFINITE.E4M3.F32.PACK_AB_MERGE_C R6, R9, R6, RZ ;  /* 0x000000060906723e */ /* 0x000fc600048070ff */
[----:B------:R-:W-:Y:S01]  /*dded0*/  STL [R1+0x8c], R22 ;  /* 0x00008c1601007387 */ /* 0x000fe20000100800 */
[----:B0-----:R-:W-:Y:S02]  /*ddee0*/  F2FP.SATFINITE.E4M3.F32.PACK_AB_MERGE_C R15, R13, R0, RZ ;  /* 0x000000000d0f723e */ /* 0x001fe400048070ff */
[----:B------:R-:W-:Y:S02]  /*ddef0*/  F2FP.SATFINITE.E4M3.F32.PACK_AB_MERGE_C R13, R20, R19, RZ ;  /* 0x00000013140d723e */ /* 0x000fe400048070ff */
[----:B------:R-:W-:Y:S02]  /*ddf00*/  F2FP.SATFINITE.E4M3.F32.PACK_AB_MERGE_C R0, R12, R18, RZ ;  /* 0x000000120c00723e */ /* 0x000fe400048070ff */
[----:B------:R-:W-:Y:S02]  /*ddf10*/  F2FP.SATFINITE.E4M3.F32.PACK_AB_MERGE_C R7, R14, R7, RZ ;  /* 0x000000070e07723e */ /* 0x000fe400048070ff */
[----:B--2---:R-:W-:-:S05]  /*ddf20*/  F2FP.SATFINITE.E4M3.F32.PACK_AB_MERGE_C R21, R21, R29, RZ ;  /* 0x0000001d1515723e */ /* 0x004fca00048070ff */
[----:B------:R-:W-:Y:S04]  /*ddf30*/  STL [R1+0x460], R21 ;  /* 0x0004601501007387 */ /* 0x000fe80000100800 */
[----:B------:R-:W-:Y:S04]  /*ddf40*/  STL [R1+0x88], R15 ;  /* 0x0000880f01007387 */ /* 0x000fe80000100800 */
[----:B------:R-:W-:Y:S04]  /*ddf50*/  STL [R1+0x84], R13 ;  /* 0x0000840d01007387 */ /* 0x000fe80000100800 */
[----:B------:R0:W-:Y:S04]  /*ddf60*/  STL [R1+0x80], R0 ;  /* 0x0000800001007387 */ /* 0x0001e80000100800 */
[----:B------:R1:W-:Y:S04]  /*ddf70*/  STL [R1+0x7c], R6 ;  /* 0x00007c0601007387 */ /* 0x0003e80000100800 */
[----:B------:R-:W-:Y:S01]  /*ddf80*/  STL [R1+0x78], R7 ;  /* 0x0000780701007387 */ /* 0x000fe20000100800 */
[----:B0-----:R-:W-:-:S02]  /*ddf90*/  F2FP.SATFINITE.E4M3.F32.PACK_AB_MERGE_C R0, R8, R10, RZ ;  /* 0x0000000a0800723e */ /* 0x001fc400048070ff */
[----:B-1----:R-:W-:Y:S02]  /*ddfa0*/  F2FP.SATFINITE.E4M3.F32.PACK_AB_MERGE_C R6, R2, R23, RZ ;  /* 0x000000170206723e */ /* 0x002fe400048070ff */
        /* <DEDUP_REMOVED lines=9> */
[----:B------:R-:W2:Y:S04]  /*de040*/  LDL.LU R4, [R1+0x1194] ;  /* 0x0011940001047983 */ /* 0x000ea80000300800 */
[----:B------:R-:W-:Y:S01]  /*de050*/  STL [R1+0x64], R2 ;  /* 0x0000640201007387 */ /* 0x000fe20000100800 */
[----:B0-----:R-:W-:-:S03]  /*de060*/  F2FP.SATFINITE.E4M3.F32.PACK_AB_MERGE_C R0, R3, R5, RZ ;  /* 0x000000050300723e */ /* 0x001fc600048070ff */
        /* <DEDUP_REMOVED lines=9> */
[----:B0-----:R-:W4:Y:S01]  /*de100*/  LDL.LU R17, [R1+0x2f8] ;  /* 0x0002f80001117983 */ /* 0x001f220000300800 */
[----:B--2---:R-:W-:-:S03]  /*de110*/  F2FP.SATFINITE.E4M3.F32.PACK_AB_MERGE_C R4, R4, R3, RZ ;  /* 0x000000030404723e */ /* 0x004fc600048070ff */
        /* <DEDUP_REMOVED lines=39> */
[----:B------:R-:W3:Y:S01]  /*de390*/  LDL.LU R17, [R1+0x3a50] ;  /* 0x003a500001117983 */ /* 0x000ee20000300800 */
[----:B----4-:R-:W-:Y:S02]  /*de3a0*/  F2FP.SATFINITE.E4M3.F32.PACK_AB_MERGE_C R16, R16, R4, RZ ;  /* 0x000000041010723e */ /* 0x010fe400048070ff */
[----:B------:R-:W-:Y:S02]  /*de3b0*/  F2FP.SATFINITE.E4M3.F32.PACK_AB_MERGE_C R24, R24, R15, RZ ;  /* 0x0000000f1818723e */ /* 0x000fe400048070ff */
        /* <DEDUP_REMOVED lines=8> */
[----:B---3--:R-:W-:Y:S02]  /*de440*/  F2FP.SATFINITE.E4M3.F32.PACK_AB_MERGE_C R17, R17, R3, RZ ;  /* 0x000000031111723e */ /* 0x008fe400048070ff */
[----:B------:R-:W-:-:S03]  /*de450*/  F2FP.SATFINITE.E4M3.F32.PACK_AB_MERGE_C R3, R22, R27, RZ ;  /* 0x0000001b1603723e */ /* 0x000fc600048070ff */
        /* <DEDUP_REMOVED lines=12> */
[----:B------:R-:W-:Y:S01]  /*de520*/  STL [R1+0x3a04], R18 ;  /* 0x003a041201007387 */ /* 0x000fe20000100800 */
[----:B0-----:R-:W-:-:S05]  /*de530*/  F2FP.SATFINITE.E4M3.F32.PACK_AB_MERGE_C R0, R23, R6, RZ ;  /* 0x000000061700723e */ /* 0x001fca00048070ff */
[----:B------:R-:W-:Y:S04]  /*de540*/  STL [R1+0x220], R0 ;  /* 0x0002200001007387 */ /* 0x000fe80000100800 */
[----:B------:R-:W2:Y:S04]  /*de550*/  LDL.LU R6, [R1+0x1e4] ;  /* 0x0001e40001067983 */ /* 0x000ea80000300800 */
[----:B------:R-:W3:Y:S04]  /*de560*/  LDL.LU R20, [R1+0x1c4] ;  /* 0x0001c40001147983 */ /* 0x000ee80000300800 */
        /* <DEDUP_REMOVED lines=9> */
[----:B------:R-:W4:Y:S04]  /*de600*/  LDL.LU R3, [R1+0x4f4] ;  /* 0x0004f40001037983 */ /* 0x000f280000300800 */
[----:B----4-:R0:W-:Y:S04]  /*de610*/  STL [R1+0x3a3c], R3 ;  /* 0x003a3c0301007387 */ /* 0x0101e80000100800 */
[----:B0-----:R-:W4:Y:S04]  /*de620*/  LDL.LU R3, [R1+0x1c8] ;  /* 0x0001c80001037983 */ /* 0x001f280000300800 */
[----:B------:R-:W2:Y:S04]  /*de630*/  LDL.LU R24, [R1+0x4fc] ;  /* 0x0004fc0001187983 */ /* 0x000ea80000300800 */
[----:B--2---:R0:W-:Y:S04]  /*de640*/  STL [R1+0x3a38], R24 ;  /* 0x003a381801007387 */ /* 0x0041e80000100800 */
[----:B0-----:R-:W2:Y:S04]  /*de650*/  LDL.LU R24, [R1+0x4f0] ;  /* 0x0004f00001187983 */ /* 0x001ea80000300800 */
[----:B------:R-:W3:Y:S04]  /*de660*/  LDL.LU R17, [R1+0x4a0] ;  /* 0x0004a00001117983 */ /* 0x000ee80000300800 */
[----:B---3--:R0:W-:Y:S04]  /*de670*/  STL [R1+0x3a34], R17 ;  /* 0x003a341101007387 */ /* 0x0081e80000100800 */
[----:B0-----:R-:W3:Y:S04]  /*de680*/  LDL.LU R17, [R1+0x4f8] ;  /* 0x0004f80001117983 */ /* 0x001ee80000300800 */
        /* <DEDUP_REMOVED lines=16> */
[----:B0-----:R-:W3:Y:S01]  /*de790*/  LDL.LU R4, [R1+0x3bc] ;  /* 0x0003bc0001047983 */ /* 0x001ee20000300800 */
[----:B------:R-:W-:-:S03]  /*de7a0*/  F2FP.SATFINITE.E4M3.F32.PACK_AB_MERGE_C R23, R28, R26, RZ ;  /* 0x0000001a1c17723e */ /* 0x000fc600048070ff */
[----:B---3--:R0:W-:Y:S04]  /*de7b0*/  STL [R1+0x3a28], R4 ;  /* 0x003a280401007387 */ /* 0x0081e80000100800 */
[----:B0-----:R-:W3:Y:S04]  /*de7c0*/  LDL.LU R4, [R1+0x3b0] ;  /* 0x0003b00001047983 */ /* 0x001ee80000300800 */
[----:B------:R-:W4:Y:S04]  /*de7d0*/  LDL.LU R28, [R1+0x36c] ;  /* 0x00036c00011c7983 */ /* 0x000f280000300800 */
[----:B----4-:R0:W-:Y:S04]  /*de7e0*/  STL [R1+0x3a1c], R28 ;  /* 0x003a1c1c01007387 */ /* 0x0101e80000100800 */
[----:B0-----:R-:W4:Y:S04]  /*de7f0*/  LDL.LU R28, [R1+0x360] ;  /* 0x00036000011c7983 */ /* 0x001f280000300800 */
[----:B----4-:R0:W-:Y:S04]  /*de800*/  STL [R1+0x3a24], R28 ;  /* 0x003a241c01007387 */ /* 0x0101e80000100800 */
[----:B0-----:R-:W4:Y:S04]  /*de810*/  LDL.LU R28, [R1+0x3b8] ;  /* 0x0003b800011c7983 */ /* 0x001f280000300800 */
[----:B------:R-:W2:Y:S04]  /*de820*/  LDL.LU R26, [R1+0x314] ;  /* 0x00031400011a7983 */ /* 0x000ea80000300800 */
[----:B--2---:R0:W-:Y:S04]  /*de830*/  STL [R1+0x3a18], R26 ;  /* 0x003a181a01007387 */ /* 0x0041e80000100800 */
[----:B0-----:R-:W2:Y:S04]  /*de840*/  LDL.LU R26, [R1+0x368] ;  /* 0x00036800011a7983 */ /* 0x001ea80000300800 */
[----:B------:R-:W3:Y:S01]  /*de850*/  LDL.LU R18, [R1+0x31c] ;  /* 0x00031c0001127983 */ /* 0x000ee20000300800 */
[----:B------:R-:W-:-:S03]  /*de860*/  F2FP.SATFINITE.E4M3.F32.PACK_AB_MERGE_C R6, R6, R20, RZ ;  /* 0x000000140606723e */ /* 0x000fc600048070ff */
        /* <DEDUP_REMOVED lines=12> */
[----:B------:R-:W4:Y:S02]  /*de930*/  LDL.LU R20, [R1+0x3a4c] ;  /* 0x003a4c0001147983 */ /* 0x000f240000300800 */
[----:B----4-:R-:W-:-:S02]  /*de940*/  F2FP.SATFINITE.E4M3.F32.PACK_AB_MERGE_C R20, R20, R19, RZ ;  /* 0x000000131414723e */ /* 0x010fc400048070ff */
[----:B------:R-:W4:Y:S04]  /*de950*/  LDL.LU R19, [R1+0x3a48] ;  /* 0x003a480001137983 */ /* 0x000f280000300800 */
[----:B------:R0:W-:Y:S04]  /*de960*/  STL [R1+0x204], R20 ;  /* 0x0002041401007387 */ /* 0x0001e80000100800 */
[----:B0-----:R-:W4:Y:S02]  /*de970*/  LDL.LU R20, [R1+0x3a44] ;  /* 0x003a440001147983 */ /* 0x001f240000300800 */
[----:B----4-:R-:W-:-:S02]  /*de980*/  F2FP.SATFINITE.E4M3.F32.PACK_AB_MERGE_C R20, R20, R19, RZ ;  /* 0x000000131414723e */ /* 0x010fc400048070ff */
[----:B------:R-:W4:Y:S02]  /*de990*/  LDL.LU R19, [R1+0x3a40] ;  /* 0x003a400001137983 */ /* 0x000f240000300800 */
[----:B----4-:R-:W-:Y:S02]  /*de9a0*/  F2FP.SATFINITE.E4M3.F32.PACK_AB_MERGE_C R19, R19, R3, RZ ;  /* 0x000000031313723e */ /* 0x010fe400048070ff */
[----:B------:R-:W4:Y:S02]  /*de9b0*/  LDL.LU R3, [R1+0x3a3c] ;  /* 0x003a3c0001037983 */ /* 0x000f240000300800 */
[----:B----4-:R-:W-:Y:S02]  /*de9c0*/  F2FP.SATFINITE.E4M3.F32.PACK_AB_MERGE_C R3, R3, R24, RZ ;  /* 0x000000180303723e */ /* 0x010fe400048070ff */
[----:B------:R-:W4:Y:S01]  /*de9d0*/  LDL.LU R24, [R1+0x3a38] ;  /* 0x003a380001187983 */ /* 0x000f220000300800 */
[----:B------:R-:W-:Y:S02]  /*de9e0*/  F2FP.SATFINITE.E4M3.F32.PACK_AB_MERGE_C R12, R12, R5, RZ ;  /* 0x000000050c0c723e */ /* 0x000fe400048070ff */
[----:B------:R-:W-:-:S02]  /*de9f0*/  F2FP.SATFINITE.E4M3.F32.PACK_AB_MERGE_C R5, R29, R22, RZ ;  /* 0x000000161d05723e */ /* 0x000fc400048070ff */
[----:B----4-:R-:W-:Y:S02]  /*dea00*/  F2FP.SATFINITE.E4M3.F32.PACK_AB_MERGE_C R24, R24, R17, RZ ;  /* 0x000000111818723e */ /* 0x010fe400048070ff */
[----:B------:R-:W4:Y:S04]  /*dea10*/  LDL.LU R17, [R1+0x3a34] ;  /* 0x003a340001117983 */ /* 0x000f280000300800 */
[----:B------:R0:W-:Y:S01]  /*dea20*/  STL [R1+0x200], R24 ;  /* 0x0002001801007387 */ /* 0x0001e20000100800 */
[----:B------:R-:W-:Y:S02]  /*dea30*/  F2FP.SATFINITE.E4M3.F32.PACK_AB_MERGE_C R0, R0, R27, RZ ;  /* 0x0000001b0000723e */ /* 0x000fe400048070ff */
[----:B------:R-:W-:Y:S01]  /*dea40*/  F2FP.SATFINITE.E4M3.F32.PACK_AB_MERGE_C R21, R21, R16, RZ ;  /* 0x000000101515723e */ /* 0x000fe200048070ff */
[----:B0-----:R-:W3:Y:S04]  /*dea50*/  LDL.LU R24, [R1+0x2c14] ;  /* 0x002c140001187983 */ /* 0x001ee80000300800 */
[----:B------:R-:W3:Y:S04]  /*dea60*/  LDL.LU R27, [R1+0x2c10] ;  /* 0x002c1000011b7983 */ /* 0x000ee80000300800 */
[----:B------:R0:W-:Y:S01]  /*dea70*/  STL [R1+0x20c], R5 ;  /* 0x00020c0501007387 */ /* 0x0001e20000100800 */
[----:B----4-:R-:W-:-:S03]  /*dea80*/  F2FP.SATFINITE.E4M3.F32.PACK_AB_MERGE_C R13, R13, R17, RZ ;  /* 0x000000110d0d723e */ /* 0x010fc600048070ff */
[----:B------:R-:W4:Y:S04]  /*dea90*/  LDL.LU R17, [R1+0x11e0] ;  /* 0x0011e00001117983 */ /* 0x000f280000300800 */
[----:B0-----:R-:W4:Y:S04]  /*deaa0*/  LDL.LU R5, [R1+0x41c] ;  /* 0x00041c0001057983 */ /* 0x001f280000300800 */
[----:B------:R-:W4:Y:S04]  /*deab0*/  LDL.LU R22, [R1+0x2c8] ;  /* 0x0002c80001167983 */ /* 0x000f280000300800 */
[----:B------:R-:W4:Y:S04]  /*deac0*/  LDL.LU R29, [R1+0x2c4] ;  /* 0x0002c400011d7983 */ /* 0x000f280000300800 */
[----:B------:R-:W2:Y:S02]  /*dead0*/  LDL.LU R16, [R1+0x3a30] ;  /* 0x003a300001107983 */ /* 0x000ea40000300800 */
[----:B--2---:R-:W-:-:S02]  /*deae0*/  F2FP.SATFINITE.E4M3.F32.PACK_AB_MERGE_C R16, R16, R2, RZ ;  /* 0x000000021010723e */ /* 0x004fc400048070ff */
[----:B------:R-:W2:Y:S02]  /*deaf0*/  LDL.LU R2, [R1+0x3a2c] ;  /* 0x003a2c0001027983 */ /* 0x000ea40000300800 */
[----:B--2---:R-:W-:Y:S02]  /*deb00*/  F2FP.SATFINITE.E4M3.F32.PACK_AB_MERGE_C R2, R2, R4, RZ ;  /* 0x000000040202723e */ /* 0x004fe400048070ff */
[----:B------:R-:W2:Y:S02]  /*deb10*/  LDL.LU R4, [R1+0x3a28] ;  /* 0x003a280001047983 */ /* 0x000ea40000300800 */
[----:B--2---:R-:W-:Y:S02]  /*deb20*/  F2FP.SATFINITE.E4M3.F32.PACK_AB_MERGE_C R4, R4, R28, RZ ;  /* 0x0000001c0404723e */ /* 0x004fe400048070ff */
[----:B------:R-:W2:Y:S04]  /*deb30*/  LDL.LU R28, [R1+0x3a24] ;  /* 0x003a2400011c7983 */ /* 0x000ea80000300800 */
[----:B------:R0:W-:Y:S04]  /*deb40*/  STL [R1+0x208], R4 ;  /* 0x0002080401007387 */ /* 0x0001e80000100800 */
[----:B0-----:R-:W2:Y:S02]  /*deb50*/  LDL.LU R4, [R1+0x3a20] ;  /* 0x003a200001047983 */ /* 0x001ea40000300800 */
[----:B--2---:R-:W-:-:S02]  /*deb60*/  F2FP.SATFINITE.E4M3.F32.PACK_AB_MERGE_C R4, R4, R28, RZ ;  /* 0x0000001c0404723e */ /* 0x004fc400048070ff */
[----:B------:R-:W2:Y:S02]  /*deb70*/  LDL.LU R28, [R1+0x3a1c] ;  /* 0x003a1c00011c7983 */ /* 0x000ea40000300800 */
[----:B--2---:R-:W-:Y:S02]  /*deb80*/  F2FP.SATFINITE.E4M3.F32.PACK_AB_MERGE_C R28, R28, R26, RZ ;  /* 0x0000001a1c1c723e */ /* 0x004fe400048070ff */
[----:B------:R-:W3:Y:S02]  /*deb90*/  LDL.LU R26, [R1+0x3a18] ;  /* 0x003a1800011a7983 */ /* 0x000ee40000300800 */
[----:B---3--:R-:W-:Y:S02]  /*deba0*/  F2FP.SATFINITE.E4M3.F32.PACK_AB_MERGE_C R26, R26, R18, RZ ;  /* 0x000000121a1a723e */ /* 0x008fe400048070ff */
[----:B------:R-:W2:Y:S01]  /*debb0*/  LDL.LU R18, [R1+0x3a14] ;  /* 0x003a140001127983 */ /* 0x000ea20000300800 */
[----:B------:R-:W-:Y:S02]  /*debc0*/  LOP3.LUT R15, R15, 0xffff, RZ, 0xc0, !PT ;  /* 0x0000ffff0f0f7812 */ /* 0x000fe400078ec0ff */
[----:B------:R-:W-:-:S02]  /*debd0*/  F2FP.SATFINITE.E4M3.F32.PACK_AB_MERGE_C R25, R25, R9, RZ ;  /* 0x000000091919723e */ /* 0x000fc400048070ff */
[----:B------:R-:W-:Y:S02]  /*debe0*/  F2FP.SATFINITE.E4M3.F32.PACK_AB_MERGE_C R11, R11, R7, RZ ;  /* 0x000000070b0b723e */ /* 0x000fe400048070ff */
[----:B------:R-:W-:-:S04]  /*debf0*/  SHF.R.U32.HI R9, RZ, 0x8, R15 ;  /* 0x00000008ff097819 */ /* 0x000fc8000001160f */
[----:B------:R-:W-:Y:S02]  /*dec00*/  LOP3.LUT R9, R9, 0xffff, RZ, 0xc0, !PT ;  /* 0x0000ffff09097812 */ /* 0x000fe400078ec0ff */
[----:B------:R-:W-:Y:S02]  /*dec10*/  LOP3.LUT R27, R27, 0xffff, RZ, 0xc0, !PT ;  /* 0x0000ffff1b1b7812 */ /* 0x000fe400078ec0ff */
[----:B------:R-:W-:Y:S02]  /*dec20*/  LOP3.LUT R25, R25, 0xffff, RZ, 0xc0, !PT ;  /* 0x0000ffff19197812 */ /* 0x000fe400078ec0ff */
[----:B------:R-:W-:Y:S02]  /*dec30*/  LOP3.LUT R11, R11, 0xffff, RZ, 0xc0, !PT ;  /* 0x0000ffff0b0b7812 */ /* 0x000fe400078ec0ff */
[----:B--2---:R-:W-:Y:S02]  /*dec40*/  F2FP.SATFINITE.E4M3.F32.PACK_AB_MERGE_C R18, R18, R23, RZ ;  /* 0x000000171212723e */ /* 0x004fe400048070ff */
[----:B------:R-:W-:-:S02]  /*dec50*/  LOP3.LUT R23, R14, 0xffff, RZ, 0xc0, !PT ;  /* 0x0000ffff0e177812 */ /* 0x000fc400078ec0ff */
[----:B------:R-:W-:Y:S01]  /*dec60*/  LOP3.LUT R14, R10, 0xffff, RZ, 0xc0, !PT ;  /* 0x0000ffff0a0e7812 */ /* 0x000fe200078ec0ff */
[----:B------:R0:W-:Y:S01]  /*dec70*/  STL [R1+0x60c], R18 ;  /* 0x00060c1201007387 */ /* 0x0001e20000100800 */
[----:B------:R-:W-:Y:S02]  /*dec80*/  SHF.R.U32.HI R10, RZ, 0x8, R23 ;  /* 0x00000008ff0a7819 */ /* 0x000fe40000011617 */
[----:B------:R-:W-:Y:S02]  /*dec90*/  SHF.R.U32.HI R7, RZ, 0x8, R14 ;  /* 0x00000008ff077819 */ /* 0x000fe4000001160e */
[----:B0-----:R-:W-:Y:S02]  /*deca0*/  LOP3.LUT R18, R8, 0xffff, RZ, 0xc0, !PT ;  /* 0x0000ffff08127812 */ /* 0x001fe400078ec0ff */
[----:B------:R-:W-:Y:S02]  /*decb0*/  LOP3.LUT R10, R10, 0xffff, RZ, 0xc0, !PT ;  /* 0x0000ffff0a0a7812 */ /* 0x000fe400078ec0ff */
[----:B------:R-:W-:-:S02]  /*decc0*/  SHF.R.U32.HI R8, RZ, 0x8, R18 ;  /* 0x00000008ff087819 */ /* 0x000fc40000011612 */
[----:B------:R-:W-:Y:S02]  /*decd0*/  LOP3.LUT R7, R7, 0xffff, RZ, 0xc0, !PT ;  /* 0x0000ffff07077812 */ /* 0x000fe400078ec0ff */
[----:B------:R-:W-:Y:S02]  /*dece0*/  PRMT R15, R15, 0x3340, R23 ;  /* 0x000033400f0f7816 */ /* 0x000fe40000000017 */
[----:B------:R-:W-:Y:S02]  /*decf0*/  LOP3.LUT R8, R8, 0xffff, RZ, 0xc0, !PT ;  /* 0x0000ffff08087812 */ /* 0x000fe400078ec0ff */
[----:B------:R-:W-:Y:S02]  /*ded00*/  PRMT R14, R14, 0x3340, R18 ;  /* 0x000033400e0e7816 */ /* 0x000fe40000000012 */
[----:B------:R-:W-:Y:S01]  /*ded10*/  PRMT R9, R9, 0x3340, R10 ;  /* 0x0000334009097816 */ /* 0x000fe2000000000a */
[----:B------:R-:W2:Y:S01]  /*ded20*/  LDL.LU R23, [R1+0x3a10] ;  /* 0x003a100001177983 */ /* 0x000ea20000300800 */
[----:B------:R-:W-:-:S03]  /*ded30*/  PRMT R7, R7, 0x3340, R8 ;  /* 0x0000334007077816 */ /* 0x000fc60000000008 */
[----:B------:R0:W-:Y:S01]  /*ded40*/  STL [R1+0x11d8], R15 ;  /* 0x0011d80f01007387 */ /* 0x0001e20000100800 */
[----:B------:R-:W-:Y:S02]  /*ded50*/  LOP3.LUT R10, R24, 0xffff, RZ, 0xc0, !PT ;  /* 0x0000ffff180a7812 */ /* 0x000fe400078ec0ff */
[----:B----4-:R-:W-:Y:S02]  /*ded60*/  LOP3.LUT R8, R22, 0xffff, RZ, 0xc0, !PT ;  /* 0x0000ffff16087812 */ /* 0x010fe400078ec0ff */
[----:B------:R-:W-:Y:S01]  /*ded70*/  LOP3.LUT R18, R5, 0xffff, RZ, 0xc0, !PT ;  /* 0x0000ffff05127812 */ /* 0x000fe200078ec0ff */
[----:B0-----:R-:W3:Y:S04]  /*ded80*/  LDL.LU R15, [R1+0x3a0c] ;  /* 0x003a0c00010f7983 */ /* 0x001ee80000300800 */
[----:B------:R-:W-:Y:S04]  /*ded90*/  STL [R1+0x11d4], R14 ;  /* 0x0011d40e01007387 */ /* 0x000fe80000100800 */
[----:B------:R0:W-:Y:S04]  /*deda0*/  STL [R1+0x9a8], R9 ;  /* 0x0009a80901007387 */ /* 0x0001e80000100800 */
[----:B------:R1:W-:Y:S04]  /*dedb0*/  STL [R1+0x9a4], R7 ;  /* 0x0009a40701007387 */ /* 0x0003e80000100800 */
[----:B------:R-:W4:Y:S01]  /*dedc0*/  LDL.LU R24, [R1+0x2bf0] ;  /* 0x002bf00001187983 */ /* 0x000f220000300800 */
[----:B0-----:R-:W-:-:S02]  /*dedd0*/  LOP3.LUT R9, R17, 0xffff, RZ, 0xc0, !PT ;  /* 0x0000ffff11097812 */ /* 0x001fc400078ec0ff */
[----:B-1----:R-:W-:Y:S02]  /*dede0*/  SHF.R.U32.HI R7, RZ, 0x8, R10 ;  /* 0x00000008ff077819 */ /* 0x002fe4000001160a */
[----:B------:R-:W-:Y:S01]  /*dedf0*/  PRMT R10, R10, 0x3340, R8 ;  /* 0x000033400a0a7816 */ /* 0x000fe20000000008 */
[----:B------:R-:W2:Y:S04]  /*dee00*/  LDL.LU R17, [R1+0x2bdc] ;  /* 0x002bdc0001117983 */ /* 0x000ea80000300800 */
[----:B------:R-:W2:Y:S01]  /*dee10*/  LDL.LU R22, [R1+0x2bd8] ;  /* 0x002bd80001167983 */ /* 0x000ea20000300800 */
[----:B------:R-:W-:-:S03]  /*dee20*/  LOP3.LUT R14, R29, 0xffff, RZ, 0xc0, !PT ;  /* 0x0000ffff1d0e7812 */ /* 0x000fc600078ec0ff */
[----:B------:R-:W2:Y:S04]  /*dee30*/  LDL.LU R5, [R1+0x11f0] ;  /* 0x0011f00001057983 */ /* 0x000ea80000300800 */
[----:B------:R-:W2:Y:S04]  /*dee40*/  LDL.LU R29, [R1+0x1d4] ;  /* 0x0001d400011d7983 */ /* 0x000ea80000300800 */
[----:B------:R0:W-:Y:S02]  /*dee50*/  STL [R1+0x11d0], R10 ;  /* 0x0011d00a01007387 */ /* 0x0001e40000100800 */
[----:B0-----:R-:W-:-:S02]  /*dee60*/  SHF.R.U32.HI R10, RZ, 0x8, R27 ;  /* 0x00000008ff0a7819 */ /* 0x001fc4000001161b */
[----:B------:R-:W-:-:S05]  /*dee70*/  PRMT R27, R27, 0x3340, R14 ;  /* 0x000033401b1b7816 */ /* 0x000fca000000000e */
[----:B------:R0:W-:Y:S02]  /*dee80*/  STL [R1+0x11cc], R27 ;  /* 0x0011cc1b01007387 */ /* 0x0001e40000100800 */
[----:B0-----:R-:W-:Y:S02]  /*dee90*/  SHF.R.U32.HI R27, RZ, 0x8, R14 ;  /* 0x00000008ff1b7819 */ /* 0x001fe4000001160e */
[----:B------:R-:W-:Y:S02]  /*deea0*/  SHF.R.U32.HI R14, RZ, 0x8, R9 ;  /* 0x00000008ff0e7819 */ /* 0x000fe40000011609 */
[--C-:B------:R-:W-:Y:S02]  /*deeb0*/  PRMT R9, R9, 0x3340, R25.reuse ;  /* 0x0000334009097816 */ /* 0x100fe40000000019 */
[----:B------:R-:W-:-:S03]  /*deec0*/  SHF.R.U32.HI R25, RZ, 0x8, R25 ;  /* 0x00000008ff197819 */ /* 0x000fc60000011619 */
[----:B------:R0:W-:Y:S02]  /*deed0*/  STL [R1+0x11c8], R9 ;  /* 0x0011c80901007387 */ /* 0x0001e40000100800 */
[----:B0-----:R-:W-:Y:S02]  /*deee0*/  SHF.R.U32.HI R9, RZ, 0x8, R18 ;  /* 0x00000008ff097819 */ /* 0x001fe40000011612 */
[--C-:B------:R-:W-:Y:S02]  /*deef0*/  PRMT R18, R18, 0x3340, R11.reuse ;  /* 0x0000334012127816 */ /* 0x100fe4000000000b */
[----:B------:R-:W-:-:S03]  /*def00*/  SHF.R.U32.HI R11, RZ, 0x8, R11 ;  /* 0x00000008ff0b7819 */ /* 0x000fc6000001160b */
[----:B------:R0:W-:Y:S02]  /*def10*/  STL [R1+0x11c4], R18 ;  /* 0x0011c41201007387 */ /* 0x0001e40000100800 */
[----:B0-----:R-:W-:Y:S01]  /*def20*/  LOP3.LUT R18, R25, 0xffff, RZ, 0xc0, !PT ;  /* 0x0000ffff19127812 */ /* 0x001fe200078ec0ff */
[----:B------:R-:W-:Y:S01]  /*def30*/  IMAD.MOV.U32 R25, RZ, RZ, R10 ;  /* 0x000000ffff197224 */ /* 0x000fe200078e000a */
[----:B------:R-:W-:Y:S02]  /*def40*/  LOP3.LUT R10, R11, 0xffff, RZ, 0xc0, !PT ;  /* 0x0000ffff0b0a7812 */ /* 0x000fe400078ec0ff */
[----:B------:R-:W-:Y:S02]  /*def50*/  LOP3.LUT R11, R27, 0xffff, RZ, 0xc0, !PT ;  /* 0x0000ffff1b0b7812 */ /* 0x000fe400078ec0ff */
[----:B------:R-:W2:Y:S01]  /*def60*/  LDL.LU R27, [R1+0x3a08] ;  /* 0x003a0800011b7983 */ /* 0x000ea20000300800 */
[----:B------:R-:W-:Y:S02]  /*def70*/  SHF.R.U32.HI R8, RZ, 0x8, R8 ;  /* 0x00000008ff087819 */ /* 0x000fe40000011608 */
[----:B------:R-:W-:-:S02]  /*def80*/  LOP3.LUT R14, R14, 0xffff, RZ, 0xc0, !PT ;  /* 0x0000ffff0e0e7812 */ /* 0x000fc400078ec0ff */
[----:B------:R-:W-:Y:S02]  /*def90*/  LOP3.LUT R9, R9, 0xffff, RZ, 0xc0, !PT ;  /* 0x0000ffff09097812 */ /* 0x000fe400078ec0ff */
[----:B------:R-:W-:Y:S02]  /*defa0*/  LOP3.LUT R7, R7, 0xffff, RZ, 0xc0, !PT ;  /* 0x0000ffff07077812 */ /* 0x000fe400078ec0ff */
[----:B------:R-:W-:Y:S02]  /*defb0*/  LOP3.LUT R8, R8, 0xffff, RZ, 0xc0, !PT ;  /* 0x0000ffff08087812 */ /* 0x000fe400078ec0ff */
[----:B------:R-:W-:Y:S02]  /*defc0*/  LOP3.LUT R25, R25, 0xffff, RZ, 0xc0, !PT ;  /* 0x0000ffff19197812 */ /* 0x000fe400078ec0ff */
[----:B------:R-:W-:Y:S02]  /*defd0*/  PRMT R14, R14, 0x3340, R18 ;  /* 0x000033400e0e7816 */ /* 0x000fe40000000012 */
[----:B------:R-:W-:-:S02]  /*defe0*/  PRMT R10, R9, 0x3340, R10 ;  /* 0x00003340090a7816 */ /* 0x000fc4000000000a */
[----:B------:R-:W-:Y:S02]  /*deff0*/  PRMT R9, R7, 0x3340, R8 ;  /* 0x0000334007097816 */ /* 0x000fe40000000008 */
[----:B------:R-:W-:Y:S01]  /*df000*/  PRMT R7, R25, 0x3340, R11 ;  /* 0x0000334019077816 */ /* 0x000fe2000000000b */
[----:B------:R-:W-:Y:S04]  /*df010*/  STL [R1+0x99c], R14 ;  /* 0x00099c0e01007387 */ /* 0x000fe80000100800 */
[----:B------:R-:W-:Y:S04]  /*df020*/  STL [R1+0x998], R10 ;  /* 0x0009980a01007387 */ /* 0x000fe80000100800 */
[----:B------:R2:W-:Y:S04]  /*df030*/  STL [R1+0x994], R9 ;  /* 0x0009940901007387 */ /* 0x0005e80000100800 */
[----:B------:R0:W-:Y:S01]  /*df040*/  STL [R1+0x990], R7 ;  /* 0x0009900701007387 */ /* 0x0001e20000100800 */
[----:B----4-:R-:W-:-:S03]  /*df050*/  LOP3.LUT R8, R24, 0xffff, RZ, 0xc0, !PT ;  /* 0x0000ffff18087812 */ /* 0x010fc600078ec0ff */
[----:B------:R-:W4:Y:S01]  /*df060*/  LDL.LU R24, [R1+0x2c30] ;  /* 0x002c300001187983 */ /* 0x000f220000300800 */
[----:B---3--:R-:W-:Y:S02]  /*df070*/  LOP3.LUT R11, R15, 0xffff, RZ, 0xc0, !PT ;  /* 0x0000ffff0f0b7812 */ /* 0x008fe400078ec0ff */
[----:B--2---:R-:W-:Y:S02]  /*df080*/  LOP3.LUT R9, R17, 0xffff, RZ, 0xc0, !PT ;  /* 0x0000ffff11097812 */ /* 0x004fe400078ec0ff */
[----:B------:R-:W2:Y:S01]  /*df090*/  LDL.LU R17, [R1+0x2c2c] ;  /* 0x002c2c0001117983 */ /* 0x000ea20000300800 */
[----:B------:R-:W-:-:S03]  /*df0a0*/  LOP3.LUT R18, R5, 0xffff, RZ, 0xc0, !PT ;  /* 0x0000ffff05127812 */ /* 0x000fc600078ec0ff */
[----:B------:R-:W3:Y:S04]  /*df0b0*/  LDL.LU R5, [R1+0x2c00] ;  /* 0x002c000001057983 */ /* 0x000ee80000300800 */
[----:B------:R-:W3:Y:S01]  /*df0c0*/  LDL.LU R15, [R1+0x2bfc] ;  /* 0x002bfc00010f7983 */ /* 0x000ee20000300800 */
[----:B------:R-:W-:-:S03]  /*df0d0*/  LOP3.LUT R25, R27, 0xffff, RZ, 0xc0, !PT ;  /* 0x0000ffff1b197812 */ /* 0x000fc600078ec0ff */
[----:B------:R-:W3:Y:S01]  /*df0e0*/  LDL.LU R27, [R1+0x2e0] ;  /* 0x0002e000011b7983 */ /* 0x000ee20000300800 */
[----:B0-----:R-:W-:Y:S02]  /*df0f0*/  LOP3.LUT R7, R29, 0xffff, RZ, 0xc0, !PT ;  /* 0x0000ffff1d077812 */ /* 0x001fe400078ec0ff */
[----:B------:R-:W-:Y:S02]  /*df100*/  LOP3.LUT R22, R22, 0xffff, RZ, 0xc0, !PT ;  /* 0x0000ffff16167812 */ /* 0x000fe400078ec0ff */
[----:B------:R-:W-:Y:S02]  /*df110*/  SHF.R.U32.HI R14, RZ, 0x8, R8 ;  /* 0x00000008ff0e7819 */ /* 0x000fe40000011608 */
[----:B------:R-:W-:Y:S02]  /*df120*/  PRMT R10, R8, 0x3340, R7 ;  /* 0x00003340080a7816 */ /* 0x000fe40000000007 */
[----:B------:R-:W-:Y:S02]  /*df130*/  PRMT R29, R9, 0x3340, R25 ;  /* 0x00003340091d7816 */ /* 0x000fe40000000019 */
[----:B------:R-:W-:-:S02]  /*df140*/  SHF.R.U32.HI R8, RZ, 0x8, R9 ;  /* 0x00000008ff087819 */ /* 0x000fc40000011609 */
[----:B------:R-:W-:Y:S02]  /*df150*/  SHF.R.U32.HI R9, RZ, 0x8, R25 ;  /* 0x00000008ff097819 */ /* 0x000fe40000011619 */
[----:B------:R-:W-:Y:S01]  /*df160*/  LOP3.LUT R26, R26, 0xffff, RZ, 0xc0, !PT ;  /* 0x0000ffff1a1a7812 */ /* 0x000fe200078ec0ff */
[----:B------:R0:W-:Y:S01]  /*df170*/  STL [R1+0x11c0], R10 ;  /* 0x0011c00a01007387 */ /* 0x0001e20000100800 */
[----:B------:R-:W-:Y:S02]  /*df180*/  SHF.R.U32.HI R25, RZ, 0x8, R22 ;  /* 0x00000008ff197819 */ /* 0x000fe40000011616 */
[----:B------:R-:W-:Y:S01]  /*df190*/  PRMT R22, R22, 0x3340, R11 ;  /* 0x0000334016167816 */ /* 0x000fe2000000000b */
[----:B0-----:R-:W3:Y:S04]  /*df1a0*/  LDL.LU R10, [R1+0x1d8] ;  /* 0x0001d800010a7983 */ /* 0x001ee80000300800 */
[----:B------:R0:W-:Y:S04]  /*df1b0*/  STL [R1+0x11bc], R29 ;  /* 0x0011bc1d01007387 */ /* 0x0001e80000100800 */
[----:B------:R1:W-:Y:S01]  /*df1c0*/  STL [R1+0x11b8], R22 ;  /* 0x0011b81601007387 */ /* 0x0003e20000100800 */
[----:B------:R-:W-:-:S02]  /*df1d0*/  SHF.R.U32.HI R7, RZ, 0x8, R7 ;  /* 0x00000008ff077819 */ /* 0x000fc40000011607 */
[----:B0-----:R-:W-:Y:S02]  /*df1e0*/  SHF.R.U32.HI R29, RZ, 0x8, R11 ;  /* 0x00000008ff1d7819 */ /* 0x001fe4000001160b */
[----:B------:R-:W-:Y:S02]  /*df1f0*/  PRMT R11, R18, 0x3340, R26 ;  /* 0x00003340120b7816 */ /* 0x000fe4000000001a */
[----:B-1----:R-:W-:Y:S02]  /*df200*/  SHF.R.U32.HI R22, RZ, 0x8, R18 ;  /* 0x00000008ff167819 */ /* 0x002fe40000011612 */
[----:B------:R-:W3:Y:S04]  /*df210*/  LDL.LU R18, [R1+0x3a04] ;  /* 0x003a040001127983 */ /* 0x000ee80000300800 */
[----:B------:R0:W-:Y:S01]  /*df220*/  STL [R1+0x11b4], R11 ;  /* 0x0011b40b01007387 */ /* 0x0001e20000100800 */
[----:B------:R-:W-:-:S02]  /*df230*/  LOP3.LUT R14, R14, 0xffff, RZ, 0xc0, !PT ;  /* 0x0000ffff0e0e7812 */ /* 0x000fc400078ec0ff */
[----:B------:R-:W-:Y:S02]  /*df240*/  LOP3.LUT R8, R8, 0xffff, RZ, 0xc0, !PT ;  /* 0x0000ffff08087812 */ /* 0x000fe400078ec0ff */
[----:B------:R-:W-:Y:S02]  /*df250*/  LOP3.LUT R9, R9, 0xffff, RZ, 0xc0, !PT ;  /* 0x0000ffff09097812 */ /* 0x000fe400078ec0ff */
[----:B0-----:R-:W-:Y:S01]  /*df260*/  SHF.R.U32.HI R11, RZ, 0x8, R26 ;  /* 0x00000008ff0b7819 */ /* 0x001fe2000001161a */
[----:B------:R-:W-:Y:S01]  /*df270*/  IMAD.MOV.U32 R26, RZ, RZ, R29 ;  /* 0x000000ffff1a7224 */ /* 0x000fe200078e001d */
[----:B------:R-:W-:Y:S02]  /*df280*/  LOP3.LUT R29, R7, 0xffff, RZ, 0xc0, !PT ;  /* 0x0000ffff071d7812 */ /* 0x000fe400078ec0ff */
[----:B------:R-:W-:Y:S02]  /*df290*/  LOP3.LUT R7, R25, 0xffff, RZ, 0xc0, !PT ;  /* 0x0000ffff19077812 */ /* 0x000fe400078ec0ff */
[----:B------:R-:W-:-:S02]  /*df2a0*/  LOP3.LUT R26, R26, 0xffff, RZ, 0xc0, !PT ;  /* 0x0000ffff1a1a7812 */ /* 0x000fc400078ec0ff */
[----:B------:R-:W-:Y:S02]  /*df2b0*/  PRMT R14, R14, 0x3340, R29 ;  /* 0x000033400e0e7816 */ /* 0x000fe4000000001d */
[----:B------:R-:W-:Y:S02]  /*df2c0*/  LOP3.LUT R25, R22, 0xffff, RZ, 0xc0, !PT ;  /* 0x0000ffff16197812 */ /* 0x000fe400078ec0ff */
[----:B------:R-:W-:Y:S01]  /*df2d0*/  PRMT R9, R8, 0x3340, R9 ;  /* 0x0000334008097816 */ /* 0x000fe20000000009 */
[----:B------:R-:W3:Y:S01]  /*df2e0*/  LDL.LU R22, [R1+0x3a00] ;  /* 0x003a000001167983 */ /* 0x000ee20000300800 */
[----:B------:R-:W-:Y:S02]  /*df2f0*/  LOP3.LUT R11, R11, 0xffff, RZ, 0xc0, !PT ;  /* 0x0000ffff0b0b7812 */ /* 0x000fe400078ec0ff */
[----:B------:R-:W-:Y:S01]  /*df300*/  PRMT R8, R7, 0x3340, R26 ;  /* 0x0000334007087816 */ /* 0x000fe2000000001a */
[----:B------:R-:W3:Y:S04]  /*df310*/  LDL.LU R29, [R1+0x39fc] ;  /* 0x0039fc00011d7983 */ /* 0x000ee80000300800 */
[----:B------:R-:W-:Y:S04]  /*df320*/  STL [R1+0x98c], R14 ;  /* 0x00098c0e01007387 */ /* 0x000fe80000100800 */
[----:B------:R-:W3:Y:S04]  /*df330*/  LDL.LU R26, [R1+0x2cc] ;  /* 0x0002cc00011a7983 */ /* 0x000ee80000300800 */
[----:B------:R-:W-:Y:S01]  /*df340*/  STL [R1+0x988], R9 ;  /* 0x0009880901007387 */ /* 0x000fe20000100800 */
[----:B------:R-:W-:-:S03]  /*df350*/  PRMT R7, R25, 0x3340, R11 ;  /* 0x0000334019077816 */ /* 0x000fc6000000000b */
[----:B------:R4:W-:Y:S04]  /*df360*/  STL [R1+0x984], R8 ;  /* 0x0009840801007387 */ /* 0x0009e80000100800 */
[----:B------:R-:W3:Y:S04]  /*df370*/  LDL.LU R11, [R1+0x1dc] ;  /* 0x0001dc00010b7983 */ /* 0x000ee80000300800 */
[----:B------:R0:W-:Y:S01]  /*df380*/  STL [R1+0x980], R7 ;  /* 0x0009800701007387 */ /* 0x0001e20000100800 */
[----:B----4-:R-:W-:Y:S02]  /*df390*/  LOP3.LUT R8, R24, 0xffff, RZ, 0xc0, !PT ;  /* 0x0000ffff18087812 */ /* 0x010fe400078ec0ff */
[----:B--2---:R-:W-:-:S02]  /*df3a0*/  LOP3.LUT R9, R17, 0xffff, RZ, 0xc0, !PT ;  /* 0x0000ffff11097812 */ /* 0x004fc400078ec0ff */
[----:B------:R-:W2:Y:S01]  /*df3b0*/  LDL.LU R17, [R1+0x2be4] ;  /* 0x002be40001117983 */ /* 0x000ea20000300800 */
[----:B---3--:R-:W-:-:S03]  /*df3c0*/  LOP3.LUT R24, R5, 0xffff, RZ, 0xc0, !PT ;  /* 0x0000ffff05187812 */ /* 0x008fc600078ec0ff */
[----:B------:R-:W3:Y:S01]  /*df3d0*/  LDL.LU R5, [R1+0x2be0] ;  /* 0x002be00001057983 */ /* 0x000ee20000300800 */
[----:B------:R-:W-:Y:S02]  /*df3e0*/  LOP3.LUT R14, R15, 0xffff, RZ, 0xc0, !PT ;  /* 0x0000ffff0f0e7812 */ /* 0x000fe400078ec0ff */
[----:B0-----:R-:W-:Y:S02]  /*df3f0*/  LOP3.LUT R7, R27, 0xffff, RZ, 0xc0, !PT ;  /* 0x0000ffff1b077812 */ /* 0x001fe400078ec0ff */
[----:B------:R-:W4:Y:S04]  /*df400*/  LDL.LU R27, [R1+0x11f8] ;  /* 0x0011f800011b7983 */ /* 0x000f280000300800 */
[----:B------:R-:W4:Y:S01]  /*df410*/  LDL.LU R15, [R1+0x11f4] ;  /* 0x0011f400010f7983 */ /* 0x000f220000300800 */
[----:B------:R-:W-:-:S02]  /*df420*/  LOP3.LUT R28, R28, 0xffff, RZ, 0xc0, !PT ;  /* 0x0000ffff1c1c7812 */ /* 0x000fc400078ec0ff */
[----:B------:R-:W-:Y:S02]  /*df430*/  LOP3.LUT R25, R11, 0xffff, RZ, 0xc0, !PT ;  /* 0x0000ffff0b197812 */ /* 0x000fe400078ec0ff */
[----:B------:R-:W-:Y:S02]  /*df440*/  LOP3.LUT R11, R10, 0xffff, RZ, 0xc0, !PT ;  /* 0x0000ffff0a0b7812 */ /* 0x000fe400078ec0ff */
[----:B------:R-:W-:Y:S02]  /*df450*/  SHF.R.U32.HI R10, RZ, 0x8, R8 ;  /* 0x00000008ff0a7819 */ /* 0x000fe40000011608 */
[----:B------:R-:W-:Y:S02]  /*df460*/  PRMT R8, R8, 0x3340, R7 ;  /* 0x0000334008087816 */ /* 0x000fe40000000007 */
[----:B------:R-:W-:-:S03]  /*df470*/  LOP3.LUT R26, R26, 0xffff, RZ, 0xc0, !PT ;  /* 0x0000ffff1a1a7812 */ /* 0x000fc600078ec0ff */
[----:B------:R0:W-:Y:S02]  /*df480*/  STL [R1+0x11b0], R8 ;  /* 0x0011b00801007387 */ /* 0x0001e40000100800 */
[----:B0-----:R-:W-:Y:S02]  /*df490*/  SHF.R.U32.HI R8, RZ, 0x8, R9 ;  /* 0x00000008ff087819 */ /* 0x001fe40000011609 */
[----:B------:R-:W-:-:S05]  /*df4a0*/  PRMT R9, R9, 0x3340, R26 ;  /* 0x0000334009097816 */ /* 0x000fca000000001a */
[----:B------:R0:W-:Y:S02]  /*df4b0*/  STL [R1+0x11ac], R9 ;  /* 0x0011ac0901007387 */ /* 0x0001e40000100800 */
[----:B0-----:R-:W-:Y:S02]  /*df4c0*/  SHF.R.U32.HI R9, RZ, 0x8, R26 ;  /* 0x00000008ff097819 */ /* 0x001fe4000001161a */
[----:B------:R-:W-:Y:S02]  /*df4d0*/  SHF.R.U32.HI R26, RZ, 0x8, R24 ;  /* 0x00000008ff1a7819 */ /* 0x000fe40000011618 */
[----:B------:R-:W-:Y:S02]  /*df4e0*/  PRMT R24, R24, 0x3340, R25 ;  /* 0x0000334018187816 */ /* 0x000fe40000000019 */
[----:B------:R-:W-:-:S03]  /*df4f0*/  SHF.R.U32.HI R7, RZ, 0x8, R7 ;  /* 0x00000008ff077819 */ /* 0x000fc60000011607 */
[----:B------:R0:W-:Y:S01]  /*df500*/  STL [R1+0x11a8], R24 ;  /* 0x0011a81801007387 */ /* 0x0001e20000100800 */
[----:B------:R-:W-:Y:S02]  /*df510*/  SHF.R.U32.HI R25, RZ, 0x8, R25 ;  /* 0x00000008ff197819 */ /* 0x000fe40000011619 */
[----:B------:R-:W-:Y:S02]  /*df520*/  LOP3.LUT R10, R10, 0xffff, RZ, 0xc0, !PT ;  /* 0x0000ffff0a0a7812 */ /* 0x000fe400078ec0ff */
[----:B0-----:R-:W-:Y:S02]  /*df530*/  SHF.R.U32.HI R24, RZ, 0x8, R14 ;  /* 0x00000008ff187819 */ /* 0x001fe4000001160e */
[--C-:B------:R-:W-:Y:S02]  /*df540*/  PRMT R14, R14, 0x3340, R11.reuse ;  /* 0x000033400e0e7816 */ /* 0x100fe4000000000b */
[----:B------:R-:W-:Y:S02]  /*df550*/  SHF.R.U32.HI R11, RZ, 0x8, R11 ;  /* 0x00000008ff0b7819 */ /* 0x000fe4000001160b */
[----:B------:R-:W-:-:S02]  /*df560*/  LOP3.LUT R8, R8, 0xffff, RZ, 0xc0, !PT ;  /* 0x0000ffff08087812 */ /* 0x000fc400078ec0ff */
[----:B------:R-:W-:Y:S01]  /*df570*/  LOP3.LUT R9, R9, 0xffff, RZ, 0xc0, !PT ;  /* 0x0000ffff09097812 */ /* 0x000fe200078ec0ff */
[----:B------:R0:W-:Y:S01]  /*df580*/  STL [R1+0x11a4], R14 ;  /* 0x0011a40e01007387 */ /* 0x0001e20000100800 */
[----:B------:R-:W-:Y:S02]  /*df590*/  LOP3.LUT R11, R11, 0xffff, RZ, 0xc0, !PT ;  /* 0x0000ffff0b0b7812 */ /* 0x000fe400078ec0ff */
[----:B0-----:R-:W-:Y:S02]  /*df5a0*/  LOP3.LUT R14, R7, 0xffff, RZ, 0xc0, !PT ;  /* 0x0000ffff070e7812 */ /* 0x001fe400078ec0ff */
[----:B------:R-:W-:Y:S02]  /*df5b0*/  LOP3.LUT R7, R26, 0xffff, RZ, 0xc0, !PT ;  /* 0x0000ffff1a077812 */ /* 0x000fe400078ec0ff */
[----:B------:R-:W-:Y:S02]  /*df5c0*/  LOP3.LUT R26, R25, 0xffff, RZ, 0xc0, !PT ;  /* 0x0000ffff191a7812 */ /* 0x000fe400078ec0ff */
[----:B------:R-:W-:-:S02]  /*df5d0*/  LOP3.LUT R25, R24, 0xffff, RZ, 0xc0, !PT ;  /* 0x0000ffff18197812 */ /* 0x000fc400078ec0ff */
[----:B------:R-:W-:Y:S02]  /*df5e0*/  PRMT R14, R10, 0x3340, R14 ;  /* 0x000033400a0e7816 */ /* 0x000fe4000000000e */
[----:B------:R-:W-:Y:S02]  /*df5f0*/  PRMT R10, R8, 0x3340, R9 ;  /* 0x00003340080a7816 */ /* 0x000fe40000000009 */
[----:B------:R-:W-:Y:S02]  /*df600*/  PRMT R9, R7, 0x3340, R26 ;  /* 0x0000334007097816 */ /* 0x000fe4000000001a */
[----:B------:R-:W-:Y:S02]  /*df610*/  PRMT R8, R25, 0x3340, R11 ;  /* 0x0000334019087816 */ /* 0x000fe4000000000b */
[----:B------:R-:W-:Y:S01]  /*df620*/  LOP3.LUT R26, R29, 0xffff, RZ, 0xc0, !PT ;  /* 0x0000ffff1d1a7812 */ /* 0x000fe200078ec0ff */
[----:B------:R-:W-:Y:S04]  /*df630*/  STL [R1+0x97c], R14 ;  /* 0x00097c0e01007387 */ /* 0x000fe80000100800 */
[----:B------:R-:W-:Y:S04]  /*df640*/  STL [R1+0x978], R10 ;  /* 0x0009780a01007387 */ /* 0x000fe80000100800 */
[----:B------:R-:W-:Y:S04]  /*df650*/  STL [R1+0x974], R9 ;  /* 0x0009740901007387 */ /* 0x000fe80000100800 */
[----:B------:R0:W-:Y:S01]  /*df660*/  STL [R1+0x970], R8 ;  /* 0x0009700801007387 */ /* 0x0001e20000100800 */
[----:B------:R-:W-:-:S02]  /*df670*/  LOP3.LUT R25, R22, 0xffff, RZ, 0xc0, !PT ;  /* 0x0000ffff16197812 */ /* 0x000fc400078ec0ff */
[----:B------:R-:W-:Y:S01]  /*df680*/  LOP3.LUT R11, R4, 0xffff, RZ, 0xc0, !PT ;  /* 0x0000ffff040b7812 */ /* 0x000fe200078ec0ff */
[----:B0-----:R-:W4:Y:S01]  /*df690*/  LDL.LU R8, [R1+0x2c50] ;  /* 0x002c500001087983 */ /* 0x001f220000300800 */
[----:B--2---:R-:W-:Y:S02]  /*df6a0*/  LOP3.LUT R7, R17, 0xffff, RZ, 0xc0, !PT ;  /* 0x0000ffff11077812 */ /* 0x004fe400078ec0ff */
[----:B---3--:R-:W-:Y:S01]  /*df6b0*/  LOP3.LUT R14, R5, 0xffff, RZ, 0xc0, !PT ;  /* 0x0000ffff050e7812 */ /* 0x008fe200078ec0ff */
[----:B------:R-:W2:Y:S01]  /*df6c0*/  LDL.LU R17, [R1+0x2c4c] ;  /* 0x002c4c0001117983 */ /* 0x000ea20000300800 */
[----:B------:R-:W-:Y:S02]  /*df6d0*/  SHF.R.U32.HI R10, RZ, 0x8, R7 ;  /* 0x00000008ff0a7819 */ /* 0x000fe40000011607 */
[--C-:B------:R-:W-:Y:S01]  /*df6e0*/  PRMT R24, R7, 0x3340, R26.reuse ;  /* 0x0000334007187816 */ /* 0x100fe2000000001a */
[----:B------:R-:W3:Y:S01]  /*df6f0*/  LDL.LU R5, [R1+0x2c0c] ;  /* 0x002c0c0001057983 */ /* 0x000ee20000300800 */
[----:B------:R-:W-:-:S03]  /*df700*/  SHF.R.U32.HI R7, RZ, 0x8, R26 ;  /* 0x00000008ff077819 */ /* 0x000fc6000001161a */
[----:B------:R-:W3:Y:S01]  /*df710*/  LDL.LU R4, [R1+0x2be8] ;  /* 0x002be80001047983 */ /* 0x000ee20000300800 */
[----:B------:R-:W-:-:S03]  /*df720*/  PRMT R26, R14, 0x3340, R25 ;  /* 0x000033400e1a7816 */ /* 0x000fc60000000019 */
[----:B------:R-:W3:Y:S01]  /*df730*/  LDL.LU R22, [R1+0x2e8] ;  /* 0x0002e80001167983 */ /* 0x000ee20000300800 */
[----:B------:R-:W-:-:S03]  /*df740*/  SHF.R.U32.HI R9, RZ, 0x8, R14 ;  /* 0x00000008ff097819 */ /* 0x000fc6000001160e */
[----:B------:R-:W3:Y:S01]  /*df750*/  LDL.LU R29, [R1+0x2e4] ;  /* 0x0002e400011d7983 */ /* 0x000ee20000300800 */
[----:B------:R-:W-:-:S03]  /*df760*/  SHF.R.U32.HI R14, RZ, 0x8, R25 ;  /* 0x00000008ff0e7819 */ /* 0x000fc60000011619 */
[----:B------:R0:W-:Y:S04]  /*df770*/  STL [R1+0x11a0], R24 ;  /* 0x0011a01801007387 */ /* 0x0001e80000100800 */
[----:B0-----:R-:W3:Y:S04]  /*df780*/  LDL.LU R24, [R1+0x1f0] ;  /* 0x0001f00001187983 */ /* 0x001ee80000300800 */
[----:B------:R0:W-:Y:S02]  /*df790*/  STL [R1+0x119c], R26 ;  /* 0x00119c1a01007387 */ /* 0x0001e40000100800 */
[----:B0-----:R-:W-:-:S02]  /*df7a0*/  SHF.R.U32.HI R26, RZ, 0x8, R11 ;  /* 0x00000008ff1a7819 */ /* 0x001fc4000001160b */
[----:B----4-:R-:W-:Y:S02]  /*df7b0*/  LOP3.LUT R27, R27, 0xffff, RZ, 0xc0, !PT ;  /* 0x0000ffff1b1b7812 */ /* 0x010fe400078ec0ff */
[----:B------:R-:W-:Y:S02]  /*df7c0*/  LOP3.LUT R15, R15, 0xffff, RZ, 0xc0, !PT ;  /* 0x0000ffff0f0f7812 */ /* 0x000fe400078ec0ff */
[----:B------:R-:W-:Y:S02]  /*df7d0*/  SHF.R.U32.HI R25, RZ, 0x8, R27 ;  /* 0x00000008ff197819 */ /* 0x000fe4000001161b */
[----:B------:R-:W-:Y:S02]  /*df7e0*/  PRMT R27, R27, 0x3340, R11 ;  /* 0x000033401b1b7816 */ /* 0x000fe4000000000b */
[----:B------:R-:W-:-:S03]  /*df7f0*/  PRMT R11, R15, 0x3340, R28 ;  /* 0x000033400f0b7816 */ /* 0x000fc6000000001c */
[----:B------:R0:W-:Y:S02]  /*df800*/  STL [R1+0x1198], R27 ;  /* 0x0011981b01007387 */ /* 0x0001e40000100800 */
[----:B0-----:R-:W-:Y:S02]  /*df810*/  SHF.R.U32.HI R27, RZ, 0x8, R15 ;  /* 0x00000008ff1b7819 */ /* 0x001fe4000001160f */
[----:B------:R-:W4:Y:S04]  /*df820*/  LDL.LU R15, [R1+0x39f8] ;  /* 0x0039f800010f7983 */ /* 0x000f280000300800 */
[----:B------:R0:W-:Y:S02]  /*df830*/  STL [R1+0x1194], R11 ;  /* 0x0011940b01007387 */ /* 0x0001e40000100800 */
[----:B0-----:R-:W-:Y:S01]  /*df840*/  SHF.R.U32.HI R11, RZ, 0x8, R28 ;  /* 0x00000008ff0b7819 */ /* 0x001fe2000001161c */
[----:B------:R-:W-:Y:S01]  /*df850*/  IMAD.MOV.U32 R28, RZ, RZ, R14 ;  /* 0x000000ffff1c7224 */ /* 0x000fe200078e000e */
[----:B------:R-:W-:-:S02]  /*df860*/  LOP3.LUT R14, R7, 0xffff, RZ, 0xc0, !PT ;  /* 0x0000ffff070e7812 */ /* 0x000fc400078ec0ff */
[----:B------:R-:W-:Y:S02]  /*df870*/  LOP3.LUT R7, R25, 0xffff, RZ, 0xc0, !PT ;  /* 0x0000ffff19077812 */ /* 0x000fe400078ec0ff */
[----:B------:R-:W-:Y:S02]  /*df880*/  LOP3.LUT R25, R27, 0xffff, RZ, 0xc0, !PT ;  /* 0x0000ffff1b197812 */ /* 0x000fe400078ec0ff */
[----:B------:R-:W4:Y:S01]  /*df890*/  LDL.LU R27, [R1+0x39f4] ;  /* 0x0039f400011b7983 */ /* 0x000f220000300800 */
[----:B------:R-:W-:Y:S02]  /*df8a0*/  LOP3.LUT R10, R10, 0xffff, RZ, 0xc0, !PT ;  /* 0x0000ffff0a0a7812 */ /* 0x000fe400078ec0ff */
[----:B------:R-:W-:Y:S02]  /*df8b0*/  LOP3.LUT R9, R9, 0xffff, RZ, 0xc0, !PT ;  /* 0x0000ffff09097812 */ /* 0x000fe400078ec0ff */
[----:B------:R-:W-:Y:S02]  /*df8c0*/  LOP3.LUT R28, R28, 0xffff, RZ, 0xc0, !PT ;  /* 0x0000ffff1c1c7812 */ /* 0x000fe400078ec0ff */
[----:B------:R-:W-:-:S02]  /*df8d0*/  LOP3.LUT R26, R26, 0xffff, RZ, 0xc0, !PT ;  /* 0x0000ffff1a1a7812 */ /* 0x000fc400078ec0ff */
[----:B------:R-:W-:Y:S02]  /*df8e0*/  LOP3.LUT R11, R11, 0xffff, RZ, 0xc0, !PT ;  /* 0x0000ffff0b0b7812 */ /* 0x000fe400078ec0ff */
[----:B------:R-:W-:Y:S02]  /*df8f0*/  PRMT R14, R10, 0x3340, R14 ;  /* 0x000033400a0e7816 */ /* 0x000fe4000000000e */
[----:B------:R-:W-:Y:S02]  /*df900*/  PRMT R10, R9, 0x3340, R28 ;  /* 0x00003340090a7816 */ /* 0x000fe4000000001c */
[----:B------:R-:W-:Y:S02]  /*df910*/  PRMT R9, R7, 0x3340, R26 ;  /* 0x0000334007097816 */ /* 0x000fe4000000001a */
[----:B------:R-:W-:Y:S01]  /*df920*/  PRMT R7, R25, 0x3340, R11 ;  /* 0x0000334019077816 */ /* 0x000fe2000000000b */
[----:B------:R2:W-:Y:S04]  /*df930*/  STL [R1+0x96c], R14 ;  /* 0x00096c0e01007387 */ /* 0x0005e80000100800 */
[----:B------:R3:W-:Y:S04]  /*df940*/  STL [R1+0x968], R10 ;  /* 0x0009680a01007387 */ /* 0x0007e80000100800 */
[----:B------:R0:W-:Y:S04]  /*df950*/  STL [R1+0x964], R9 ;  /* 0x0009640901007387 */ /* 0x0001e80000100800 */
[----:B------:R1:W-:Y:S01]  /*df960*/  STL [R1+0x960], R7 ;  /* 0x0009600701007387 */ /* 0x0003e20000100800 */
[----:B--2---:R-:W-:-:S03]  /*df970*/  LOP3.LUT R14, R17, 0xffff, RZ, 0xc0, !PT ;  /* 0x0000ffff110e7812 */ /* 0x004fc600078ec0ff */
[----:B------:R-:W2:Y:S01]  /*df980*/  LDL.LU R17, [R1+0x2c64] ;  /* 0x002c640001117983 */ /* 0x000ea20000300800 */
[----:B---3--:R-:W-:-:S03]  /*df990*/  LOP3.LUT R10, R5, 0xffff, RZ, 0xc0, !PT ;  /* 0x0000ffff050a7812 */ /* 0x008fc600078ec0ff */
[----:B------:R-:W3:Y:S01]  /*df9a0*/  LDL.LU R5, [R1+0x2c60] ;  /* 0x002c600001057983 */ /* 0x000ee20000300800 */
[----:B0-----:R-:W-:Y:S02]  /*df9b0*/  LOP3.LUT R9, R4, 0xffff, RZ, 0xc0, !PT ;  /* 0x0000ffff04097812 */ /* 0x001fe400078ec0ff */
[----:B------:R-:W-:Y:S01]  /*df9c0*/  LOP3.LUT R28, R22, 0xffff, RZ, 0xc0, !PT ;  /* 0x0000ffff161c7812 */ /* 0x000fe200078ec0ff */
[----:B------:R-:W3:Y:S01]  /*df9d0*/  LDL.LU R4, [R1+0x2bec] ;  /* 0x002bec0001047983 */ /* 0x000ee20000300800 */
[----:B------:R-:W-:-:S03]  /*df9e0*/  LOP3.LUT R26, R29, 0xffff, RZ, 0xc0, !PT ;  /* 0x0000ffff1d1a7812 */ /* 0x000fc600078ec0ff */
[----:B------:R-:W3:Y:S04]  /*df9f0*/  LDL.LU R22, [R1+0x1200] ;  /* 0x0012000001167983 */ /* 0x000ee80000300800 */
[----:B------:R-:W3:Y:S01]  /*dfa00*/  LDL.LU R29, [R1+0x300] ;  /* 0x00030000011d7983 */ /* 0x000ee20000300800 */
[----:B----4-:R-:W-:-:S03]  /*dfa10*/  LOP3.LUT R11, R27, 0xffff, RZ, 0xc0, !PT ;  /* 0x0000ffff1b0b7812 */ /* 0x010fc600078ec0ff */
[----:B------:R-:W4:Y:S01]  /*dfa20*/  LDL.LU R27, [R1+0x39f0] ;  /* 0x0039f000011b7983 */ /* 0x000f220000300800 */
[----:B------:R-:W-:Y:S02]  /*dfa30*/  LOP3.LUT R8, R8, 0xffff, RZ, 0xc0, !PT ;  /* 0x0000ffff08087812 */ /* 0x000fe400078ec0ff */
[----:B------:R-:W-:Y:S02]  /*dfa40*/  LOP3.LUT R25, R24, 0xffff, RZ, 0xc0, !PT ;  /* 0x0000ffff18197812 */ /* 0x000fe400078ec0ff */
[----:B------:R-:W-:Y:S02]  /*dfa50*/  PRMT R24, R8, 0x3340, R28 ;  /* 0x0000334008187816 */ /* 0x000fe4000000001c */
[----:B-1----:R-:W-:Y:S02]  /*dfa60*/  SHF.R.U32.HI R7, RZ, 0x8, R8 ;  /* 0x00000008ff077819 */ /* 0x002fe40000011608 */
[----:B------:R-:W-:Y:S02]  /*dfa70*/  SHF.R.U32.HI R8, RZ, 0x8, R14 ;  /* 0x00000008ff087819 */ /* 0x000fe4000001160e */
[--C-:B------:R-:W-:Y:S01]  /*dfa80*/  PRMT R14, R14, 0x3340, R26.reuse ;  /* 0x000033400e0e7816 */ /* 0x100fe2000000001a */
[----:B------:R0:W-:Y:S04]  /*dfa90*/  STL [R1+0x1190], R24 ;  /* 0x0011901801007387 */ /* 0x0001e80000100800 */
[----:B------:R1:W-:Y:S01]  /*dfaa0*/  STL [R1+0x10ac], R14 ;  /* 0x0010ac0e01007387 */ /* 0x0003e20000100800 */
[----:B0-----:R-:W-:-:S02]  /*dfab0*/  SHF.R.U32.HI R24, RZ, 0x8, R26 ;  /* 0x00000008ff187819 */ /* 0x001fc4000001161a */
[----:B------:R-:W-:Y:S02]  /*dfac0*/  SHF.R.U32.HI R26, RZ, 0x8, R10 ;  /* 0x00000008ff1a7819 */ /* 0x000fe4000001160a */
[----:B------:R-:W-:Y:S02]  /*dfad0*/  PRMT R10, R10, 0x3340, R25 ;  /* 0x000033400a0a7816 */ /* 0x000fe40000000019 */
[----:B------:R-:W-:-:S03]  /*dfae0*/  SHF.R.U32.HI R28, RZ, 0x8, R28 ;  /* 0x00000008ff1c7819 */ /* 0x000fc6000001161c */
[----:B------:R0:W-:Y:S01]  /*dfaf0*/  STL [R1+0x10a8], R10 ;  /* 0x0010a80a01007387 */ /* 0x0001e20000100800 */
[----:B------:R-:W-:Y:S02]  /*dfb00*/  SHF.R.U32.HI R25, RZ, 0x8, R25 ;  /* 0x00000008ff197819 */ /* 0x000fe40000011619 */
[----:B-1----:R-:W-:Y:S02]  /*dfb10*/  SHF.R.U32.HI R14, RZ, 0x8, R9 ;  /* 0x00000008ff0e7819 */ /* 0x002fe40000011609 */
[----:B------:R-:W-:Y:S02]  /*dfb20*/  LOP3.LUT R8, R8, 0xffff, RZ, 0xc0, !PT ;  /* 0x0000ffff08087812 */ /* 0x000fe400078ec0ff */
[--C-:B0-----:R-:W-:Y:S02]  /*dfb30*/  PRMT R10, R9, 0x3340, R11.reuse ;  /* 0x00003340090a7816 */ /* 0x101fe4000000000b */
[----:B------:R-:W-:Y:S02]  /*dfb40*/  SHF.R.U32.HI R11, RZ, 0x8, R11 ;  /* 0x00000008ff0b7819 */ /* 0x000fe4000001160b */
[----:B------:R-:W-:-:S02]  /*dfb50*/  LOP3.LUT R9, R7, 0xffff, RZ, 0xc0, !PT ;  /* 0x0000ffff07097812 */ /* 0x000fc400078ec0ff */
[----:B------:R-:W-:Y:S01]  /*dfb60*/  LOP3.LUT R7, R26, 0xffff, RZ, 0xc0, !PT ;  /* 0x0000ffff1a077812 */ /* 0x000fe200078ec0ff */
[----:B------:R0:W-:Y:S01]  /*dfb70*/  STL [R1+0x10a4], R10 ;  /* 0x0010a40a01007387 */ /* 0x0001e20000100800 */
[----:B------:R-:W-:Y:S02]  /*dfb80*/  LOP3.LUT R26, R25, 0xffff, RZ, 0xc0, !PT ;  /* 0x0000ffff191a7812 */ /* 0x000fe400078ec0ff */
[----:B------:R-:W-:Y:S02]  /*dfb90*/  LOP3.LUT R25, R14, 0xffff, RZ, 0xc0, !PT ;  /* 0x0000ffff0e197812 */ /* 0x000fe400078ec0ff */
[----:B------:R-:W-:Y:S02]  /*dfba0*/  LOP3.LUT R11, R11, 0xffff, RZ, 0xc0, !PT ;  /* 0x0000ffff0b0b7812 */ /* 0x000fe400078ec0ff */
[----:B0-----:R-:W-:Y:S02]  /*dfbb0*/  LOP3.LUT R10, R28, 0xffff, RZ, 0xc0, !PT ;  /* 0x0000ffff1c0a7812 */ /* 0x001fe400078ec0ff */
[----:B------:R-:W-:-:S02]  /*dfbc0*/  LOP3.LUT R28, R24, 0xffff, RZ, 0xc0, !PT ;  /* 0x0000ffff181c7812 */ /* 0x000fc400078ec0ff */
[----:B------:R-:W-:Y:S02]  /*dfbd0*/  PRMT R7, R7, 0x3340, R26 ;  /* 0x0000334007077816 */ /* 0x000fe4000000001a */
[----:B------:R-:W-:Y:S02]  /*dfbe0*/  PRMT R10, R9, 0x3340, R10 ;  /* 0x00003340090a7816 */ /* 0x000fe4000000000a */
[----:B------:R-:W-:Y:S02]  /*dfbf0*/  PRMT R9, R8, 0x3340, R28 ;  /* 0x0000334008097816 */ /* 0x000fe4000000001c */
[----:B------:R-:W-:Y:S01]  /*dfc00*/  PRMT R8, R25, 0x3340, R11 ;  /* 0x0000334019087816 */ /* 0x000fe2000000000b */
[----:B------:R2:W-:Y:S04]  /*dfc10*/  STL [R1+0x95c], R10 ;  /* 0x00095c0a01007387 */ /* 0x0005e80000100800 */
[----:B------:R-:W-:Y:S04]  /*dfc20*/  STL [R1+0x958], R9 ;  /* 0x0009580901007387 */ /* 0x000fe80000100800 */
[----:B------:R3:W-:Y:S04]  /*dfc30*/  STL [R1+0x954], R7 ;  /* 0x0009540701007387 */ /* 0x0007e80000100800 */
[----:B------:R0:W-:Y:S01]  /*dfc40*/  STL [R1+0x950], R8 ;  /* 0x0009500801007387 */ /* 0x0001e20000100800 */
[----:B------:R-:W-:-:S02]  /*dfc50*/  LOP3.LUT R25, R15, 0xffff, RZ, 0xc0, !PT ;  /* 0x0000ffff0f197812 */ /* 0x000fc400078ec0ff */
[----:B--2---:R-:W-:Y:S02]  /*dfc60*/  LOP3.LUT R10, R17, 0xffff, RZ, 0xc0, !PT ;  /* 0x0000ffff110a7812 */ /* 0x004fe400078ec0ff */
[----:B---3--:R-:W-:Y:S02]  /*dfc70*/  LOP3.LUT R7, R5, 0xffff, RZ, 0xc0, !PT ;  /* 0x0000ffff05077812 */ /* 0x008fe400078ec0ff */
[----:B------:R-:W2:Y:S01]  /*dfc80*/  LDL.LU R5, [R1+0x2c24] ;  /* 0x002c240001057983 */ /* 0x000ea20000300800 */
[----:B0-----:R-:W-:-:S03]  /*dfc90*/  LOP3.LUT R8, R4, 0xffff, RZ, 0xc0, !PT ;  /* 0x0000ffff04087812 */ /* 0x001fc600078ec0ff */
[----:B------:R-:W3:Y:S01]  /*dfca0*/  LDL.LU R4, [R1+0x2c20] ;  /* 0x002c200001047983 */ /* 0x000ee20000300800 */
[----:B------:R-:W-:-:S03]  /*dfcb0*/  LOP3.LUT R28, R29, 0xffff, RZ, 0xc0, !PT ;  /* 0x0000ffff1d1c7812 */ /* 0x000fc600078ec0ff */
[----:B------:R-:W3:Y:S01]  /*dfcc0*/  LDL.LU R15, [R1+0x2bf8] ;  /* 0x002bf800010f7983 */ /* 0x000ee20000300800 */
[----:B------:R-:W-:Y:S02]  /*dfcd0*/  LOP3.LUT R9, R22, 0xffff, RZ, 0xc0, !PT ;  /* 0x0000ffff16097812 */ /* 0x000fe400078ec0ff */
[----:B------:R-:W-:Y:S02]  /*dfce0*/  PRMT R17, R10, 0x3340, R28 ;  /* 0x000033400a117816 */ /* 0x000fe4000000001c */
[----:B----4-:R-:W-:Y:S02]  /*dfcf0*/  LOP3.LUT R26, R27, 0xffff, RZ, 0xc0, !PT ;  /* 0x0000ffff1b1a7812 */ /* 0x010fe400078ec0ff */
[----:B------:R-:W4:Y:S04]  /*dfd00*/  LDL.LU R27, [R1+0x2bf4] ;  /* 0x002bf400011b7983 */ /* 0x000f280000300800 */
[----:B------:R-:W4:Y:S04]  /*dfd10*/  LDL.LU R22, [R1+0x1f8] ;  /* 0x0001f80001167983 */ /* 0x000f280000300800 */
[----:B------:R-:W4:Y:S04]  /*dfd20*/  LDL.LU R29, [R1+0x1f4] ;  /* 0x0001f400011d7983 */ /* 0x000f280000300800 */
[----:B------:R0:W-:Y:S04]  /*dfd30*/  STL [R1+0x10a0], R17 ;  /* 0x0010a01101007387 */ /* 0x0001e80000100800 */
[----:B------:R-:W4:Y:S04]  /*dfd40*/  LDL.LU R24, [R1+0xec] ;  /* 0x0000ec0001187983 */ /* 0x000f280000300800 */
[----:B0-----:R-:W4:Y:S01]  /*dfd50*/  LDL.LU R17, [R1+0xe8] ;  /* 0x0000e80001117983 */ /* 0x001f220000300800 */
[----:B------:R-:W-:-:S02]  /*dfd60*/  LOP3.LUT R11, R2, 0xffff, RZ, 0xc0, !PT ;  /* 0x0000ffff020b7812 */ /* 0x000fc400078ec0ff */
[----:B------:R-:W-:Y:S02]  /*dfd70*/  SHF.R.U32.HI R2, RZ, 0x8, R10 ;  /* 0x00000008ff027819 */ /* 0x000fe4000001160a */
[----:B------:R-:W-:Y:S02]  /*dfd80*/  SHF.R.U32.HI R10, RZ, 0x8, R7 ;  /* 0x00000008ff0a7819 */ /* 0x000fe40000011607 */
[----:B------:R-:W-:Y:S02]  /*dfd90*/  SHF.R.U32.HI R14, RZ, 0x8, R28 ;  /* 0x00000008ff0e7819 */ /* 0x000fe4000001161c */
[----:B------:R-:W-:Y:S02]  /*dfda0*/  PRMT R7, R7, 0x3340, R26 ;  /* 0x0000334007077816 */ /* 0x000fe4000000001a */
[----:B------:R-:W-:-:S03]  /*dfdb0*/  PRMT R28, R8, 0x3340, R25 ;  /* 0x00003340081c7816 */ /* 0x000fc60000000019 */
[----:B------:R0:W-:Y:S04]  /*dfdc0*/  STL [R1+0xaec], R7 ;  /* 0x000aec0701007387 */ /* 0x0001e80000100800 */
[----:B------:R1:W-:Y:S01]  /*dfdd0*/  STL [R1+0xae8], R28 ;  /* 0x000ae81c01007387 */ /* 0x0003e20000100800 */
[----:B------:R-:W-:Y:S02]  /*dfde0*/  SHF.R.U32.HI R25, RZ, 0x8, R25 ;  /* 0x00000008ff197819 */ /* 0x000fe40000011619 */
[----:B0-----:R-:W-:Y:S02]  /*dfdf0*/  SHF.R.U32.HI R7, RZ, 0x8, R26 ;  /* 0x00000008ff077819 */ /* 0x001fe4000001161a */
[----:B-1----:R-:W-:Y:S02]  /*dfe00*/  PRMT R28, R9, 0x3340, R11 ;  /* 0x00003340091c7816 */ /* 0x002fe4000000000b */
[----:B------:R-:W-:-:S02]  /*dfe10*/  SHF.R.U32.HI R26, RZ, 0x8, R8 ;  /* 0x00000008ff1a7819 */ /* 0x000fc40000011608 */
[----:B------:R-:W-:Y:S02]  /*dfe20*/  SHF.R.U32.HI R8, RZ, 0x8, R9 ;  /* 0x00000008ff087819 */ /* 0x000fe40000011609 */
[----:B------:R-:W4:Y:S04]  /*dfe30*/  LDL.LU R9, [R1+0x39ec] ;  /* 0x0039ec0001097983 */ /* 0x000f280000300800 */
[----:B------:R0:W-:Y:S01]  /*dfe40*/  STL [R1+0xadc], R28 ;  /* 0x000adc1c01007387 */ /* 0x0001e20000100800 */
[----:B------:R-:W-:Y:S02]  /*dfe50*/  LOP3.LUT R8, R8, 0xffff, RZ, 0xc0, !PT ;  /* 0x0000ffff08087812 */ /* 0x000fe400078ec0ff */
[----:B0-----:R-:W-:Y:S01]  /*dfe60*/  SHF.R.U32.HI R28, RZ, 0x8, R11 ;  /* 0x00000008ff1c7819 */ /* 0x001fe2000001160b */
[----:B------:R-:W-:Y:S01]  /*dfe70*/  IMAD.MOV.U32 R11, RZ, RZ, R10 ;  /* 0x000000ffff0b7224 */ /* 0x000fe200078e000a */
[----:B------:R-:W-:Y:S01]  /*dfe80*/  LOP3.LUT R10, R26, 0xffff, RZ, 0xc0, !PT ;  /* 0x0000ffff1a0a7812 */ /* 0x000fe200078ec0ff */
[----:B------:R-:W-:Y:S01]  /*dfe90*/  IMAD.MOV.U32 R26, RZ, RZ, R14 ;  /* 0x000000ffff1a7224 */ /* 0x000fe200078e000e */
[----:B------:R-:W-:-:S02]  /*dfea0*/  LOP3.LUT R14, R25, 0xffff, RZ, 0xc0, !PT ;  /* 0x0000ffff190e7812 */ /* 0x000fc400078ec0ff */
[----:B------:R-:W-:Y:S02]  /*dfeb0*/  LOP3.LUT R28, R28, 0xffff, RZ, 0xc0, !PT ;  /* 0x0000ffff1c1c7812 */ /* 0x000fe400078ec0ff */
[----:B------:R-:W-:Y:S02]  /*dfec0*/  LOP3.LUT R2, R2, 0xffff, RZ, 0xc0, !PT ;  /* 0x0000ffff02027812 */ /* 0x000fe400078ec0ff */
[----:B------:R-:W-:Y:S02]  /*dfed0*/  LOP3.LUT R25, R11, 0xffff, RZ, 0xc0, !PT ;  /* 0x0000ffff0b197812 */ /* 0x000fe400078ec0ff */
[----:B------:R-:W-:Y:S02]  /*dfee0*/  PRMT R10, R10, 0x3340, R14 ;  /* 0x000033400a0a7816 */ /* 0x000fe4000000000e */
[----:B------:R-:W-:Y:S02]  /*dfef0*/  LOP3.LUT R26, R26, 0xffff, RZ, 0xc0, !PT ;  /* 0x0000ffff1a1a7812 */ /* 0x000fe400078ec0ff */
[----:B------:R-:W-:-:S02]  /*dff00*/  LOP3.LUT R11, R7, 0xffff, RZ, 0xc0, !PT ;  /* 0x0000ffff070b7812 */ /* 0x000fc400078ec0ff */
[----:B------:R-:W-:Y:S01]  /*dff10*/  PRMT R8, R8, 0x3340, R28 ;  /* 0x0000334008087816 */ /* 0x000fe2000000001c */
[----:B------:R-:W4:Y:S04]  /*dff20*/  LDL.LU R7, [R1+0x39e8] ;  /* 0x0039e80001077983 */ /* 0x000f280000300800 */
[----:B------:R-:W4:Y:S01]  /*dff30*/  LDL.LU R14, [R1+0x39e4] ;  /* 0x0039e400010e7983 */ /* 0x000f220000300800 */
[----:B------:R-:W-:-:S03]  /*dff40*/  PRMT R2, R2, 0x3340, R26 ;  /* 0x0000334002027816 */ /* 0x000fc6000000001a */
[----:B------:R0:W-:Y:S04]  /*dff50*/  STL [R1+0x94c], R10 ;  /* 0x00094c0a01007387 */ /* 0x0001e80000100800 */
[----:B------:R2:W-:Y:S04]  /*dff60*/  STL [R1+0x948], R8 ;  /* 0x0009480801007387 */ /* 0x0005e80000100800 */
[----:B------:R3:W-:Y:S01]  /*dff70*/  STL [R1+0x944], R2 ;  /* 0x0009440201007387 */ /* 0x0007e20000100800 */
[----:B0-----:R-:W-:-:S05]  /*dff80*/  PRMT R10, R25, 0x3340, R11 ;  /* 0x00003340190a7816 */ /* 0x001fca000000000b */
[----:B------:R0:W-:Y:S01]  /*dff90*/  STL [R1+0x940], R10 ;  /* 0x0009400a01007387 */ /* 0x0001e20000100800 */
[----:B--2---:R-:W-:Y:S02]  /*dffa0*/  LOP3.LUT R8, R5, 0xffff, RZ, 0xc0, !PT ;  /* 0x0000ffff05087812 */ /* 0x004fe400078ec0ff */
[----:B---3--:R-:W-:Y:S02]  /*dffb0*/  LOP3.LUT R2, R4, 0xffff, RZ, 0xc0, !PT ;  /* 0x0000ffff04027812 */ /* 0x008fe400078ec0ff */
[----:B0-----:R-:W-:Y:S02]  /*dffc0*/  LOP3.LUT R10, R15, 0xffff, RZ, 0xc0, !PT ;  /* 0x0000ffff0f0a7812 */ /* 0x001fe400078ec0ff */
[----:B------:R-:W2:Y:S04]  /*dffd0*/  LDL.LU R15, [R1+0x2c80] ;  /* 0x002c8000010f7983 */ /* 0x000ea80000300800 */
[----:B------:R-:W3:Y:S04]  /*dffe0*/  LDL.LU R5, [R1+0x2c7c] ;  /* 0x002c7c0001057983 */ /* 0x000ee80000300800 */
[----:B------:R-:W3:Y:S01]  /*dfff0*/  LDL.LU R4, [R1+0x1210] ;  /* 0x0012100001047983 */ /* 0x000ee20000300800 */
[----:B----4-:R-:W-:-:S02]  /*e0000*/  LOP3.LUT R28, R22, 0xffff, RZ, 0xc0, !PT ;  /* 0x0000ffff161c7812 */ /* 0x010fc400078ec0ff */
[----:B------:R-:W-:Y:S01]  /*e0010*/  LOP3.LUT R26, R29, 0xffff, RZ, 0xc0, !PT ;  /* 0x0000ffff1d1a7812 */ /* 0x000fe200078ec0ff */
[----:B------:R-:W4:Y:S01]  /*e0020*/  LDL.LU R22, [R1+0x1204] ;  /* 0x0012040001167983 */ /* 0x000f220000300800 */
[----:B------:R-:W-:Y:S02]  /*e0030*/  LOP3.LUT R25, R24, 0xffff, RZ, 0xc0, !PT ;  /* 0x0000ffff18197812 */ /* 0x000fe400078ec0ff */
[----:B------:R-:W-:Y:S02]  /*e0040*/  SHF.R.U32.HI R24, RZ, 0x8, R8 ;  /* 0x00000008ff187819 */ /* 0x000fe40000011608 */
[----:B------:R-:W-:Y:S01]  /*e0050*/  PRMT R8, R8, 0x3340, R28 ;  /* 0x0000334008087816 */ /* 0x000fe2000000001c */
[----:B------:R-:W4:Y:S04]  /*e0060*/  LDL.LU R29, [R1+0x308] ;  /* 0x00030800011d7983 */ /* 0x000f280000300800 */
[----:B------:R0:W-:Y:S01]  /*e0070*/  STL [R1+0xad8], R8 ;  /* 0x000ad80801007387 */ /* 0x0001e20000100800 */
[----:B------:R-:W-:-:S02]  /*e0080*/  LOP3.LUT R11, R17, 0xffff, RZ, 0xc0, !PT ;  /* 0x0000ffff110b7812 */ /* 0x000fc400078ec0ff */
[----:B------:R-:W-:Y:S02]  /*e0090*/  SHF.R.U32.HI R17, RZ, 0x8, R28 ;  /* 0x00000008ff117819 */ /* 0x000fe4000001161c */
[----:B------:R-:W-:Y:S02]  /*e00a0*/  SHF.R.U32.HI R28, RZ, 0x8, R26 ;  /* 0x00000008ff1c7819 */ /* 0x000fe4000001161a */
[----:B0-----:R-:W-:Y:S02]  /*e00b0*/  SHF.R.U32.HI R8, RZ, 0x8, R2 ;  /* 0x00000008ff087819 */ /* 0x001fe40000011602 */
[----:B------:R-:W-:Y:S02]  /*e00c0*/  PRMT R2, R2, 0x3340, R26 ;  /* 0x0000334002027816 */ /* 0x000fe4000000001a */
[----:B------:R-:W-:Y:S02]  /*e00d0*/  PRMT R26, R10, 0x3340, R25 ;  /* 0x000033400a1a7816 */ /* 0x000fe40000000019 */
[----:B------:R-:W-:Y:S01]  /*e00e0*/  LOP3.LUT R27, R27, 0xffff, RZ, 0xc0, !PT ;  /* 0x0000ffff1b1b7812 */ /* 0x000fe200078ec0ff */
[----:B------:R0:W-:Y:S02]  /*e00f0*/  STL [R1+0xacc], R2 ;  /* 0x000acc0201007387 */ /* 0x0001e40000100800 */
[----:B0-----:R-:W-:-:S02]  /*e0100*/  SHF.R.U32.HI R2, RZ, 0x8, R10 ;  /* 0x00000008ff027819 */ /* 0x001fc4000001160a */
[----:B------:R-:W4:Y:S04]  /*e0110*/  LDL.LU R10, [R1+0x39e0] ;  /* 0x0039e000010a7983 */ /* 0x000f280000300800 */
[----:B------:R0:W-:Y:S01]  /*e0120*/  STL [R1+0xac8], R26 ;  /* 0x000ac81a01007387 */ /* 0x0001e20000100800 */
[----:B------:R-:W-:Y:S02]  /*e0130*/  LOP3.LUT R24, R24, 0xffff, RZ, 0xc0, !PT ;  /* 0x0000ffff18187812 */ /* 0x000fe400078ec0ff */
[----:B0-----:R-:W-:Y:S02]  /*e0140*/  SHF.R.U32.HI R26, RZ, 0x8, R25 ;  /* 0x00000008ff1a7819 */ /* 0x001fe40000011619 */
[----:B------:R-:W-:Y:S02]  /*e0150*/  SHF.R.U32.HI R25, RZ, 0x8, R27 ;  /* 0x00000008ff197819 */ /* 0x000fe4000001161b */
[----:B------:R-:W-:-:S05]  /*e0160*/  PRMT R27, R27, 0x3340, R11 ;  /* 0x000033401b1b7816 */ /* 0x000fca000000000b */
[----:B------:R0:W-:Y:S02]  /*e0170*/  STL [R1+0xabc], R27 ;  /* 0x000abc1b01007387 */ /* 0x0001e40000100800 */
[----:B0-----:R-:W-:Y:S02]  /*e0180*/  LOP3.LUT R27, R17, 0xffff, RZ, 0xc0, !PT ;  /* 0x0000ffff111b7812 */ /* 0x001fe400078ec0ff */
[----:B------:R-:W-:Y:S02]  /*e0190*/  LOP3.LUT R17, R28, 0xffff, RZ, 0xc0, !PT ;  /* 0x0000ffff1c117812 */ /* 0x000fe400078ec0ff */
[----:B------:R-:W-:Y:S02]  /*e01a0*/  LOP3.LUT R28, R2, 0xffff, RZ, 0xc0, !PT ;  /* 0x0000ffff021c7812 */ /* 0x000fe400078ec0ff */
[----:B------:R-:W4:Y:S01]  /*e01b0*/  LDL.LU R2, [R1+0x39dc] ;  /* 0x0039dc0001027983 */ /* 0x000f220000300800 */
[----:B------:R-:W-:-:S03]  /*e01c0*/  PRMT R24, R24, 0x3340, R27 ;  /* 0x0000334018187816 */ /* 0x000fc6000000001b */
[----:B------:R-:W4:Y:S01]  /*e01d0*/  LDL.LU R27, [R1+0x39d8] ;  /* 0x0039d800011b7983 */ /* 0x000f220000300800 */
[----:B------:R-:W-:Y:S02]  /*e01e0*/  SHF.R.U32.HI R11, RZ, 0x8, R11 ;  /* 0x00000008ff0b7819 */ /* 0x000fe4000001160b */
[----:B------:R-:W-:Y:S02]  /*e01f0*/  LOP3.LUT R8, R8, 0xffff, RZ, 0xc0, !PT ;  /* 0x0000ffff08087812 */ /* 0x000fe400078ec0ff */
[----:B------:R-:W-:Y:S02]  /*e0200*/  LOP3.LUT R26, R26, 0xffff, RZ, 0xc0, !PT ;  /* 0x0000ffff1a1a7812 */ /* 0x000fe400078ec0ff */
[----:B------:R-:W-:Y:S02]  /*e0210*/  LOP3.LUT R25, R25, 0xffff, RZ, 0xc0, !PT ;  /* 0x0000ffff19197812 */ /* 0x000fe400078ec0ff */
[----:B------:R-:W-:Y:S01]  /*e0220*/  LOP3.LUT R11, R11, 0xffff, RZ, 0xc0, !PT ;  /* 0x0000ffff0b0b7812 */ /* 0x000fe200078ec0ff */
[----:B------:R0:W-:Y:S02]  /*e0230*/  STL [R1+0x93c], R24 ;  /* 0x00093c1801007387 */ /* 0x0001e40000100800 */
[----:B0-----:R-:W-:-:S02]  /*e0240*/  PRMT R24, R8, 0x3340, R17 ;  /* 0x0000334008187816 */ /* 0x001fc40000000011 */
[----:B------:R-:W-:Y:S02]  /*e0250*/  PRMT R17, R28, 0x3340, R26 ;  /* 0x000033401c117816 */ /* 0x000fe4000000001a */
[----:B------:R-:W-:Y:S02]  /*e0260*/  PRMT R8, R25, 0x3340, R11 ;  /* 0x0000334019087816 */ /* 0x000fe4000000000b */
[----:B------:R-:W-:Y:S01]  /*e0270*/  LOP3.LUT R25, R21, 0xffff, RZ, 0xc0, !PT ;  /* 0x0000ffff15197812 */ /* 0x000fe200078ec0ff */
[----:B------:R3:W-:Y:S04]  /*e0280*/  STL [R1+0x938], R24 ;  /* 0x0009381801007387 */ /* 0x0007e80000100800 */
[----:B------:R0:W-:Y:S01]  /*e0290*/  STL [R1+0x934], R17 ;  /* 0x0009341101007387 */ /* 0x0001e20000100800 */
[----:B------:R-:W-:-:S03]  /*e02a0*/  LOP3.LUT R11, R16, 0xffff, RZ, 0xc0, !PT ;  /* 0x0000ffff100b7812 */ /* 0x000fc600078ec0ff */
[----:B------:R1:W-:Y:S01]  /*e02b0*/  STL [R1+0x930], R8 ;  /* 0x0009300801007387 */ /* 0x0003e20000100800 */
[----:B--2---:R-:W-:Y:S02]  /*e02c0*/  LOP3.LUT R15, R15, 0xffff, RZ, 0xc0, !PT ;  /* 0x0000ffff0f0f7812 */ /* 0x004fe400078ec0ff */
[----:B---3--:R-:W-:Y:S02]  /*e02d0*/  LOP3.LUT R24, R5, 0xffff, RZ, 0xc0, !PT ;  /* 0x0000ffff05187812 */ /* 0x008fe400078ec0ff */
[----:B0-----:R-:W-:Y:S01]  /*e02e0*/  LOP3.LUT R17, R4, 0xffff, RZ, 0xc0, !PT ;  /* 0x0000ffff04117812 */ /* 0x001fe200078ec0ff */
[----:B------:R-:W2:Y:S01]  /*e02f0*/  LDL.LU R5, [R1+0x2c40] ;  /* 0x002c400001057983 */ /* 0x000ea20000300800 */
[----:B------:R-:W-:-:S03]  /*e0300*/  SHF.R.U32.HI R16, RZ, 0x8, R15 ;  /* 0x00000008ff107819 */ /* 0x000fc6000001160f */
[----:B------:R-:W3:Y:S01]  /*e0310*/  LDL.LU R4, [R1+0x2c08] ;  /* 0x002c080001047983 */ /* 0x000ee20000300800 */
[----:B----4-:R-:W-:Y:S02]  /*e0320*/  LOP3.LUT R28, R29, 0xffff, RZ, 0xc0, !PT ;  /* 0x0000ffff1d1c7812 */ /* 0x010fe400078ec0ff */
[----:B-1----:R-:W-:Y:S02]  /*e0330*/  LOP3.LUT R8, R22, 0xffff, RZ, 0xc0, !PT ;  /* 0x0000ffff16087812 */ /* 0x002fe400078ec0ff */
[----:B------:R-:W4:Y:S01]  /*e0340*/  LDL.LU R22, [R1+0x2c04] ;  /* 0x002c040001167983 */ /* 0x000f220000300800 */
[--C-:B------:R-:W-:Y:S02]  /*e0350*/  PRMT R21, R15, 0x3340, R28.reuse ;  /* 0x000033400f157816 */ /* 0x100fe4000000001c */
[----:B------:R-:W-:Y:S02]  /*e0360*/  SHF.R.U32.HI R15, RZ, 0x8, R28 ;  /* 0x00000008ff0f7819 */ /* 0x000fe4000001161c */
[----:B------:R-:W-:-:S02]  /*e0370*/  LOP3.LUT R26, R27, 0xffff, RZ, 0xc0, !PT ;  /* 0x0000ffff1b1a7812 */ /* 0x000fc400078ec0ff */
[----:B------:R-:W4:Y:S04]  /*e0380*/  LDL.LU R27, [R1+0x1214] ;  /* 0x00121400011b7983 */ /* 0x000f280000300800 */
[----:B------:R-:W4:Y:S01]  /*e0390*/  LDL.LU R29, [R1+0x1fc] ;  /* 0x0001fc00011d7983 */ /* 0x000f220000300800 */
[----:B------:R-:W-:-:S03]  /*e03a0*/  PRMT R28, R24, 0x3340, R26 ;  /* 0x00003340181c7816 */ /* 0x000fc6000000001a */
[----:B------:R-:W-:Y:S04]  /*e03b0*/  STL [R1+0xab8], R21 ;  /* 0x000ab81501007387 */ /* 0x000fe80000100800 */
[----:B------:R0:W-:Y:S02]  /*e03c0*/  STL [R1+0xaac], R28 ;  /* 0x000aac1c01007387 */ /* 0x0001e40000100800 */
[----:B0-----:R-:W-:Y:S02]  /*e03d0*/  PRMT R28, R17, 0x3340, R25 ;  /* 0x00003340111c7816 */ /* 0x001fe40000000019 */
[----:B------:R-:W-:Y:S02]  /*e03e0*/  SHF.R.U32.HI R21, RZ, 0x8, R24 ;  /* 0x00000008ff157819 */ /* 0x000fe40000011618 */
[----:B------:R-:W-:Y:S01]  /*e03f0*/  SHF.R.U32.HI R24, RZ, 0x8, R26 ;  /* 0x00000008ff187819 */ /* 0x000fe2000001161a */
[----:B------:R0:W-:Y:S01]  /*e0400*/  STL [R1+0xaa8], R28 ;  /* 0x000aa81c01007387 */ /* 0x0001e20000100800 */
[----:B------:R-:W-:-:S02]  /*e0410*/  SHF.R.U32.HI R26, RZ, 0x8, R17 ;  /* 0x00000008ff1a7819 */ /* 0x000fc40000011611 */
[----:B------:R-:W-:Y:S02]  /*e0420*/  SHF.R.U32.HI R17, RZ, 0x8, R8 ;  /* 0x00000008ff117819 */ /* 0x000fe40000011608 */
[----:B------:R-:W-:Y:S02]  /*e0430*/  SHF.R.U32.HI R25, RZ, 0x8, R25 ;  /* 0x00000008ff197819 */ /* 0x000fe40000011619 */
[--C-:B0-----:R-:W-:Y:S02]  /*e0440*/  PRMT R28, R8, 0x3340, R11.reuse ;  /* 0x00003340081c7816 */ /* 0x101fe4000000000b */
[----:B------:R-:W4:Y:S04]  /*e0450*/  LDL.LU R8, [R1+0x39d4] ;  /* 0x0039d40001087983 */ /* 0x000f280000300800 */
[----:B------:R0:W-:Y:S02]  /*e0460*/  STL [R1+0xa9c], R28 ;  /* 0x000a9c1c01007387 */ /* 0x0001e40000100800 */
[----:B0-----:R-:W-:Y:S01]  /*e0470*/  SHF.R.U32.HI R28, RZ, 0x8, R11 ;  /* 0x00000008ff1c7819 */ /* 0x001fe2000001160b */
[----:B------:R-:W-:Y:S01]  /*e0480*/  IMAD.MOV.U32 R11, RZ, RZ, R21 ;  /* 0x000000ffff0b7224 */ /* 0x000fe200078e0015 */
[----:B------:R-:W-:Y:S01]  /*e0490*/  LOP3.LUT R21, R26, 0xffff, RZ, 0xc0, !PT ;  /* 0x0000ffff1a157812 */ /* 0x000fe200078ec0ff */
[----:B------:R-:W-:Y:S01]  /*e04a0*/  IMAD.MOV.U32 R26, RZ, RZ, R15 ;  /* 0x000000ffff1a7224 */ /* 0x000fe200078e000f */
[----:B------:R-:W-:-:S02]  /*e04b0*/  LOP3.LUT R15, R25, 0xffff, RZ, 0xc0, !PT ;  /* 0x0000ffff190f7812 */ /* 0x000fc400078ec0ff */
[----:B------:R-:W-:Y:S02]  /*e04c0*/  LOP3.LUT R25, R11, 0xffff, RZ, 0xc0, !PT ;  /* 0x0000ffff0b197812 */ /* 0x000fe400078ec0ff */
[----:B------:R-:W-:Y:S02]  /*e04d0*/  PRMT R21, R21, 0x3340, R15 ;  /* 0x0000334015157816 */ /* 0x000fe4000000000f */
[----:B------:R-:W-:Y:S02]  /*e04e0*/  LOP3.LUT R11, R24, 0xffff, RZ, 0xc0, !PT ;  /* 0x0000ffff180b7812 */ /* 0x000fe400078ec0ff */
[----:B------:R-:W4:Y:S04]  /*e04f0*/  LDL.LU R24, [R1+0x39d0] ;  /* 0x0039d00001187983 */ /* 0x000f280000300800 */
[----:B------:R-:W4:Y:S04]  /*e0500*/  LDL.LU R15, [R1+0x39cc] ;  /* 0x0039cc00010f7983 */ /* 0x000f280000300800 */
[----:B------:R0:W-:Y:S04]  /*e0510*/  STL [R1+0x92c], R21 ;  /* 0x00092c1501007387 */ /* 0x0001e80000100800 */
[----:B0-----:R-:W4:Y:S01]  /*e0520*/  LDL.LU R21, [R1+0x39c8] ;  /* 0x0039c80001157983 */ /* 0x001f220000300800 */
[----:B------:R-:W-:-:S02]  /*e0530*/  LOP3.LUT R17, R17, 0xffff, RZ, 0xc0, !PT ;  /* 0x0000ffff11117812 */ /* 0x000fc400078ec0ff */
[----:B------:R-:W-:Y:S02]  /*e0540*/  LOP3.LUT R28, R28, 0xffff, RZ, 0xc0, !PT ;  /* 0x0000ffff1c1c7812 */ /* 0x000fe400078ec0ff */
[----:B------:R-:W-:Y:S02]  /*e0550*/  LOP3.LUT R16, R16, 0xffff, RZ, 0xc0, !PT ;  /* 0x0000ffff10107812 */ /* 0x000fe400078ec0ff */
[----:B------:R-:W-:Y:S02]  /*e0560*/  LOP3.LUT R26, R26, 0xffff, RZ, 0xc0, !PT ;  /* 0x0000ffff1a1a7812 */ /* 0x000fe400078ec0ff */
[----:B------:R-:W-:Y:S02]  /*e0570*/  PRMT R17, R17, 0x3340, R28 ;  /* 0x0000334011117816 */ /* 0x000fe4000000001c */
[----:B------:R-:W-:Y:S02]  /*e0580*/  PRMT R11, R25, 0x3340, R11 ;  /* 0x00003340190b7816 */ /* 0x000fe4000000000b */
[----:B------:R-:W-:Y:S01]  /*e0590*/  PRMT R16, R16, 0x3340, R26 ;  /* 0x0000334010107816 */ /* 0x000fe2000000001a */
[----:B------:R-:W-:Y:S04]  /*e05a0*/  STL [R1+0x928], R17 ;  /* 0x0009281101007387 */ /* 0x000fe80000100800 */
[----:B------:R-:W-:Y:S04]  /*e05b0*/  STL [R1+0x924], R16 ;  /* 0x0009241001007387 */ /* 0x000fe80000100800 */
[----:B------:R0:W-:Y:S02]  /*e05c0*/  STL [R1+0x920], R11 ;  /* 0x0009200b01007387 */ /* 0x0001e40000100800 */
[----:B0-----:R-:W-:-:S02]  /*e05d0*/  LOP3.LUT R11, R0, 0xffff, RZ, 0xc0, !PT ;  /* 0x0000ffff000b7812 */ /* 0x001fc400078ec0ff */
[----:B--2---:R-:W-:Y:S02]  /*e05e0*/  LOP3.LUT R5, R5, 0xffff, RZ, 0xc0, !PT ;  /* 0x0000ffff05057812 */ /* 0x004fe400078ec0ff */
[----:B---3--:R-:W-:Y:S02]  /*e05f0*/  LOP3.LUT R4, R4, 0xffff, RZ, 0xc0, !PT ;  /* 0x0000ffff04047812 */ /* 0x008fe400078ec0ff */
[----:B----4-:R-:W-:Y:S02]  /*e0600*/  LOP3.LUT R16, R22, 0xffff, RZ, 0xc0, !PT ;  /* 0x0000ffff16107812 */ /* 0x010fe400078ec0ff */
[----:B------:R-:W-:-:S04]  /*e0610*/  LOP3.LUT R28, R29, 0xffff, RZ, 0xc0, !PT ;  /* 0x0000ffff1d1c7812 */ /* 0x000fc800078ec0ff */
[--C-:B------:R-:W-:Y:S02]  /*e0620*/  PRMT R17, R5, 0x3340, R28.reuse ;  /* 0x0000334005117816 */ /* 0x100fe4000000001c */
[----:B------:R-:W-:Y:S02]  /*e0630*/  LOP3.LUT R27, R27, 0xffff, RZ, 0xc0, !PT ;  /* 0x0000ffff1b1b7812 */ /* 0x000fe400078ec0ff */
[----:B------:R-:W-:Y:S02]  /*e0640*/  SHF.R.U32.HI R28, RZ, 0x8, R28 ;  /* 0x00000008ff1c7819 */ /* 0x000fe4000001161c */
[----:B------:R-:W-:Y:S02]  /*e0650*/  LOP3.LUT R25, R15, 0xffff, RZ, 0xc0, !PT ;  /* 0x0000ffff0f197812 */ /* 0x000fe400078ec0ff */
[----:B------:R-:W-:Y:S02]  /*e0660*/  SHF.R.U32.HI R15, RZ, 0x8, R5 ;  /* 0x00000008ff0f7819 */ /* 0x000fe40000011605 */
[----:B------:R-:W-:-:S02]  /*e0670*/  SHF.R.U32.HI R5, RZ, 0x8, R4 ;  /* 0x00000008ff057819 */ /* 0x000fc40000011604 */
[----:B------:R-:W-:Y:S02]  /*e0680*/  LOP3.LUT R26, R21, 0xffff, RZ, 0xc0, !PT ;  /* 0x0000ffff151a7812 */ /* 0x000fe400078ec0ff */
[----:B------:R-:W2:Y:S04]  /*e0690*/  LDL.LU R21, [R1+0x2ca0] ;  /* 0x002ca00001157983 */ /* 0x000ea80000300800 */
[----:B------:R-:W3:Y:S01]  /*e06a0*/  LDL.LU R0, [R1+0x2c9c] ;  /* 0x002c9c0001007983 */ /* 0x000ee20000300800 */
[----:B------:R-:W-:-:S03]  /*e06b0*/  PRMT R4, R4, 0x3340, R26 ;  /* 0x0000334004047816 */ /* 0x000fc6000000001a */
[----:B------:R-:W4:Y:S04]  /*e06c0*/  LDL.LU R22, [R1+0x2c58] ;  /* 0x002c580001167983 */ /* 0x000f280000300800 */
[----:B------:R-:W4:Y:S04]  /*e06d0*/  LDL.LU R29, [R1+0x2c54] ;  /* 0x002c5400011d7983 */ /* 0x000f280000300800 */
[----:B------:R0:W-:Y:S04]  /*e06e0*/  STL [R1+0xa98], R17 ;  /* 0x000a981101007387 */ /* 0x0001e80000100800 */
[----:B0-----:R-:W4:Y:S04]  /*e06f0*/  LDL.LU R17, [R1+0x210] ;  /* 0x0002100001117983 */ /* 0x001f280000300800 */
[----:B------:R0:W-:Y:S02]  /*e0700*/  STL [R1+0xa8c], R4 ;  /* 0x000a8c0401007387 */ /* 0x0001e40000100800 */
[----:B0-----:R-:W-:-:S02]  /*e0710*/  SHF.R.U32.HI R4, RZ, 0x8, R26 ;  /* 0x00000008ff047819 */ /* 0x001fc4000001161a */
[----:B------:R-:W-:Y:S02]  /*e0720*/  SHF.R.U32.HI R26, RZ, 0x8, R16 ;  /* 0x00000008ff1a7819 */ /* 0x000fe40000011610 */
[----:B------:R-:W-:-:S05]  /*e0730*/  PRMT R16, R16, 0x3340, R25 ;  /* 0x0000334010107816 */ /* 0x000fca0000000019 */
[----:B------:R0:W-:Y:S01]  /*e0740*/  STL [R1+0xa88], R16 ;  /* 0x000a881001007387 */ /* 0x0001e20000100800 */
[----:B------:R-:W-:Y:S02]  /*e0750*/  LOP3.LUT R15, R15, 0xffff, RZ, 0xc0, !PT ;  /* 0x0000ffff0f0f7812 */ /* 0x000fe400078ec0ff */
[----:B------:R-:W-:Y:S02]  /*e0760*/  SHF.R.U32.HI R25, RZ, 0x8, R25 ;  /* 0x00000008ff197819 */ /* 0x000fe40000011619 */
[----:B0-----:R-:W-:Y:S02]  /*e0770*/  SHF.R.U32.HI R16, RZ, 0x8, R27 ;  /* 0x00000008ff107819 */ /* 0x001fe4000001161b */
[----:B------:R-:W-:-:S05]  /*e0780*/  PRMT R27, R27, 0x3340, R11 ;  /* 0x000033401b1b7816 */ /* 0x000fca000000000b */
[----:B------:R0:W-:Y:S01]  /*e0790*/  STL [R1+0xa7c], R27 ;  /* 0x000a7c1b01007387 */ /* 0x0001e20000100800 */
[----:B------:R-:W-:Y:S02]  /*e07a0*/  LOP3.LUT R5, R5, 0xffff, RZ, 0xc0, !PT ;  /* 0x0000ffff05057812 */ /* 0x000fe400078ec0ff */
[----:B------:R-:W-:Y:S02]  /*e07b0*/  SHF.R.U32.HI R11, RZ, 0x8, R11 ;  /* 0x00000008ff0b7819 */ /* 0x000fe4000001160b */
[----:B0-----:R-:W-:Y:S01]  /*e07c0*/  LOP3.LUT R27, R28, 0xffff, RZ, 0xc0, !PT ;  /* 0x0000ffff1c1b7812 */ /* 0x001fe200078ec0ff */
[----:B------:R-:W-:Y:S01]  /*e07d0*/  IMAD.MOV.U32 R28, RZ, RZ, R4 ;  /* 0x000000ffff1c7224 */ /* 0x000fe200078e0004 */
[----:B------:R-:W-:Y:S02]  /*e07e0*/  LOP3.LUT R4, R26, 0xffff, RZ, 0xc0, !PT ;  /* 0x0000ffff1a047812 */ /* 0x000fe400078ec0ff */
[----:B------:R-:W-:Y:S02]  /*e07f0*/  LOP3.LUT R26, R25, 0xffff, RZ, 0xc0, !PT ;  /* 0x0000ffff191a7812 */ /* 0x000fe400078ec0ff */
[----:B------:R-:W-:-:S02]  /*e0800*/  PRMT R15, R15, 0x3340, R27 ;  /* 0x000033400f0f7816 */ /* 0x000fc4000000001b */
[----:B------:R-:W-:Y:S02]  /*e0810*/  LOP3.LUT R25, R16, 0xffff, RZ, 0xc0, !PT ;  /* 0x0000ffff10197812 */ /* 0x000fe400078ec0ff */
[----:B------:R-:W-:Y:S01]  /*e0820*/  LOP3.LUT R28, R28, 0xffff, RZ, 0xc0, !PT ;  /* 0x0000ffff1c1c7812 */ /* 0x000fe200078ec0ff */
[----:B------:R-:W4:Y:S04]  /*e0830*/  LDL.LU R16, [R1+0x39c4] ;  /* 0x0039c40001107983 */ /* 0x000f280000300800 */
[----:B------:R-:W4:Y:S04]  /*e0840*/  LDL.LU R27, [R1+0x39c0] ;  /* 0x0039c000011b7983 */ /* 0x000f280000300800 */
[----:B------:R0:W-:Y:S01]  /*e0850*/  STL [R1+0x91c], R15 ;  /* 0x00091c0f01007387 */ /* 0x0001e20000100800 */
[----:B------:R-:W-:-:S02]  /*e0860*/  LOP3.LUT R11, R11, 0xffff, RZ, 0xc0, !PT ;  /* 0x0000ffff0b0b7812 */ /* 0x000fc400078ec0ff */
[----:B0-----:R-:W-:Y:S02]  /*e0870*/  PRMT R15, R5, 0x3340, R28 ;  /* 0x00003340050f7816 */ /* 0x001fe4000000001c */
[----:B------:R-:W-:Y:S02]  /*e0880*/  PRMT R5, R4, 0x3340, R26 ;  /* 0x0000334004057816 */ /* 0x000fe4000000001a */
[----:B------:R-:W4:Y:S04]  /*e0890*/  LDL.LU R26, [R1+0x30c] ;  /* 0x00030c00011a7983 */ /* 0x000f280000300800 */
[----:B------:R-:W-:Y:S01]  /*e08a0*/  STL [R1+0x918], R15 ;  /* 0x0009180f01007387 */ /* 0x000fe20000100800 */
[----:B------:R-:W-:-:S03]  /*e08b0*/  PRMT R4, R25, 0x3340, R11 ;  /* 0x0000334019047816 */ /* 0x000fc6000000000b */
[----:B------:R2:W-:Y:S04]  /*e08c0*/  STL [R1+0x914], R5 ;  /* 0x0009140501007387 */ /* 0x0005e80000100800 */
[----:B------:R-:W4:Y:S04]  /*e08d0*/  LDL.LU R11, [R1+0x214] ;  /* 0x00021400010b7983 */ /* 0x000f280000300800 */
[----:B------:R3:W-:Y:S01]  /*e08e0*/  STL [R1+0x910], R4 ;  /* 0x0009100401007387 */ /* 0x0007e20000100800 */
[----:B--2---:R-:W-:Y:S02]  /*e08f0*/  LOP3.LUT R5, R21, 0xffff, RZ, 0xc0, !PT ;  /* 0x0000ffff15057812 */ /* 0x004fe400078ec0ff */
[----:B---3--:R-:W-:-:S02]  /*e0900*/  LOP3.LUT R4, R0, 0xffff, RZ, 0xc0, !PT ;  /* 0x0000ffff00047812 */ /* 0x008fc400078ec0ff */
[----:B----4-:R-:W-:Y:S01]  /*e0910*/  LOP3.LUT R15, R22, 0xffff, RZ, 0xc0, !PT ;  /* 0x0000ffff160f7812 */ /* 0x010fe200078ec0ff */
[----:B------:R-:W2:Y:S01]  /*e0920*/  LDL.LU R0, [R1+0x2c1c] ;  /* 0x002c1c0001007983 */ /* 0x000ea20000300800 */
[----:B------:R-:W-:-:S03]  /*e0930*/  LOP3.LUT R21, R29, 0xffff, RZ, 0xc0, !PT ;  /* 0x0000ffff1d157812 */ /* 0x000fc600078ec0ff */
[----:B------:R-:W3:Y:S04]  /*e0940*/  LDL.LU R22, [R1+0x2c18] ;  /* 0x002c180001167983 */ /* 0x000ee80000300800 */
[----:B------:R-:W4:Y:S01]  /*e0950*/  LDL.LU R29, [R1+0x1224] ;  /* 0x00122400011d7983 */ /* 0x000f220000300800 */
[----:B------:R-:W-:-:S03]  /*e0960*/  LOP3.LUT R28, R27, 0xffff, RZ, 0xc0, !PT ;  /* 0x0000ffff1b1c7812 */ /* 0x000fc600078ec0ff */
[----:B------:R-:W4:Y:S01]  /*e0970*/  LDL.LU R27, [R1+0x1220] ;  /* 0x00122000011b7983 */ /* 0x000f220000300800 */
        /* <DEDUP_REMOVED lines=17> */
[----:B------:R-:W-:-:S05]  /*e0a90*/  PRMT R21, R21, 0x3340, R11 ;  /* 0x0000334015157816 */ /* 0x000fca000000000b */
[----:B------:R0:W-:Y:S02]  /*e0aa0*/  STL [R1+0xa6c], R21 ;  /* 0x000a6c1501007387 */ /* 0x0001e40000100800 */
[----:B0-----:R-:W-:Y:S01]  /*e0ab0*/  LOP3.LUT R21, R28, 0xffff, RZ, 0xc0, !PT ;  /* 0x0000ffff1c157812 */ /* 0x001fe200078ec0ff */
[----:B------:R-:W-:Y:S01]  /*e0ac0*/  IMAD.MOV.U32 R28, RZ, RZ, R4 ;  /* 0x000000ffff1c7224 */ /* 0x000fe200078e0004 */
[----:B------:R-:W-:Y:S02]  /*e0ad0*/  LOP3.LUT R4, R26, 0xffff, RZ, 0xc0, !PT ;  /* 0x0000ffff1a047812 */ /* 0x000fe400078ec0ff */
[----:B------:R-:W-:Y:S02]  /*e0ae0*/  LOP3.LUT R26, R25, 0xffff, RZ, 0xc0, !PT ;  /* 0x0000ffff191a7812 */ /* 0x000fe400078ec0ff */
[----:B------:R-:W-:Y:S02]  /*e0af0*/  LOP3.LUT R25, R15, 0xffff, RZ, 0xc0, !PT ;  /* 0x0000ffff0f197812 */ /* 0x000fe400078ec0ff */
[----:B------:R-:W-:Y:S01]  /*e0b00*/  PRMT R17, R17, 0x3340, R21 ;  /* 0x0000334011117816 */ /* 0x000fe20000000015 */
[----:B------:R-:W4:Y:S04]  /*e0b10*/  LDL.LU R15, [R1+0x39bc] ;  /* 0x0039bc00010f7983 */ /* 0x000f280000300800 */
[----:B------:R-:W4:Y:S01]  /*e0b20*/  LDL.LU R21, [R1+0x39b8] ;  /* 0x0039b80001157983 */ /* 0x000f220000300800 */
[----:B------:R-:W-:-:S02]  /*e0b30*/  SHF.R.U32.HI R11, RZ, 0x8, R11 ;  /* 0x00000008ff0b7819 */ /* 0x000fc4000001160b */
[----:B------:R-:W-:Y:S02]  /*e0b40*/  LOP3.LUT R5, R5, 0xffff, RZ, 0xc0, !PT ;  /* 0x0000ffff05057812 */ /* 0x000fe400078ec0ff */
[----:B------:R-:W-:Y:S02]  /*e0b50*/  LOP3.LUT R28, R28, 0xffff, RZ, 0xc0, !PT ;  /* 0x0000ffff1c1c7812 */ /* 0x000fe400078ec0ff */
[----:B------:R-:W-:Y:S02]  /*e0b60*/  LOP3.LUT R11, R11, 0xffff, RZ, 0xc0, !PT ;  /* 0x0000ffff0b0b7812 */ /* 0x000fe400078ec0ff */
[----:B------:R-:W-:Y:S02]  /*e0b70*/  PRMT R5, R5, 0x3340, R28 ;  /* 0x0000334005057816 */ /* 0x000fe4000000001c */
[----:B------:R-:W-:Y:S01]  /*e0b80*/  PRMT R4, R4, 0x3340, R26 ;  /* 0x0000334004047816 */ /* 0x000fe2000000001a */
[----:B------:R-:W-:Y:S01]  /*e0b90*/  STL [R1+0x90c], R17 ;  /* 0x00090c1101007387 */ /* 0x000fe20000100800 */
[----:B------:R-:W-:-:S03]  /*e0ba0*/  PRMT R11, R25, 0x3340, R11 ;  /* 0x00003340190b7816 */ /* 0x000fc6000000000b */
[----:B------:R-:W-:Y:S01]  /*e0bb0*/  STL [R1+0x908], R5 ;  /* 0x0009080501007387 */ /* 0x000fe20000100800 */
[----:B------:R-:W-:-:S03]  /*e0bc0*/  LOP3.LUT R25, R13, 0xffff, RZ, 0xc0, !PT ;  /* 0x0000ffff0d197812 */ /* 0x000fc600078ec0ff */
[----:B------:R-:W-:Y:S04]  /*e0bd0*/  STL [R1+0x8fc], R4 ;  /* 0x0008fc0401007387 */ /* 0x000fe80000100800 */
[----:B------:R0:W-:Y:S02]  /*e0be0*/  STL [R1+0x8f8], R11 ;  /* 0x0008f80b01007387 */ /* 0x0001e40000100800 */
[----:B0-----:R-:W-:Y:S02]  /*e0bf0*/  LOP3.LUT R11, R12, 0xffff, RZ, 0xc0, !PT ;  /* 0x0000ffff0c0b7812 */ /* 0x001fe400078ec0ff */
[----:B--2---:R-:W-:Y:S02]  /*e0c00*/  LOP3.LUT R5, R0, 0xffff, RZ, 0xc0, !PT ;  /* 0x0000ffff00057812 */ /* 0x004fe400078ec0ff */
[----:B---3--:R-:W-:-:S02]  /*e0c10*/  LOP3.LUT R4, R22, 0xffff, RZ, 0xc0, !PT ;  /* 0x0000ffff16047812 */ /* 0x008fc400078ec0ff */
[----:B------:R-:W-:Y:S02]  /*e0c20*/  SHF.R.U32.HI R13, RZ, 0x8, R5 ;  /* 0x00000008ff0d7819 */ /* 0x000fe40000011605 */
[----:B----4-:R-:W-:Y:S02]  /*e0c30*/  LOP3.LUT R0, R29, 0xffff, RZ, 0xc0, !PT ;  /* 0x0000ffff1d007812 */ /* 0x010fe400078ec0ff */
[----:B------:R-:W-:Y:S02]  /*e0c40*/  LOP3.LUT R17, R27, 0xffff, RZ, 0xc0, !PT ;  /* 0x0000ffff1b117812 */ /* 0x000fe400078ec0ff */
[----:B------:R-:W-:Y:S02]  /*e0c50*/  LOP3.LUT R28, R21, 0xffff, RZ, 0xc0, !PT ;  /* 0x0000ffff151c7812 */ /* 0x000fe400078ec0ff */
[----:B------:R-:W-:Y:S02]  /*e0c60*/  LOP3.LUT R26, R15, 0xffff, RZ, 0xc0, !PT ;  /* 0x0000ffff0f1a7812 */ /* 0x000fe400078ec0ff */
[----:B------:R-:W2:Y:S04]  /*e0c70*/  LDL.LU R15, [R1+0x2cc0] ;  /* 0x002cc000010f7983 */ /* 0x000ea80000300800 */
[----:B------:R-:W3:Y:S01]  /*e0c80*/  LDL.LU R22, [R1+0x2cbc] ;  /* 0x002cbc0001167983 */ /* 0x000ee20000300800 */
[----:B------:R-:W-:-:S03]  /*e0c90*/  PRMT R5, R5, 0x3340, R28 ;  /* 0x0000334005057816 */ /* 0x000fc6000000001c */
[----:B------:R-:W4:Y:S04]  /*e0ca0*/  LDL.LU R27, [R1+0x2c70] ;  /* 0x002c7000011b7983 */ /* 0x000f280000300800 */
[----:B------:R-:W4:Y:S04]  /*e0cb0*/  LDL.LU R12, [R1+0x2c28] ;  /* 0x002c2800010c7983 */ /* 0x000f280000300800 */
[----:B------:R-:W4:Y:S04]  /*e0cc0*/  LDL.LU R21, [R1+0x328] ;  /* 0x0003280001157983 */ /* 0x000f280000300800 */
[----:B------:R-:W4:Y:S04]  /*e0cd0*/  LDL.LU R29, [R1+0x324] ;  /* 0x00032400011d7983 */ /* 0x000f280000300800 */
[----:B------:R0:W-:Y:S02]  /*e0ce0*/  STL [R1+0xa68], R5 ;  /* 0x000a680501007387 */ /* 0x0001e40000100800 */
[----:B0-----:R-:W-:-:S02]  /*e0cf0*/  SHF.R.U32.HI R5, RZ, 0x8, R4 ;  /* 0x00000008ff057819 */ /* 0x001fc40000011604 */
[----:B------:R-:W-:-:S05]  /*e0d00*/  PRMT R4, R4, 0x3340, R26 ;  /* 0x0000334004047816 */ /* 0x000fca000000001a */
[----:B------:R0:W-:Y:S02]  /*e0d10*/  STL [R1+0xa64], R4 ;  /* 0x000a640401007387 */ /* 0x0001e40000100800 */
[----:B0-----:R-:W-:Y:S02]  /*e0d20*/  SHF.R.U32.HI R4, RZ, 0x8, R26 ;  /* 0x00000008ff047819 */ /* 0x001fe4000001161a */
[----:B------:R-:W-:Y:S02]  /*e0d30*/  SHF.R.U32.HI R26, RZ, 0x8, R0 ;  /* 0x00000008ff1a7819 */ /* 0x000fe40000011600 */
[----:B------:R-:W-:-:S05]  /*e0d40*/  PRMT R0, R0, 0x3340, R25 ;  /* 0x0000334000007816 */ /* 0x000fca0000000019 */
[----:B------:R0:W-:Y:S01]  /*e0d50*/  STL [R1+0xa60], R0 ;  /* 0x000a600001007387 */ /* 0x0001e20000100800 */
[----:B------:R-:W-:Y:S02]  /*e0d60*/  SHF.R.U32.HI R28, RZ, 0x8, R28 ;  /* 0x00000008ff1c7819 */ /* 0x000fe4000001161c */
[----:B0-----:R-:W-:Y:S02]  /*e0d70*/  SHF.R.U32.HI R0, RZ, 0x8, R17 ;  /* 0x00000008ff007819 */ /* 0x001fe40000011611 */
[----:B------:R-:W-:Y:S02]  /*e0d80*/  PRMT R17, R17, 0x3340, R11 ;  /* 0x0000334011117816 */ /* 0x000fe4000000000b */
[----:B------:R-:W-:-:S03]  /*e0d90*/  SHF.R.U32.HI R25, RZ, 0x8, R25 ;  /* 0x00000008ff197819 */ /* 0x000fc60000011619 */
[----:B------:R0:W-:Y:S01]  /*e0da0*/  STL [R1+0xa5c], R17 ;  /* 0x000a5c1101007387 */ /* 0x0001e20000100800 */
[----:B------:R-:W-:Y:S02]  /*e0db0*/  SHF.R.U32.HI R11, RZ, 0x8, R11 ;  /* 0x00000008ff0b7819 */ /* 0x000fe4000001160b */
[----:B------:R-:W-:Y:S02]  /*e0dc0*/  LOP3.LUT R5, R5, 0xffff, RZ, 0xc0, !PT ;  /* 0x0000ffff05057812 */ /* 0x000fe400078ec0ff */
[----:B0-----:R-:W-:Y:S02]  /*e0dd0*/  LOP3.LUT R17, R13, 0xffff, RZ, 0xc0, !PT ;  /* 0x0000ffff0d117812 */ /* 0x001fe400078ec0ff */
[----:B------:R-:W-:Y:S01]  /*e0de0*/  LOP3.LUT R13, R28, 0xffff, RZ, 0xc0, !PT ;  /* 0x0000ffff1c0d7812 */ /* 0x000fe200078ec0ff */
[----:B------:R-:W-:Y:S01]  /*e0df0*/  IMAD.MOV.U32 R28, RZ, RZ, R4 ;  /* 0x000000ffff1c7224 */ /* 0x000fe200078e0004 */
[----:B------:R-:W-:Y:S02]  /*e0e00*/  LOP3.LUT R4, R26, 0xffff, RZ, 0xc0, !PT ;  /* 0x0000ffff1a047812 */ /* 0x000fe400078ec0ff */
[----:B------:R-:W-:-:S02]  /*e0e10*/  LOP3.LUT R26, R25, 0xffff, RZ, 0xc0, !PT ;  /* 0x0000ffff191a7812 */ /* 0x000fc400078ec0ff */
[----:B------:R-:W-:Y:S02]  /*e0e20*/  PRMT R17, R17, 0x3340, R13 ;  /* 0x0000334011117816 */ /* 0x000fe4000000000d */
        /* <DEDUP_REMOVED lines=8> */
[----:B------:R-:W-:Y:S01]  /*e0eb0*/  PRMT R4, R25, 0x3340, R11 ;  /* 0x0000334019047816 */ /* 0x000fe2000000000b */
[----:B------:R-:W-:Y:S04]  /*e0ec0*/  STL [R1+0x8e8], R17 ;  /* 0x0008e81101007387 */ /* 0x000fe80000100800 */
[----:B------:R-:W4:Y:S04]  /*e0ed0*/  LDL.LU R11, [R1+0x218] ;  /* 0x00021800010b7983 */ /* 0x000f280000300800 */
[----:B------:R2:W-:Y:S04]  /*e0ee0*/  STL [R1+0x8dc], R5 ;  /* 0x0008dc0501007387 */ /* 0x0005e80000100800 */
[----:B------:R3:W-:Y:S01]  /*e0ef0*/  STL [R1+0x8d8], R4 ;  /* 0x0008d80401007387 */ /* 0x0007e20000100800 */
[----:B--2---:R-:W-:-:S02]  /*e0f00*/  LOP3.LUT R5, R15, 0xffff, RZ, 0xc0, !PT ;  /* 0x0000ffff0f057812 */ /* 0x004fc400078ec0ff */
[----:B---3--:R-:W-:Y:S01]  /*e0f10*/  LOP3.LUT R4, R22, 0xffff, RZ, 0xc0, !PT ;  /* 0x0000ffff16047812 */ /* 0x008fe200078ec0ff */
[----:B------:R-:W2:Y:S04]  /*e0f20*/  LDL.LU R15, [R1+0x2cd0] ;  /* 0x002cd000010f7983 */ /* 0x000ea80000300800 */
[----:B------:R-:W3:Y:S01]  /*e0f30*/  LDL.LU R22, [R1+0x2ccc] ;  /* 0x002ccc0001167983 */ /* 0x000ee20000300800 */
[----:B----4-:R-:W-:Y:S02]  /*e0f40*/  LOP3.LUT R28, R21, 0xffff, RZ, 0xc0, !PT ;  /* 0x0000ffff151c7812 */ /* 0x010fe400078ec0ff */
[----:B------:R-:W-:Y:S02]  /*e0f50*/  LOP3.LUT R17, R12, 0xffff, RZ, 0xc0, !PT ;  /* 0x0000ffff0c117812 */ /* 0x000fe400078ec0ff */
[----:B------:R-:W-:Y:S01]  /*e0f60*/  LOP3.LUT R26, R29, 0xffff, RZ, 0xc0, !PT ;  /* 0x0000ffff1d1a7812 */ /* 0x000fe200078ec0ff */
[----:B------:R-:W4:Y:S04]  /*e0f70*/  LDL.LU R12, [R1+0x2c34] ;  /* 0x002c3400010c7983 */ /* 0x000f280000300800 */
[----:B------:R-:W4:Y:S04]  /*e0f80*/  LDL.LU R21, [R1+0x1230] ;  /* 0x0012300001157983 */ /* 0x000f280000300800 */
[----:B------:R-:W4:Y:S01]  /*e0f90*/  LDL.LU R29, [R1+0x330] ;  /* 0x00033000011d7983 */ /* 0x000f220000300800 */
[----:B------:R-:W-:-:S02]  /*e0fa0*/  LOP3.LUT R27, R27, 0xffff, RZ, 0xc0, !PT ;  /* 0x0000ffff1b1b7812 */ /* 0x000fc400078ec0ff */
[----:B------:R-:W-:Y:S02]  /*e0fb0*/  LOP3.LUT R25, R11, 0xffff, RZ, 0xc0, !PT ;  /* 0x0000ffff0b197812 */ /* 0x000fe400078ec0ff */
[----:B------:R-:W-:Y:S02]  /*e0fc0*/  LOP3.LUT R11, R13, 0xffff, RZ, 0xc0, !PT ;  /* 0x0000ffff0d0b7812 */ /* 0x000fe400078ec0ff */
[----:B------:R-:W-:Y:S02]  /*e0fd0*/  SHF.R.U32.HI R13, RZ, 0x8, R5 ;  /* 0x00000008ff0d7819 */ /* 0x000fe40000011605 */
[----:B------:R-:W-:-:S05]  /*e0fe0*/  PRMT R5, R5, 0x3340, R28 ;  /* 0x0000334005057816 */ /* 0x000fca000000001c */
        /* <DEDUP_REMOVED lines=18> */
[----:B------:R-:W4:Y:S01]  /*e1110*/  LDL.LU R27, [R1+0x39ac] ;  /* 0x0039ac00011b7983 */ /* 0x000f220000300800 */
[----:B------:R-:W-:-:S02]  /*e1120*/  LOP3.LUT R13, R13, 0xffff, RZ, 0xc0, !PT ;  /* 0x0000ffff0d0d7812 */ /* 0x000fc400078ec0ff */
[----:B------:R-:W-:Y:S02]  /*e1130*/  SHF.R.U32.HI R11, RZ, 0x8, R11 ;  /* 0x00000008ff0b7819 */ /* 0x000fe4000001160b */
[----:B------:R-:W-:Y:S02]  /*e1140*/  LOP3.LUT R5, R5, 0xffff, RZ, 0xc0, !PT ;  /* 0x0000ffff05057812 */ /* 0x000fe400078ec0ff */
[----:B------:R-:W-:Y:S02]  /*e1150*/  LOP3.LUT R28, R28, 0xffff, RZ, 0xc0, !PT ;  /* 0x0000ffff1c1c7812 */ /* 0x000fe400078ec0ff */
[----:B------:R-:W-:Y:S02]  /*e1160*/  PRMT R17, R13, 0x3340, R17 ;  /* 0x000033400d117816 */ /* 0x000fe40000000011 */
[----:B------:R-:W-:Y:S02]  /*e1170*/  LOP3.LUT R11, R11, 0xffff, RZ, 0xc0, !PT ;  /* 0x0000ffff0b0b7812 */ /* 0x000fe400078ec0ff */
[----:B------:R-:W-:-:S02]  /*e1180*/  PRMT R5, R5, 0x3340, R28 ;  /* 0x0000334005057816 */ /* 0x000fc4000000001c */
[----:B------:R-:W-:Y:S01]  /*e1190*/  PRMT R13, R4, 0x3340, R26 ;  /* 0x00003340040d7816 */ /* 0x000fe2000000001a */
[----:B------:R-:W-:Y:S01]  /*e11a0*/  STL [R1+0x8cc], R17 ;  /* 0x0008cc1101007387 */ /* 0x000fe20000100800 */
[----:B------:R-:W-:-:S03]  /*e11b0*/  PRMT R4, R25, 0x3340, R11 ;  /* 0x0000334019047816 */ /* 0x000fc6000000000b */
[----:B------:R2:W-:Y:S04]  /*e11c0*/  STL [R1+0x8c8], R5 ;  /* 0x0008c80501007387 */ /* 0x0005e80000100800 */
[----:B------:R3:W-:Y:S04]  /*e11d0*/  STL [R1+0x8bc], R13 ;  /* 0x0008bc0d01007387 */ /* 0x0007e80000100800 */
[----:B------:R0:W-:Y:S01]  /*e11e0*/  STL [R1+0x8b4], R4 ;  /* 0x0008b40401007387 */ /* 0x0001e20000100800 */
[----:B------:R-:W-:Y:S02]  /*e11f0*/  LOP3.LUT R11, R3, 0xffff, RZ, 0xc0, !PT ;  /* 0x0000ffff030b7812 */ /* 0x000fe400078ec0ff */
[----:B------:R-:W-:-:S02]  /*e1200*/  LOP3.LUT R25, R0, 0xffff, RZ, 0xc0, !PT ;  /* 0x0000ffff00197812 */ /* 0x000fc400078ec0ff */
[----:B--2---:R-:W-:Y:S02]  /*e1210*/  LOP3.LUT R5, R15, 0xffff, RZ, 0xc0, !PT ;  /* 0x0000ffff0f057812 */ /* 0x004fe400078ec0ff */
[----:B---3--:R-:W-:Y:S02]  /*e1220*/  LOP3.LUT R13, R22, 0xffff, RZ, 0xc0, !PT ;  /* 0x0000ffff160d7812 */ /* 0x008fe400078ec0ff */
[----:B------:R-:W2:Y:S01]  /*e1230*/  LDL.LU R22, [R1+0x2c94] ;  /* 0x002c940001167983 */ /* 0x000ea20000300800 */
[----:B------:R-:W-:-:S03]  /*e1240*/  SHF.R.U32.HI R3, RZ, 0x8, R5 ;  /* 0x00000008ff037819 */ /* 0x000fc60000011605 */
[----:B------:R-:W3:Y:S01]  /*e1250*/  LDL.LU R0, [R1+0x2c90] ;  /* 0x002c900001007983 */ /* 0x000ee20000300800 */
[----:B----4-:R-:W-:Y:S02]  /*e1260*/  LOP3.LUT R28, R29, 0xffff, RZ, 0xc0, !PT ;  /* 0x0000ffff1d1c7812 */ /* 0x010fe400078ec0ff */
[----:B0-----:R-:W-:Y:S02]  /*e1270*/  LOP3.LUT R4, R12, 0xffff, RZ, 0xc0, !PT ;  /* 0x0000ffff0c047812 */ /* 0x001fe400078ec0ff */
[----:B------:R-:W-:Y:S01]  /*e1280*/  LOP3.LUT R17, R21, 0xffff, RZ, 0xc0, !PT ;  /* 0x0000ffff15117812 */ /* 0x000fe200078ec0ff */
[----:B------:R-:W4:Y:S01]  /*e1290*/  LDL.LU R12, [R1+0x2c48] ;  /* 0x002c4800010c7983 */ /* 0x000f220000300800 */
[--C-:B------:R-:W-:Y:S02]  /*e12a0*/  PRMT R5, R5, 0x3340, R28.reuse ;  /* 0x0000334005057816 */ /* 0x100fe4000000001c */
[----:B------:R-:W-:Y:S02]  /*e12b0*/  SHF.R.U32.HI R15, RZ, 0x8, R28 ;  /* 0x00000008ff0f7819 */ /* 0x000fe4000001161c */
[----:B------:R-:W-:-:S02]  /*e12c0*/  LOP3.LUT R26, R27, 0xffff, RZ, 0xc0, !PT ;  /* 0x0000ffff1b1a7812 */ /* 0x000fc400078ec0ff */
[----:B------:R-:W4:Y:S04]  /*e12d0*/  LDL.LU R27, [R1+0x2c44] ;  /* 0x002c4400011b7983 */ /* 0x000f280000300800 */
[----:B------:R-:W4:Y:S01]  /*e12e0*/  LDL.LU R21, [R1+0x230] ;  /* 0x0002300001157983 */ /* 0x000f220000300800 */
[----:B------:R-:W-:-:S03]  /*e12f0*/  PRMT R28, R13, 0x3340, R26 ;  /* 0x000033400d1c7816 */ /* 0x000fc6000000001a */
[----:B------:R-:W4:Y:S04]  /*e1300*/  LDL.LU R29, [R1+0x21c] ;  /* 0x00021c00011d7983 */ /* 0x000f280000300800 */
[----:B------:R-:W-:Y:S04]  /*e1310*/  STL [R1+0xa48], R5 ;  /* 0x000a480501007387 */ /* 0x000fe80000100800 */
[----:B------:R0:W-:Y:S02]  /*e1320*/  STL [R1+0xa44], R28 ;  /* 0x000a441c01007387 */ /* 0x0001e40000100800 */
[----:B0-----:R-:W-:-:S02]  /*e1330*/  PRMT R28, R4, 0x3340, R25 ;  /* 0x00003340041c7816 */ /* 0x001fc40000000019 */
[----:B------:R-:W-:Y:S02]  /*e1340*/  SHF.R.U32.HI R5, RZ, 0x8, R13 ;  /* 0x00000008ff057819 */ /* 0x000fe4000001160d */
[----:B------:R-:W-:Y:S01]  /*e1350*/  SHF.R.U32.HI R13, RZ, 0x8, R26 ;  /* 0x00000008ff0d7819 */ /* 0x000fe2000001161a */
[----:B------:R0:W-:Y:S01]  /*e1360*/  STL [R1+0xa40], R28 ;  /* 0x000a401c01007387 */ /* 0x0001e20000100800 */
[----:B------:R-:W-:Y:S02]  /*e1370*/  SHF.R.U32.HI R26, RZ, 0x8, R4 ;  /* 0x00000008ff1a7819 */ /* 0x000fe40000011604 */
[----:B------:R-:W-:Y:S02]  /*e1380*/  SHF.R.U32.HI R4, RZ, 0x8, R17 ;  /* 0x00000008ff047819 */ /* 0x000fe40000011611 */
[----:B------:R-:W-:Y:S02]  /*e1390*/  SHF.R.U32.HI R25, RZ, 0x8, R25 ;  /* 0x00000008ff197819 */ /* 0x000fe40000011619 */
[----:B0-----:R-:W-:-:S02]  /*e13a0*/  PRMT R28, R17, 0x3340, R11 ;  /* 0x00003340111c7816 */ /* 0x001fc4000000000b */
        /* <DEDUP_REMOVED lines=8> */
[----:B------:R-:W-:Y:S02]  /*e1430*/  LOP3.LUT R11, R13, 0xffff, RZ, 0xc0, !PT ;  /* 0x0000ffff0d0b7812 */ /* 0x000fe400078ec0ff */
[----:B------:R-:W-:Y:S01]  /*e1440*/  PRMT R5, R5, 0x3340, R15 ;  /* 0x0000334005057816 */ /* 0x000fe2000000000f */
[----:B------:R-:W4:Y:S04]  /*e1450*/  LDL.LU R13, [R1+0x39a4] ;  /* 0x0039a400010d7983 */ /* 0x000f280000300800 */
[----:B------:R-:W4:Y:S01]  /*e1460*/  LDL.LU R15, [R1+0x39a0] ;  /* 0x0039a000010f7983 */ /* 0x000f220000300800 */
[----:B------:R-:W-:-:S02]  /*e1470*/  LOP3.LUT R4, R4, 0xffff, RZ, 0xc0, !PT ;  /* 0x0000ffff04047812 */ /* 0x000fc400078ec0ff */
[----:B------:R-:W-:Y:S02]  /*e1480*/  LOP3.LUT R28, R28, 0xffff, RZ, 0xc0, !PT ;  /* 0x0000ffff1c1c7812 */ /* 0x000fe400078ec0ff */
[----:B------:R-:W-:Y:S02]  /*e1490*/  LOP3.LUT R3, R3, 0xffff, RZ, 0xc0, !PT ;  /* 0x0000ffff03037812 */ /* 0x000fe400078ec0ff */
[----:B------:R-:W-:Y:S02]  /*e14a0*/  LOP3.LUT R26, R26, 0xffff, RZ, 0xc0, !PT ;  /* 0x0000ffff1a1a7812 */ /* 0x000fe400078ec0ff */
[----:B------:R-:W-:Y:S01]  /*e14b0*/  PRMT R4, R4, 0x3340, R28 ;  /* 0x0000334004047816 */ /* 0x000fe2000000001c */
[----:B------:R0:W-:Y:S01]  /*e14c0*/  STL [R1+0x8a4], R5 ;  /* 0x0008a40501007387 */ /* 0x0001e20000100800 */
[----:B------:R-:W-:-:S03]  /*e14d0*/  PRMT R3, R3, 0x3340, R26 ;  /* 0x0000334003037816 */ /* 0x000fc6000000001a */
[----:B------:R2:W-:Y:S04]  /*e14e0*/  STL [R1+0x8a0], R4 ;  /* 0x0008a00401007387 */ /* 0x0005e80000100800 */
[----:B------:R3:W-:Y:S01]  /*e14f0*/  STL [R1+0x89c], R3 ;  /* 0x00089c0301007387 */ /* 0x0007e20000100800 */
[----:B0-----:R-:W-:-:S05]  /*e1500*/  PRMT R5, R25, 0x3340, R11 ;  /* 0x0000334019057816 */ /* 0x001fca000000000b */
[----:B------:R4:W-:Y:S01]  /*e1510*/  STL [R1+0x898], R5 ;  /* 0x0008980501007387 */ /* 0x0009e20000100800 */
[----:B--2---:R-:W-:Y:S02]  /*e1520*/  LOP3.LUT R4, R22, 0xffff, RZ, 0xc0, !PT ;  /* 0x0000ffff16047812 */ /* 0x004fe400078ec0ff */
[----:B---3--:R-:W-:Y:S01]  /*e1530*/  LOP3.LUT R3, R0, 0xffff, RZ, 0xc0, !PT ;  /* 0x0000ffff00037812 */ /* 0x008fe200078ec0ff */
[----:B------:R-:W2:Y:S04]  /*e1540*/  LDL.LU R22, [R1+0x2ce8] ;  /* 0x002ce80001167983 */ /* 0x000ea80000300800 */
[----:B------:R-:W3:Y:S01]  /*e1550*/  LDL.LU R0, [R1+0x2ce4] ;  /* 0x002ce40001007983 */ /* 0x000ee20000300800 */
[----:B----4-:R-:W-:-:S03]  /*e1560*/  LOP3.LUT R5, R12, 0xffff, RZ, 0xc0, !PT ;  /* 0x0000ffff0c057812 */ /* 0x010fc600078ec0ff */
[----:B------:R-:W4:Y:S01]  /*e1570*/  LDL.LU R12, [R1+0x1244] ;  /* 0x00124400010c7983 */ /* 0x000f220000300800 */
[----:B------:R-:W-:Y:S02]  /*e1580*/  LOP3.LUT R28, R21, 0xffff, RZ, 0xc0, !PT ;  /* 0x0000ffff151c7812 */ /* 0x000fe400078ec0ff */
[----:B------:R-:W-:Y:S01]  /*e1590*/  LOP3.LUT R26, R29, 0xffff, RZ, 0xc0, !PT ;  /* 0x0000ffff1d1a7812 */ /* 0x000fe200078ec0ff */
[----:B------:R-:W3:Y:S04]  /*e15a0*/  LDL.LU R21, [R1+0x1240] ;  /* 0x0012400001157983 */ /* 0x000ee80000300800 */
[----:B------:R-:W3:Y:S01]  /*e15b0*/  LDL.LU R29, [R1+0x338] ;  /* 0x00033800011d7983 */ /* 0x000ee20000300800 */
[----:B------:R-:W-:Y:S02]  /*e15c0*/  LOP3.LUT R27, R27, 0xffff, RZ, 0xc0, !PT ;  /* 0x0000ffff1b1b7812 */ /* 0x000fe400078ec0ff */
[----:B------:R-:W-:-:S02]  /*e15d0*/  LOP3.LUT R25, R15, 0xffff, RZ, 0xc0, !PT ;  /* 0x0000ffff0f197812 */ /* 0x000fc400078ec0ff */
[----:B------:R-:W-:Y:S02]  /*e15e0*/  SHF.R.U32.HI R15, RZ, 0x8, R4 ;  /* 0x00000008ff0f7819 */ /* 0x000fe40000011604 */
[--C-:B------:R-:W-:Y:S02]  /*e15f0*/  PRMT R4, R4, 0x3340, R28.reuse ;  /* 0x0000334004047816 */ /* 0x100fe4000000001c */
[----:B------:R-:W-:Y:S02]  /*e1600*/  LOP3.LUT R11, R13, 0xffff, RZ, 0xc0, !PT ;  /* 0x0000ffff0d0b7812 */ /* 0x000fe400078ec0ff */
[----:B------:R-:W-:Y:S01]  /*e1610*/  SHF.R.U32.HI R13, RZ, 0x8, R28 ;  /* 0x00000008ff0d7819 */ /* 0x000fe2000001161c */
[----:B------:R0:W-:Y:S01]  /*e1620*/  STL [R1+0xa38], R4 ;  /* 0x000a380401007387 */ /* 0x0001e20000100800 */
[----:B------:R-:W-:Y:S02]  /*e1630*/  SHF.R.U32.HI R28, RZ, 0x8, R26 ;  /* 0x00000008ff1c7819 */ /* 0x000fe4000001161a */
[----:B0-----:R-:W-:-:S02]  /*e1640*/  SHF.R.U32.HI R4, RZ, 0x8, R3 ;  /* 0x00000008ff047819 */ /* 0x001fc40000011603 */
[----:B------:R-:W-:Y:S02]  /*e1650*/  PRMT R3, R3, 0x3340, R26 ;  /* 0x0000334003037816 */ /* 0x000fe4000000001a */
[----:B------:R-:W-:-:S03]  /*e1660*/  PRMT R26, R5, 0x3340, R25 ;  /* 0x00003340051a7816 */ /* 0x000fc60000000019 */
[----:B------:R0:W-:Y:S02]  /*e1670*/  STL [R1+0xa34], R3 ;  /* 0x000a340301007387 */ /* 0x0001e40000100800 */
[----:B0-----:R-:W-:Y:S02]  /*e1680*/  SHF.R.U32.HI R3, RZ, 0x8, R5 ;  /* 0x00000008ff037819 */ /* 0x001fe40000011605 */
[----:B------:R-:W3:Y:S04]  /*e1690*/  LDL.LU R5, [R1+0x399c] ;  /* 0x00399c0001057983 */ /* 0x000ee80000300800 */
[----:B------:R0:W-:Y:S01]  /*e16a0*/  STL [R1+0xa30], R26 ;  /* 0x000a301a01007387 */ /* 0x0001e20000100800 */
[----:B------:R-:W-:Y:S02]  /*e16b0*/  LOP3.LUT R15, R15, 0xffff, RZ, 0xc0, !PT ;  /* 0x0000ffff0f0f7812 */ /* 0x000fe400078ec0ff */
[----:B0-----:R-:W-:-:S02]  /*e16c0*/  SHF.R.U32.HI R26, RZ, 0x8, R25 ;  /* 0x00000008ff1a7819 */ /* 0x001fc40000011619 */
[----:B------:R-:W-:Y:S02]  /*e16d0*/  SHF.R.U32.HI R25, RZ, 0x8, R27 ;  /* 0x00000008ff197819 */ /* 0x000fe4000001161b */
[----:B------:R-:W-:-:S05]  /*e16e0*/  PRMT R27, R27, 0x3340, R11 ;  /* 0x000033401b1b7816 */ /* 0x000fca000000000b */
[----:B------:R0:W-:Y:S02]  /*e16f0*/  STL [R1+0xa2c], R27 ;  /* 0x000a2c1b01007387 */ /* 0x0001e40000100800 */
[----:B0-----:R-:W-:Y:S02]  /*e1700*/  LOP3.LUT R27, R13, 0xffff, RZ, 0xc0, !PT ;  /* 0x0000ffff0d1b7812 */ /* 0x001fe400078ec0ff */
[----:B------:R-:W-:Y:S02]  /*e1710*/  LOP3.LUT R13, R28, 0xffff, RZ, 0xc0, !PT ;  /* 0x0000ffff1c0d7812 */ /* 0x000fe400078ec0ff */
[----:B------:R-:W-:Y:S02]  /*e1720*/  LOP3.LUT R28, R3, 0xffff, RZ, 0xc0, !PT ;  /* 0x0000ffff031c7812 */ /* 0x000fe400078ec0ff */
[----:B------:R-:W3:Y:S01]  /*e1730*/  LDL.LU R3, [R1+0x3998] ;  /* 0x0039980001037983 */ /* 0x000ee20000300800 */
[----:B------:R-:W-:-:S03]  /*e1740*/  PRMT R15, R15, 0x3340, R27 ;  /* 0x000033400f0f7816 */ /* 0x000fc6000000001b */
[----:B------:R-:W3:Y:S01]  /*e1750*/  LDL.LU R27, [R1+0x3994] ;  /* 0x00399400011b7983 */ /* 0x000ee20000300800 */
[----:B------:R-:W-:Y:S02]  /*e1760*/  LOP3.LUT R4, R4, 0xffff, RZ, 0xc0, !PT ;  /* 0x0000ffff04047812 */ /* 0x000fe400078ec0ff */
[----:B------:R-:W-:Y:S02]  /*e1770*/  SHF.R.U32.HI R11, RZ, 0x8, R11 ;  /* 0x00000008ff0b7819 */ /* 0x000fe4000001160b */
[----:B------:R-:W-:Y:S02]  /*e1780*/  LOP3.LUT R26, R26, 0xffff, RZ, 0xc0, !PT ;  /* 0x0000ffff1a1a7812 */ /* 0x000fe400078ec0ff */
[----:B------:R-:W-:Y:S02]  /*e1790*/  LOP3.LUT R25, R25, 0xffff, RZ, 0xc0, !PT ;  /* 0x0000ffff19197812 */ /* 0x000fe400078ec0ff */
[----:B------:R-:W-:Y:S02]  /*e17a0*/  PRMT R13, R4, 0x3340, R13 ;  /* 0x00003340040d7816 */ /* 0x000fe4000000000d */
[----:B------:R-:W-:Y:S01]  /*e17b0*/  LOP3.LUT R11, R11, 0xffff, RZ, 0xc0, !PT ;  /* 0x0000ffff0b0b7812 */ /* 0x000fe200078ec0ff */
[----:B------:R0:W-:Y:S04]  /*e17c0*/  STL [R1+0x894], R15 ;  /* 0x0008940f01007387 */ /* 0x0001e80000100800 */
[----:B------:R2:W-:Y:S01]  /*e17d0*/  STL [R1+0x88c], R13 ;  /* 0x00088c0d01007387 */ /* 0x0005e20000100800 */
[----:B------:R-:W-:-:S02]  /*e17e0*/  PRMT R4, R25, 0x3340, R11 ;  /* 0x0000334019047816 */ /* 0x000fc4000000000b */
[----:B0-----:R-:W-:Y:S02]  /*e17f0*/  PRMT R15, R28, 0x3340, R26 ;  /* 0x000033401c0f7816 */ /* 0x001fe4000000001a */
[----:B--2---:R-:W-:Y:S02]  /*e1800*/  LOP3.LUT R13, R22, 0xffff, RZ, 0xc0, !PT ;  /* 0x0000ffff160d7812 */ /* 0x004fe400078ec0ff */
[----:B------:R-:W-:Y:S01]  /*e1810*/  LOP3.LUT R25, R20, 0xffff, RZ, 0xc0, !PT ;  /* 0x0000ffff14197812 */ /* 0x000fe200078ec0ff */
[----:B------:R3:W-:Y:S04]  /*e1820*/  STL [R1+0x878], R15 ;  /* 0x0008780f01007387 */ /* 0x0007e80000100800 */
[----:B------:R0:W-:Y:S01]  /*e1830*/  STL [R1+0x874], R4 ;  /* 0x0008740401007387 */ /* 0x0001e20000100800 */
[----:B------:R-:W-:-:S02]  /*e1840*/  LOP3.LUT R11, R19, 0xffff, RZ, 0xc0, !PT ;  /* 0x0000ffff130b7812 */ /* 0x000fc400078ec0ff */
[----:B------:R-:W-:Y:S02]  /*e1850*/  SHF.R.U32.HI R20, RZ, 0x8, R13 ;  /* 0x00000008ff147819 */ /* 0x000fe4000001160d */
[----:B----4-:R-:W-:Y:S02]  /*e1860*/  LOP3.LUT R22, R12, 0xffff, RZ, 0xc0, !PT ;  /* 0x0000ffff0c167812 */ /* 0x010fe400078ec0ff */
[----:B------:R-:W2:Y:S01]  /*e1870*/  LDL.LU R12, [R1+0x2cb0] ;  /* 0x002cb000010c7983 */ /* 0x000ea20000300800 */
[----:B---3--:R-:W-:-:S03]  /*e1880*/  LOP3.LUT R15, R0, 0xffff, RZ, 0xc0, !PT ;  /* 0x0000ffff000f7812 */ /* 0x008fc600078ec0ff */
[----:B------:R-:W3:Y:S01]  /*e1890*/  LDL.LU R0, [R1+0x2c6c] ;  /* 0x002c6c0001007983 */ /* 0x000ee20000300800 */
[----:B------:R-:W-:Y:S02]  /*e18a0*/  LOP3.LUT R28, R29, 0xffff, RZ, 0xc0, !PT ;  /* 0x0000ffff1d1c7812 */ /* 0x000fe400078ec0ff */
[----:B0-----:R-:W-:Y:S02]  /*e18b0*/  LOP3.LUT R4, R21, 0xffff, RZ, 0xc0, !PT ;  /* 0x0000ffff15047812 */ /* 0x001fe400078ec0ff */
        /* <DEDUP_REMOVED lines=33> */
[----:B------:R-:W-:Y:S02]  /*e1ad0*/  PRMT R22, R22, 0x3340, R28 ;  /* 0x0000334016167816 */ /* 0x000fe4000000001c */
[----:B------:R-:W-:Y:S02]  /*e1ae0*/  PRMT R11, R25, 0x3340, R11 ;  /* 0x00003340190b7816 */ /* 0x000fe4000000000b */
[----:B------:R-:W-:Y:S01]  /*e1af0*/  PRMT R20, R20, 0x3340, R26 ;  /* 0x0000334014147816 */ /* 0x000fe2000000001a */
[----:B------:R0:W-:Y:S01]  /*e1b00*/  STL [R1+0x864], R13 ;  /* 0x0008640d01007387 */ /* 0x0001e20000100800 */
[----:B--2---:R-:W-:-:S02]  /*e1b10*/  LOP3.LUT R12, R12, 0xffff, RZ, 0xc0, !PT ;  /* 0x0000ffff0c0c7812 */ /* 0x004fc400078ec0ff */
[----:B---3--:R-:W-:Y:S01]  /*e1b20*/  LOP3.LUT R0, R0, 0xffff, RZ, 0xc0, !PT ;  /* 0x0000ffff00007812 */ /* 0x008fe200078ec0ff */
[----:B0-----:R-:W2:Y:S04]  /*e1b30*/  LDL.LU R13, [R1+0x3984] ;  /* 0x00398400010d7983 */ /* 0x001ea80000300800 */
[----:B------:R0:W-:Y:S04]  /*e1b40*/  STL [R1+0x860], R22 ;  /* 0x0008601601007387 */ /* 0x0001e80000100800 */
[----:B------:R-:W-:Y:S04]  /*e1b50*/  STL [R1+0x85c], R20 ;  /* 0x00085c1401007387 */ /* 0x000fe80000100800 */
[----:B------:R1:W-:Y:S01]  /*e1b60*/  STL [R1+0x858], R11 ;  /* 0x0008580b01007387 */ /* 0x0003e20000100800 */
[----:B0-----:R-:W-:-:S02]  /*e1b70*/  SHF.R.U32.HI R22, RZ, 0x8, R12 ;  /* 0x00000008ff167819 */ /* 0x001fc4000001160c */
[----:B-1----:R-:W-:Y:S02]  /*e1b80*/  LOP3.LUT R11, R6, 0xffff, RZ, 0xc0, !PT ;  /* 0x0000ffff060b7812 */ /* 0x002fe400078ec0ff */
[----:B------:R-:W3:Y:S01]  /*e1b90*/  LDL.LU R6, [R1+0x2d10] ;  /* 0x002d100001067983 */ /* 0x000ee20000300800 */
[----:B------:R-:W-:Y:S02]  /*e1ba0*/  LOP3.LUT R22, R22, 0xffff, RZ, 0xc0, !PT ;  /* 0x0000ffff16167812 */ /* 0x000fe400078ec0ff */
[----:B----4-:R-:W-:Y:S02]  /*e1bb0*/  LOP3.LUT R20, R21, 0xffff, RZ, 0xc0, !PT ;  /* 0x0000ffff15147812 */ /* 0x010fe400078ec0ff */
[----:B------:R-:W-:-:S04]  /*e1bc0*/  LOP3.LUT R28, R29, 0xffff, RZ, 0xc0, !PT ;  /* 0x0000ffff1d1c7812 */ /* 0x000fc800078ec0ff */
[--C-:B------:R-:W-:Y:S02]  /*e1bd0*/  PRMT R12, R12, 0x3340, R28.reuse ;  /* 0x000033400c0c7816 */ /* 0x100fe4000000001c */
[----:B------:R-:W-:Y:S02]  /*e1be0*/  LOP3.LUT R27, R27, 0xffff, RZ, 0xc0, !PT ;  /* 0x0000ffff1b1b7812 */ /* 0x000fe400078ec0ff */
[----:B------:R-:W-:Y:S02]  /*e1bf0*/  SHF.R.U32.HI R28, RZ, 0x8, R28 ;  /* 0x00000008ff1c7819 */ /* 0x000fe4000001161c */
[----:B------:R-:W-:Y:S02]  /*e1c00*/  LOP3.LUT R26, R19, 0xffff, RZ, 0xc0, !PT ;  /* 0x0000ffff131a7812 */ /* 0x000fe400078ec0ff */
[----:B------:R-:W4:Y:S04]  /*e1c10*/  LDL.LU R19, [R1+0x2d0c] ;  /* 0x002d0c0001137983 */ /* 0x000f280000300800 */
[----:B------:R-:W2:Y:S04]  /*e1c20*/  LDL.LU R21, [R1+0x2cc8] ;  /* 0x002cc80001157983 */ /* 0x000ea80000300800 */
[----:B------:R-:W2:Y:S04]  /*e1c30*/  LDL.LU R29, [R1+0x2cc4] ;  /* 0x002cc400011d7983 */ /* 0x000ea80000300800 */
[----:B------:R0:W-:Y:S01]  /*e1c40*/  STL [R1+0xa18], R12 ;  /* 0x000a180c01007387 */ /* 0x0001e20000100800 */
[----:B------:R-:W-:-:S02]  /*e1c50*/  LOP3.LUT R25, R15, 0xffff, RZ, 0xc0, !PT ;  /* 0x0000ffff0f197812 */ /* 0x000fc400078ec0ff */
[----:B------:R-:W-:Y:S02]  /*e1c60*/  SHF.R.U32.HI R15, RZ, 0x8, R0 ;  /* 0x00000008ff0f7819 */ /* 0x000fe40000011600 */
[--C-:B0-----:R-:W-:Y:S02]  /*e1c70*/  PRMT R12, R0, 0x3340, R26.reuse ;  /* 0x00003340000c7816 */ /* 0x101fe4000000001a */
[----:B------:R-:W2:Y:S04]  /*e1c80*/  LDL.LU R0, [R1+0x238] ;  /* 0x0002380001007983 */ /* 0x000ea80000300800 */
[----:B------:R0:W-:Y:S02]  /*e1c90*/  STL [R1+0xa14], R12 ;  /* 0x000a140c01007387 */ /* 0x0001e40000100800 */
[----:B0-----:R-:W-:-:S02]  /*e1ca0*/  SHF.R.U32.HI R12, RZ, 0x8, R26 ;  /* 0x00000008ff0c7819 */ /* 0x001fc4000001161a */
[----:B------:R-:W-:Y:S02]  /*e1cb0*/  SHF.R.U32.HI R26, RZ, 0x8, R20 ;  /* 0x00000008ff1a7819 */ /* 0x000fe40000011614 */
[----:B------:R-:W-:-:S05]  /*e1cc0*/  PRMT R20, R20, 0x3340, R25 ;  /* 0x0000334014147816 */ /* 0x000fca0000000019 */
        /* <DEDUP_REMOVED lines=11> */
[----:B------:R-:W2:Y:S04]  /*e1d80*/  LDL.LU R20, [R1+0x3980] ;  /* 0x0039800001147983 */ /* 0x000ea80000300800 */
[----:B------:R-:W2:Y:S01]  /*e1d90*/  LDL.LU R27, [R1+0x397c] ;  /* 0x00397c00011b7983 */ /* 0x000ea20000300800 */
[----:B------:R-:W-:-:S02]  /*e1da0*/  LOP3.LUT R15, R15, 0xffff, RZ, 0xc0, !PT ;  /* 0x0000ffff0f0f7812 */ /* 0x000fc400078ec0ff */
[----:B------:R-:W-:Y:S02]  /*e1db0*/  LOP3.LUT R28, R28, 0xffff, RZ, 0xc0, !PT ;  /* 0x0000ffff1c1c7812 */ /* 0x000fe400078ec0ff */
[----:B------:R-:W-:Y:S02]  /*e1dc0*/  SHF.R.U32.HI R11, RZ, 0x8, R11 ;  /* 0x00000008ff0b7819 */ /* 0x000fe4000001160b */
[----:B------:R-:W-:Y:S02]  /*e1dd0*/  PRMT R12, R12, 0x3340, R26 ;  /* 0x000033400c0c7816 */ /* 0x000fe4000000001a */
[----:B------:R-:W-:Y:S02]  /*e1de0*/  PRMT R15, R15, 0x3340, R28 ;  /* 0x000033400f0f7816 */ /* 0x000fe4000000001c */
[----:B------:R-:W-:Y:S01]  /*e1df0*/  LOP3.LUT R11, R11, 0xffff, RZ, 0xc0, !PT ;  /* 0x0000ffff0b0b7812 */ /* 0x000fe200078ec0ff */
[----:B------:R-:W-:Y:S04]  /*e1e00*/  STL [R1+0x848], R22 ;  /* 0x0008481601007387 */ /* 0x000fe80000100800 */
[----:B------:R-:W2:Y:S04]  /*e1e10*/  LDL.LU R26, [R1+0x33c] ;  /* 0x00033c00011a7983 */ /* 0x000ea80000300800 */
[----:B------:R0:W-:Y:S04]  /*e1e20*/  STL [R1+0x83c], R15 ;  /* 0x00083c0f01007387 */ /* 0x0001e80000100800 */
[----:B------:R3:W-:Y:S01]  /*e1e30*/  STL [R1+0x838], R12 ;  /* 0x0008380c01007387 */ /* 0x0007e20000100800 */
[----:B0-----:R-:W-:-:S03]  /*e1e40*/  PRMT R15, R25, 0x3340, R11 ;  /* 0x00003340190f7816 */ /* 0x001fc6000000000b */
[----:B------:R-:W2:Y:S01]  /*e1e50*/  LDL.LU R11, [R1+0x23c] ;  /* 0x00023c00010b7983 */ /* 0x000ea20000300800 */
[----:B---3--:R-:W-:-:S03]  /*e1e60*/  LOP3.LUT R12, R6, 0xffff, RZ, 0xc0, !PT ;  /* 0x0000ffff060c7812 */ /* 0x008fc600078ec0ff */
[----:B------:R0:W-:Y:S01]  /*e1e70*/  STL [R1+0x834], R15 ;  /* 0x0008340f01007387 */ /* 0x0001e20000100800 */
[----:B----4-:R-:W-:-:S03]  /*e1e80*/  LOP3.LUT R6, R19, 0xffff, RZ, 0xc0, !PT ;  /* 0x0000ffff13067812 */ /* 0x010fc600078ec0ff */
[----:B------:R-:W3:Y:S01]  /*e1e90*/  LDL.LU R19, [R1+0x2c88] ;  /* 0x002c880001137983 */ /* 0x000ee20000300800 */
[----:B--2---:R-:W-:Y:S02]  /*e1ea0*/  LOP3.LUT R22, R21, 0xffff, RZ, 0xc0, !PT ;  /* 0x0000ffff15167812 */ /* 0x004fe400078ec0ff */
[----:B0-----:R-:W-:Y:S01]  /*e1eb0*/  LOP3.LUT R15, R29, 0xffff, RZ, 0xc0, !PT ;  /* 0x0000ffff1d0f7812 */ /* 0x001fe200078ec0ff */
[----:B------:R-:W2:Y:S04]  /*e1ec0*/  LDL.LU R21, [R1+0x2c84] ;  /* 0x002c840001157983 */ /* 0x000ea80000300800 */
[----:B------:R-:W4:Y:S01]  /*e1ed0*/  LDL.LU R29, [R1+0x2c3c] ;  /* 0x002c3c00011d7983 */ /* 0x000f220000300800 */
[----:B------:R-:W-:-:S03]  /*e1ee0*/  LOP3.LUT R28, R27, 0xffff, RZ, 0xc0, !PT ;  /* 0x0000ffff1b1c7812 */ /* 0x000fc600078ec0ff */
[----:B------:R-:W4:Y:S01]  /*e1ef0*/  LDL.LU R27, [R1+0x2c38] ;  /* 0x002c3800011b7983 */ /* 0x000f220000300800 */
[----:B------:R-:W-:Y:S02]  /*e1f00*/  LOP3.LUT R26, R26, 0xffff, RZ, 0xc0, !PT ;  /* 0x0000ffff1a1a7812 */ /* 0x000fe400078ec0ff */
        /* <DEDUP_REMOVED lines=14> */
[----:B------:R-:W-:-:S05]  /*e1ff0*/  PRMT R15, R15, 0x3340, R11 ;  /* 0x000033400f0f7816 */ /* 0x000fca000000000b */
[----:B------:R0:W-:Y:S01]  /*e2000*/  STL [R1+0x9fc], R15 ;  /* 0x0009fc0f01007387 */ /* 0x0001e20000100800 */
[----:B------:R-:W-:Y:S02]  /*e2010*/  SHF.R.U32.HI R25, RZ, 0x8, R25 ;  /* 0x00000008ff197819 */ /* 0x000fe40000011619 */
[----:B------:R-:W-:Y:S02]  /*e2020*/  SHF.R.U32.HI R11, RZ, 0x8, R11 ;  /* 0x00000008ff0b7819 */ /* 0x000fe4000001160b */
[----:B------:R-:W-:Y:S02]  /*e2030*/  LOP3.LUT R12, R12, 0xffff, RZ, 0xc0, !PT ;  /* 0x0000ffff0c0c7812 */ /* 0x000fe400078ec0ff */
[----:B0-----:R-:W-:Y:S02]  /*e2040*/  LOP3.LUT R15, R0, 0xffff, RZ, 0xc0, !PT ;  /* 0x0000ffff000f7812 */ /* 0x001fe400078ec0ff */
[----:B------:R-:W-:Y:S01]  /*e2050*/  LOP3.LUT R0, R28, 0xffff, RZ, 0xc0, !PT ;  /* 0x0000ffff1c007812 */ /* 0x000fe200078ec0ff */
[----:B------:R-:W-:Y:S01]  /*e2060*/  IMAD.MOV.U32 R28, RZ, RZ, R6 ;  /* 0x000000ffff1c7224 */ /* 0x000fe200078e0006 */
[----:B------:R-:W-:-:S02]  /*e2070*/  LOP3.LUT R6, R26, 0xffff, RZ, 0xc0, !PT ;  /* 0x0000ffff1a067812 */ /* 0x000fc400078ec0ff */
[----:B------:R-:W-:Y:S02]  /*e2080*/  LOP3.LUT R26, R25, 0xffff, RZ, 0xc0, !PT ;  /* 0x0000ffff191a7812 */ /* 0x000fe400078ec0ff */
[----:B------:R-:W-:Y:S02]  /*e2090*/  LOP3.LUT R25, R22, 0xffff, RZ, 0xc0, !PT ;  /* 0x0000ffff16197812 */ /* 0x000fe400078ec0ff */
[----:B------:R-:W-:Y:S02]  /*e20a0*/  LOP3.LUT R28, R28, 0xffff, RZ, 0xc0, !PT ;  /* 0x0000ffff1c1c7812 */ /* 0x000fe400078ec0ff */
[----:B------:R-:W-:Y:S02]  /*e20b0*/  LOP3.LUT R11, R11, 0xffff, RZ, 0xc0, !PT ;  /* 0x0000ffff0b0b7812 */ /* 0x000fe400078ec0ff */
[----:B------:R-:W-:Y:S01]  /*e20c0*/  PRMT R15, R15, 0x3340, R0 ;  /* 0x000033400f0f7816 */ /* 0x000fe20000000000 */
[----:B------:R-:W4:Y:S01]  /*e20d0*/  LDL.LU R22, [R1+0x3978] ;  /* 0x0039780001167983 */ /* 0x000f220000300800 */
[----:B------:R-:W-:-:S02]  /*e20e0*/  PRMT R12, R12, 0x3340, R28 ;  /* 0x000033400c0c7816 */ /* 0x000fc4000000001c */
[----:B------:R-:W-:Y:S01]  /*e20f0*/  PRMT R6, R6, 0x3340, R26 ;  /* 0x0000334006067816 */ /* 0x000fe2000000001a */
[----:B------:R-:W4:Y:S01]  /*e2100*/  LDL.LU R0, [R1+0x3974] ;  /* 0x0039740001007983 */ /* 0x000f220000300800 */
[----:B------:R-:W-:-:S03]  /*e2110*/  PRMT R11, R25, 0x3340, R11 ;  /* 0x00003340190b7816 */ /* 0x000fc6000000000b */
[----:B------:R0:W-:Y:S01]  /*e2120*/  STL [R1+0x824], R15 ;  /* 0x0008240f01007387 */ /* 0x0001e20000100800 */
[----:B------:R-:W-:Y:S02]  /*e2130*/  LOP3.LUT R28, R20, 0xffff, RZ, 0xc0, !PT ;  /* 0x0000ffff141c7812 */ /* 0x000fe400078ec0ff */
[----:B------:R-:W-:Y:S01]  /*e2140*/  LOP3.LUT R26, R13, 0xffff, RZ, 0xc0, !PT ;  /* 0x0000ffff0d1a7812 */ /* 0x000fe200078ec0ff */
[----:B0-----:R-:W4:Y:S04]  /*e2150*/  LDL.LU R15, [R1+0x3970] ;  /* 0x00397000010f7983 */ /* 0x001f280000300800 */
[----:B------:R-:W-:Y:S04]  /*e2160*/  STL [R1+0x820], R12 ;  /* 0x0008200c01007387 */ /* 0x000fe80000100800 */
[----:B------:R-:W-:Y:S04]  /*e2170*/  STL [R1+0x81c], R6 ;  /* 0x00081c0601007387 */ /* 0x000fe80000100800 */
[----:B------:R0:W-:Y:S01]  /*e2180*/  STL [R1+0x818], R11 ;  /* 0x0008180b01007387 */ /* 0x0001e20000100800 */
[----:B------:R-:W-:-:S02]  /*e2190*/  LOP3.LUT R25, R18, 0xffff, RZ, 0xc0, !PT ;  /* 0x0000ffff12197812 */ /* 0x000fc400078ec0ff */
[----:B0-----:R-:W-:Y:S02]  /*e21a0*/  LOP3.LUT R11, R23, 0xffff, RZ, 0xc0, !PT ;  /* 0x0000ffff170b7812 */ /* 0x001fe400078ec0ff */
[----:B---3--:R-:W-:Y:S02]  /*e21b0*/  LOP3.LUT R19, R19, 0xffff, RZ, 0xc0, !PT ;  /* 0x0000ffff13137812 */ /* 0x008fe400078ec0ff */
[----:B--2---:R-:W-:Y:S02]  /*e21c0*/  LOP3.LUT R6, R21, 0xffff, RZ, 0xc0, !PT ;  /* 0x0000ffff15067812 */ /* 0x004fe400078ec0ff */
[----:B------:R-:W-:Y:S02]  /*e21d0*/  SHF.R.U32.HI R23, RZ, 0x8, R19 ;  /* 0x00000008ff177819 */ /* 0x000fe40000011613 */
[----:B----4-:R-:W-:Y:S01]  /*e21e0*/  LOP3.LUT R12, R29, 0xffff, RZ, 0xc0, !PT ;  /* 0x0000ffff1d0c7812 */ /* 0x010fe200078ec0ff */
[----:B------:R-:W2:Y:S01]  /*e21f0*/  LDL.LU R21, [R1+0x2d20] ;  /* 0x002d200001157983 */ /* 0x000ea20000300800 */
[----:B------:R-:W-:-:S03]  /*e2200*/  PRMT R19, R19, 0x3340, R28 ;  /* 0x0000334013137816 */ /* 0x000fc6000000001c */
[----:B------:R-:W3:Y:S04]  /*e2210*/  LDL.LU R29, [R1+0x2d1c] ;  /* 0x002d1c00011d7983 */ /* 0x000ee80000300800 */
        /* <DEDUP_REMOVED lines=12> */
[----:B------:R-:W-:Y:S02]  /*e22e0*/  SHF.R.U32.HI R25, RZ, 0x8, R25 ;  /* 0x00000008ff197819 */ /* 0x000fe40000011619 */
[----:B------:R-:W-:Y:S02]  /*e22f0*/  LOP3.LUT R19, R19, 0xffff, RZ, 0xc0, !PT ;  /* 0x0000ffff13137812 */ /* 0x000fe400078ec0ff */
[----:B------:R-:W-:-:S04]  /*e2300*/  LOP3.LUT R27, R27, 0xffff, RZ, 0xc0, !PT ;  /* 0x0000ffff1b1b7812 */ /* 0x000fc800078ec0ff */
[----:B0-----:R-:W-:Y:S02]  /*e2310*/  SHF.R.U32.HI R12, RZ, 0x8, R27 ;  /* 0x00000008ff0c7819 */ /* 0x001fe4000001161b */
[----:B------:R-:W-:-:S05]  /*e2320*/  PRMT R27, R27, 0x3340, R11 ;  /* 0x000033401b1b7816 */ /* 0x000fca000000000b */
[----:B------:R0:W-:Y:S01]  /*e2330*/  STL [R1+0x9ec], R27 ;  /* 0x0009ec1b01007387 */ /* 0x0001e20000100800 */
[----:B------:R-:W-:Y:S02]  /*e2340*/  SHF.R.U32.HI R11, RZ, 0x8, R11 ;  /* 0x00000008ff0b7819 */ /* 0x000fe4000001160b */
[----:B0-----:R-:W-:Y:S02]  /*e2350*/  LOP3.LUT R27, R23, 0xffff, RZ, 0xc0, !PT ;  /* 0x0000ffff171b7812 */ /* 0x001fe400078ec0ff */
[----:B------:R-:W-:Y:S01]  /*e2360*/  LOP3.LUT R23, R28, 0xffff, RZ, 0xc0, !PT ;  /* 0x0000ffff1c177812 */ /* 0x000fe200078ec0ff */
[----:B------:R-:W-:Y:S01]  /*e2370*/  IMAD.MOV.U32 R28, RZ, RZ, R6 ;  /* 0x000000ffff1c7224 */ /* 0x000fe200078e0006 */
[----:B------:R-:W-:Y:S02]  /*e2380*/  LOP3.LUT R6, R26, 0xffff, RZ, 0xc0, !PT ;  /* 0x0000ffff1a067812 */ /* 0x000fe400078ec0ff */
[----:B------:R-:W-:Y:S02]  /*e2390*/  LOP3.LUT R26, R25, 0xffff, RZ, 0xc0, !PT ;  /* 0x0000ffff191a7812 */ /* 0x000fe400078ec0ff */
[----:B------:R-:W-:-:S02]  /*e23a0*/  PRMT R27, R27, 0x3340, R23 ;  /* 0x000033401b1b7816 */ /* 0x000fc40000000017 */
[----:B------:R-:W-:Y:S02]  /*e23b0*/  LOP3.LUT R28, R28, 0xffff, RZ, 0xc0, !PT ;  /* 0x0000ffff1c1c7812 */ /* 0x000fe400078ec0ff */
[----:B------:R-:W-:Y:S02]  /*e23c0*/  LOP3.LUT R25, R12, 0xffff, RZ, 0xc0, !PT ;  /* 0x0000ffff0c197812 */ /* 0x000fe400078ec0ff */
[----:B------:R-:W-:Y:S01]  /*e23d0*/  LOP3.LUT R11, R11, 0xffff, RZ, 0xc0, !PT ;  /* 0x0000ffff0b0b7812 */ /* 0x000fe200078ec0ff */
[----:B------:R-:W4:Y:S01]  /*e23e0*/  LDL.LU R12, [R1+0x3968] ;  /* 0x00396800010c7983 */ /* 0x000f220000300800 */
[----:B------:R-:W-:-:S03]  /*e23f0*/  PRMT R28, R19, 0x3340, R28 ;  /* 0x00003340131c7816 */ /* 0x000fc6000000001c */
[----:B------:R-:W4:Y:S04]  /*e2400*/  LDL.LU R23, [R1+0x3964] ;  /* 0x0039640001177983 */ /* 0x000f280000300800 */
[----:B------:R0:W-:Y:S01]  /*e2410*/  STL [R1+0x800], R27 ;  /* 0x0008001b01007387 */ /* 0x0001e20000100800 */
[----:B------:R-:W-:Y:S02]  /*e2420*/  PRMT R19, R6, 0x3340, R26 ;  /* 0x0000334006137816 */ /* 0x000fe4000000001a */
[----:B------:R-:W-:Y:S01]  /*e2430*/  PRMT R6, R25, 0x3340, R11 ;  /* 0x0000334019067816 */ /* 0x000fe2000000000b */
[----:B0-----:R-:W4:Y:S04]  /*e2440*/  LDL.LU R27, [R1+0x3960] ;  /* 0x00396000011b7983 */ /* 0x001f280000300800 */
[----:B------:R-:W-:Y:S04]  /*e2450*/  STL [R1+0x7fc], R28 ;  /* 0x0007fc1c01007387 */ /* 0x000fe80000100800 */
[----:B------:R-:W4:Y:S04]  /*e2460*/  LDL.LU R11, [R1+0x240] ;  /* 0x00024000010b7983 */ /* 0x000f280000300800 */
[----:B------:R3:W-:Y:S04]  /*e2470*/  STL [R1+0x7f8], R19 ;  /* 0x0007f81301007387 */ /* 0x0007e80000100800 */
[----:B------:R4:W-:Y:S01]  /*e2480*/  STL [R1+0x7f4], R6 ;  /* 0x0007f40601007387 */ /* 0x0009e20000100800 */
[----:B--2---:R-:W-:-:S02]  /*e2490*/  LOP3.LUT R21, R21, 0xffff, RZ, 0xc0, !PT ;  /* 0x0000ffff15157812 */ /* 0x004fc400078ec0ff */
[----:B---3--:R-:W-:Y:S02]  /*e24a0*/  LOP3.LUT R19, R29, 0xffff, RZ, 0xc0, !PT ;  /* 0x0000ffff1d137812 */ /* 0x008fe400078ec0ff */
[----:B----4-:R-:W-:Y:S02]  /*e24b0*/  LOP3.LUT R6, R20, 0xffff, RZ, 0xc0, !PT ;  /* 0x0000ffff14067812 */ /* 0x010fe400078ec0ff */
[----:B------:R-:W-:Y:S02]  /*e24c0*/  LOP3.LUT R29, R13, 0xffff, RZ, 0xc0, !PT ;  /* 0x0000ffff0d1d7812 */ /* 0x000fe400078ec0ff */
[----:B------:R-:W2:Y:S04]  /*e24d0*/  LDL.LU R13, [R1+0x2d40] ;  /* 0x002d4000010d7983 */ /* 0x000ea80000300800 */
[----:B------:R-:W3:Y:S01]  /*e24e0*/  LDL.LU R20, [R1+0x2d3c] ;  /* 0x002d3c0001147983 */ /* 0x000ee20000300800 */
[----:B------:R-:W-:-:S03]  /*e24f0*/  LOP3.LUT R26, R23, 0xffff, RZ, 0xc0, !PT ;  /* 0x0000ffff171a7812 */ /* 0x000fc600078ec0ff */
[----:B------:R-:W4:Y:S01]  /*e2500*/  LDL.LU R23, [R1+0x2ca4] ;  /* 0x002ca40001177983 */ /* 0x000f220000300800 */
[----:B------:R-:W-:Y:S02]  /*e2510*/  LOP3.LUT R28, R27, 0xffff, RZ, 0xc0, !PT ;  /* 0x0000ffff1b1c7812 */ /* 0x000fe400078ec0ff */
[----:B------:R-:W-:Y:S02]  /*e2520*/  LOP3.LUT R25, R11, 0xffff, RZ, 0xc0, !PT ;  /* 0x0000ffff0b197812 */ /* 0x000fe400078ec0ff */
[----:B------:R-:W-:Y:S02]  /*e2530*/  LOP3.LUT R11, R0, 0xffff, RZ, 0xc0, !PT ;  /* 0x0000ffff000b7812 */ /* 0x000fe400078ec0ff */
[----:B------:R-:W-:Y:S02]  /*e2540*/  SHF.R.U32.HI R0, RZ, 0x8, R21 ;  /* 0x00000008ff007819 */ /* 0x000fe40000011615 */
[----:B------:R-:W-:Y:S01]  /*e2550*/  PRMT R21, R21, 0x3340, R28 ;  /* 0x0000334015157816 */ /* 0x000fe2000000001c */
        /* <DEDUP_REMOVED lines=11> */
[----:B0-----:R-:W-:Y:S02]  /*e2610*/  SHF.R.U32.HI R6, RZ, 0x8, R29 ;  /* 0x00000008ff067819 */ /* 0x001fe4000001161d */
[----:B------:R-:W-:-:S05]  /*e2620*/  PRMT R29, R29, 0x3340, R11 ;  /* 0x000033401d1d7816 */ /* 0x000fca000000000b */
[----:B------:R0:W-:Y:S02]  /*e2630*/  STL [R1+0x9dc], R29 ;  /* 0x0009dc1d01007387 */ /* 0x0001e40000100800 */
[----:B0-----:R-:W-:Y:S02]  /*e2640*/  LOP3.LUT R29, R0, 0xffff, RZ, 0xc0, !PT ;  /* 0x0000ffff001d7812 */ /* 0x001fe400078ec0ff */
[----:B------:R-:W-:Y:S01]  /*e2650*/  LOP3.LUT R0, R28, 0xffff, RZ, 0xc0, !PT ;  /* 0x0000ffff1c007812 */ /* 0x000fe200078ec0ff */
[----:B------:R-:W-:Y:S01]  /*e2660*/  IMAD.MOV.U32 R28, RZ, RZ, R19 ;  /* 0x000000ffff1c7224 */ /* 0x000fe200078e0013 */
[----:B------:R-:W-:Y:S02]  /*e2670*/  LOP3.LUT R19, R26, 0xffff, RZ, 0xc0, !PT ;  /* 0x0000ffff1a137812 */ /* 0x000fe400078ec0ff */
[----:B------:R-:W-:Y:S02]  /*e2680*/  LOP3.LUT R26, R25, 0xffff, RZ, 0xc0, !PT ;  /* 0x0000ffff191a7812 */ /* 0x000fe400078ec0ff */
[----:B------:R-:W-:-:S02]  /*e2690*/  PRMT R29, R29, 0x3340, R0 ;  /* 0x000033401d1d7816 */ /* 0x000fc40000000000 */
[----:B------:R-:W-:Y:S02]  /*e26a0*/  LOP3.LUT R25, R6, 0xffff, RZ, 0xc0, !PT ;  /* 0x0000ffff06197812 */ /* 0x000fe400078ec0ff */
[----:B------:R-:W4:Y:S04]  /*e26b0*/  LDL.LU R6, [R1+0x395c] ;  /* 0x00395c0001067983 */ /* 0x000f280000300800 */
[----:B------:R-:W4:Y:S01]  /*e26c0*/  LDL.LU R0, [R1+0x3958] ;  /* 0x0039580001007983 */ /* 0x000f220000300800 */
[----:B------:R-:W-:-:S03]  /*e26d0*/  PRMT R19, R19, 0x3340, R26 ;  /* 0x0000334013137816 */ /* 0x000fc6000000001a */
[----:B------:R-:W-:Y:S04]  /*e26e0*/  STL [R1+0x7c8], R29 ;  /* 0x0007c81d01007387 */ /* 0x000fe80000100800 */
[----:B------:R-:W4:Y:S01]  /*e26f0*/  LDL.LU R26, [R1+0x34c] ;  /* 0x00034c00011a7983 */ /* 0x000f220000300800 */
[----:B------:R-:W-:Y:S02]  /*e2700*/  SHF.R.U32.HI R11, RZ, 0x8, R11 ;  /* 0x00000008ff0b7819 */ /* 0x000fe4000001160b */
[----:B------:R-:W-:Y:S02]  /*e2710*/  LOP3.LUT R21, R21, 0xffff, RZ, 0xc0, !PT ;  /* 0x0000ffff15157812 */ /* 0x000fe400078ec0ff */
[----:B------:R-:W-:Y:S02]  /*e2720*/  LOP3.LUT R28, R28, 0xffff, RZ, 0xc0, !PT ;  /* 0x0000ffff1c1c7812 */ /* 0x000fe400078ec0ff */
[----:B------:R-:W-:-:S02]  /*e2730*/  LOP3.LUT R11, R11, 0xffff, RZ, 0xc0, !PT ;  /* 0x0000ffff0b0b7812 */ /* 0x000fc400078ec0ff */
[----:B------:R-:W-:Y:S02]  /*e2740*/  PRMT R21, R21, 0x3340, R28 ;  /* 0x0000334015157816 */ /* 0x000fe4000000001c */
[----:B------:R-:W-:-:S03]  /*e2750*/  PRMT R11, R25, 0x3340, R11 ;  /* 0x00003340190b7816 */ /* 0x000fc6000000000b */
[----:B------:R-:W-:Y:S04]  /*e2760*/  STL [R1+0x7c4], R21 ;  /* 0x0007c41501007387 */ /* 0x000fe80000100800 */
[----:B------:R-:W-:Y:S04]  /*e2770*/  STL [R1+0x7c0], R19 ;  /* 0x0007c01301007387 */ /* 0x000fe80000100800 */
[----:B------:R0:W-:Y:S01]  /*e2780*/  STL [R1+0x7bc], R11 ;  /* 0x0007bc0b01007387 */ /* 0x0001e20000100800 */
[----:B------:R-:W-:Y:S02]  /*e2790*/  LOP3.LUT R25, R22, 0xffff, RZ, 0xc0, !PT ;  /* 0x0000ffff16197812 */ /* 0x000fe400078ec0ff */
[----:B0-----:R-:W-:-:S02]  /*e27a0*/  LOP3.LUT R11, R9, 0xffff, RZ, 0xc0, !PT ;  /* 0x0000ffff090b7812 */ /* 0x001fc400078ec0ff */
[----:B--2---:R-:W-:Y:S02]  /*e27b0*/  LOP3.LUT R13, R13, 0xffff, RZ, 0xc0, !PT ;  /* 0x0000ffff0d0d7812 */ /* 0x004fe400078ec0ff */
[----:B---3--:R-:W-:Y:S02]  /*e27c0*/  LOP3.LUT R21, R20, 0xffff, RZ, 0xc0, !PT ;  /* 0x0000ffff14157812 */ /* 0x008fe400078ec0ff */
[----:B------:R-:W-:Y:S02]  /*e27d0*/  SHF.R.U32.HI R9, RZ, 0x8, R13 ;  /* 0x00000008ff097819 */ /* 0x000fe4000001160d */
[----:B----4-:R-:W-:Y:S02]  /*e27e0*/  LOP3.LUT R29, R23, 0xffff, RZ, 0xc0, !PT ;  /* 0x0000ffff171d7812 */ /* 0x010fe400078ec0ff */
[----:B------:R-:W-:Y:S02]  /*e27f0*/  LOP3.LUT R19, R27, 0xffff, RZ, 0xc0, !PT ;  /* 0x0000ffff1b137812 */ /* 0x000fe400078ec0ff */
[----:B------:R-:W-:-:S02]  /*e2800*/  LOP3.LUT R28, R0, 0xffff, RZ, 0xc0, !PT ;  /* 0x0000ffff001c7812 */ /* 0x000fc400078ec0ff */
[----:B------:R-:W2:Y:S01]  /*e2810*/  LDL.LU R0, [R1+0x2d00] ;  /* 0x002d000001007983 */ /* 0x000ea20000300800 */
[----:B------:R-:W-:Y:S02]  /*e2820*/  LOP3.LUT R26, R26, 0xffff, RZ, 0xc0, !PT ;  /* 0x0000ffff1a1a7812 */ /* 0x000fe400078ec0ff */
[--C-:B------:R-:W-:Y:S02]  /*e2830*/  PRMT R22, R13, 0x3340, R28.reuse ;  /* 0x000033400d167816 */ /* 0x100fe4000000001c */
[----:B------:R-:W-:Y:S01]  /*e2840*/  SHF.R.U32.HI R13, RZ, 0x8, R28 ;  /* 0x00000008ff0d7819 */ /* 0x000fe2000001161c */
[----:B------:R-:W3:Y:S01]  /*e2850*/  LDL.LU R20, [R1+0x2cfc] ;  /* 0x002cfc0001147983 */ /* 0x000ee20000300800 */
[----:B------:R-:W-:-:S03]  /*e2860*/  PRMT R28, R21, 0x3340, R26 ;  /* 0x00003340151c7816 */ /* 0x000fc6000000001a */
[----:B------:R-:W4:Y:S04]  /*e2870*/  LDL.LU R23, [R1+0x2cb8] ;  /* 0x002cb80001177983 */ /* 0x000f280000300800 */
        /* <DEDUP_REMOVED lines=34> */
[----:B------:R0:W-:Y:S01]  /*e2aa0*/  STL [R1+0x798], R11 ;  /* 0x0007980b01007387 */ /* 0x0001e20000100800 */
[----:B------:R-:W-:-:S02]  /*e2ab0*/  LOP3.LUT R25, R18, 0xffff, RZ, 0xc0, !PT ;  /* 0x0000ffff12197812 */ /* 0x000fc400078ec0ff */
[----:B0-----:R-:W-:Y:S02]  /*e2ac0*/  LOP3.LUT R11, R15, 0xffff, RZ, 0xc0, !PT ;  /* 0x0000ffff0f0b7812 */ /* 0x001fe400078ec0ff */
[----:B--2---:R-:W-:Y:S02]  /*e2ad0*/  LOP3.LUT R0, R0, 0xffff, RZ, 0xc0, !PT ;  /* 0x0000ffff00007812 */ /* 0x004fe400078ec0ff */
[----:B---3--:R-:W-:Y:S02]  /*e2ae0*/  LOP3.LUT R9, R20, 0xffff, RZ, 0xc0, !PT ;  /* 0x0000ffff14097812 */ /* 0x008fe400078ec0ff */
[----:B----4-:R-:W-:Y:S02]  /*e2af0*/  LOP3.LUT R29, R23, 0xffff, RZ, 0xc0, !PT ;  /* 0x0000ffff171d7812 */ /* 0x010fe400078ec0ff */
[----:B------:R-:W-:Y:S02]  /*e2b00*/  LOP3.LUT R20, R27, 0xffff, RZ, 0xc0, !PT ;  /* 0x0000ffff1b147812 */ /* 0x000fe400078ec0ff */
[----:B------:R-:W-:-:S02]  /*e2b10*/  SHF.R.U32.HI R18, RZ, 0x8, R0 ;  /* 0x00000008ff127819 */ /* 0x000fc40000011600 */
[----:B------:R-:W-:Y:S02]  /*e2b20*/  LOP3.LUT R26, R13, 0xffff, RZ, 0xc0, !PT ;  /* 0x0000ffff0d1a7812 */ /* 0x000fe400078ec0ff */
[----:B------:R-:W2:Y:S01]  /*e2b30*/  LDL.LU R13, [R1+0x2da4] ;  /* 0x002da400010d7983 */ /* 0x000ea20000300800 */
[----:B------:R-:W-:-:S03]  /*e2b40*/  LOP3.LUT R28, R22, 0xffff, RZ, 0xc0, !PT ;  /* 0x0000ffff161c7812 */ /* 0x000fc600078ec0ff */
[----:B------:R-:W3:Y:S04]  /*e2b50*/  LDL.LU R22, [R1+0x2da0] ;  /* 0x002da00001167983 */ /* 0x000ee80000300800 */
[----:B------:R-:W4:Y:S01]  /*e2b60*/  LDL.LU R23, [R1+0x2c78] ;  /* 0x002c780001177983 */ /* 0x000f220000300800 */
[----:B------:R-:W-:-:S03]  /*e2b70*/  PRMT R15, R0, 0x3340, R28 ;  /* 0x00003340000f7816 */ /* 0x000fc6000000001c */
[----:B------:R-:W4:Y:S01]  /*e2b80*/  LDL.LU R27, [R1+0x2c74] ;  /* 0x002c7400011b7983 */ /* 0x000f220000300800 */
[----:B------:R-:W-:-:S03]  /*e2b90*/  SHF.R.U32.HI R0, RZ, 0x8, R28 ;  /* 0x00000008ff007819 */ /* 0x000fc6000001161c */
[----:B------:R0:W-:Y:S01]  /*e2ba0*/  STL [R1+0x9c8], R15 ;  /* 0x0009c80f01007387 */ /* 0x0001e20000100800 */
[--C-:B------:R-:W-:Y:S02]  /*e2bb0*/  SHF.R.U32.HI R28, RZ, 0x8, R26.reuse ;  /* 0x00000008ff1c7819 */ /* 0x100fe4000001161a */
[----:B0-----:R-:W-:Y:S02]  /*e2bc0*/  SHF.R.U32.HI R15, RZ, 0x8, R9 ;  /* 0x00000008ff0f7819 */ /* 0x001fe40000011609 */
[----:B------:R-:W-:Y:S02]  /*e2bd0*/  PRMT R9, R9, 0x3340, R26 ;  /* 0x0000334009097816 */ /* 0x000fe4000000001a */
[----:B------:R-:W-:-:S03]  /*e2be0*/  PRMT R26, R29, 0x3340, R25 ;  /* 0x000033401d1a7816 */ /* 0x000fc60000000019 */
[----:B------:R0:W-:Y:S02]  /*e2bf0*/  STL [R1+0x9c4], R9 ;  /* 0x0009c40901007387 */ /* 0x0001e40000100800 */
[----:B0-----:R-:W-:Y:S02]  /*e2c00*/  SHF.R.U32.HI R9, RZ, 0x8, R29 ;  /* 0x00000008ff097819 */ /* 0x001fe4000001161d */
[----:B------:R-:W4:Y:S04]  /*e2c10*/  LDL.LU R29, [R1+0x3944] ;  /* 0x00394400011d7983 */ /* 0x000f280000300800 */
[----:B------:R0:W-:Y:S01]  /*e2c20*/  STL [R1+0x9c0], R26 ;  /* 0x0009c01a01007387 */ /* 0x0001e20000100800 */
[----:B------:R-:W-:Y:S02]  /*e2c30*/  LOP3.LUT R0, R0, 0xffff, RZ, 0xc0, !PT ;  /* 0x0000ffff00007812 */ /* 0x000fe400078ec0ff */
[----:B0-----:R-:W-:-:S02]  /*e2c40*/  SHF.R.U32.HI R26, RZ, 0x8, R25 ;  /* 0x00000008ff1a7819 */ /* 0x001fc40000011619 */
[----:B------:R-:W-:Y:S02]  /*e2c50*/  SHF.R.U32.HI R25, RZ, 0x8, R20 ;  /* 0x00000008ff197819 */ /* 0x000fe40000011614 */
[----:B------:R-:W-:-:S05]  /*e2c60*/  PRMT R20, R20, 0x3340, R11 ;  /* 0x0000334014147816 */ /* 0x000fca000000000b */
[----:B------:R0:W-:Y:S01]  /*e2c70*/  STL [R1+0x9bc], R20 ;  /* 0x0009bc1401007387 */ /* 0x0001e20000100800 */
[----:B------:R-:W-:Y:S02]  /*e2c80*/  LOP3.LUT R15, R15, 0xffff, RZ, 0xc0, !PT ;  /* 0x0000ffff0f0f7812 */ /* 0x000fe400078ec0ff */
[----:B------:R-:W-:Y:S02]  /*e2c90*/  LOP3.LUT R26, R26, 0xffff, RZ, 0xc0, !PT ;  /* 0x0000ffff1a1a7812 */ /* 0x000fe400078ec0ff */
[----:B0-----:R-:W-:Y:S02]  /*e2ca0*/  LOP3.LUT R20, R18, 0xffff, RZ, 0xc0, !PT ;  /* 0x0000ffff12147812 */ /* 0x001fe400078ec0ff */
[----:B------:R-:W-:Y:S02]  /*e2cb0*/  LOP3.LUT R18, R28, 0xffff, RZ, 0xc0, !PT ;  /* 0x0000ffff1c127812 */ /* 0x000fe400078ec0ff */
[----:B------:R-:W-:Y:S02]  /*e2cc0*/  LOP3.LUT R28, R9, 0xffff, RZ, 0xc0, !PT ;  /* 0x0000ffff091c7812 */ /* 0x000fe400078ec0ff */
[----:B------:R-:W4:Y:S01]  /*e2cd0*/  LDL.LU R9, [R1+0x3940] ;  /* 0x0039400001097983 */ /* 0x000f220000300800 */
[----:B------:R-:W-:-:S03]  /*e2ce0*/  PRMT R20, R20, 0x3340, R0 ;  /* 0x0000334014147816 */ /* 0x000fc60000000000 */
[----:B------:R-:W4:Y:S01]  /*e2cf0*/  LDL.LU R0, [R1+0x393c] ;  /* 0x00393c0001007983 */ /* 0x000f220000300800 */
[----:B------:R-:W-:Y:S02]  /*e2d00*/  PRMT R18, R15, 0x3340, R18 ;  /* 0x000033400f127816 */ /* 0x000fe40000000012 */
[----:B------:R-:W-:Y:S01]  /*e2d10*/  PRMT R15, R28, 0x3340, R26 ;  /* 0x000033401c0f7816 */ /* 0x000fe2000000001a */
[----:B------:R-:W-:Y:S04]  /*e2d20*/  STL [R1+0x784], R20 ;  /* 0x0007841401007387 */ /* 0x000fe80000100800 */
[----:B------:R-:W4:Y:S01]  /*e2d30*/  LDL.LU R26, [R1+0x354] ;  /* 0x00035400011a7983 */ /* 0x000f220000300800 */
[----:B------:R-:W-:Y:S02]  /*e2d40*/  SHF.R.U32.HI R11, RZ, 0x8, R11 ;  /* 0x00000008ff0b7819 */ /* 0x000fe4000001160b */
[----:B------:R-:W-:-:S02]  /*e2d50*/  LOP3.LUT R25, R25, 0xffff, RZ, 0xc0, !PT ;  /* 0x0000ffff19197812 */ /* 0x000fc400078ec0ff */
[----:B------:R-:W-:Y:S01]  /*e2d60*/  LOP3.LUT R11, R11, 0xffff, RZ, 0xc0, !PT ;  /* 0x0000ffff0b0b7812 */ /* 0x000fe200078ec0ff */
[----:B------:R-:W-:Y:S03]  /*e2d70*/  STL [R1+0x780], R18 ;  /* 0x0007801201007387 */ /* 0x000fe60000100800 */
[----:B------:R-:W-:Y:S01]  /*e2d80*/  PRMT R11, R25, 0x3340, R11 ;  /* 0x00003340190b7816 */ /* 0x000fe2000000000b */
[----:B------:R-:W-:Y:S04]  /*e2d90*/  STL [R1+0x778], R15 ;  /* 0x0007780f01007387 */ /* 0x000fe80000100800 */
[----:B------:R0:W-:Y:S01]  /*e2da0*/  STL [R1+0x774], R11 ;  /* 0x0007740b01007387 */ /* 0x0001e20000100800 */
[----:B------:R-:W-:-:S02]  /*e2db0*/  LOP3.LUT R25, R14, 0xffff, RZ, 0xc0, !PT ;  /* 0x0000ffff0e197812 */ /* 0x000fc400078ec0ff */
[----:B0-----:R-:W-:Y:S02]  /*e2dc0*/  LOP3.LUT R11, R7, 0xffff, RZ, 0xc0, !PT ;  /* 0x0000ffff070b7812 */ /* 0x001fe400078ec0ff */
[----:B--2---:R-:W-:-:S04]  /*e2dd0*/  LOP3.LUT R13, R13, 0xffff, RZ, 0xc0, !PT ;  /* 0x0000ffff0d0d7812 */ /* 0x004fc800078ec0ff */
[----:B------:R-:W-:Y:S02]  /*e2de0*/  SHF.R.U32.HI R7, RZ, 0x8, R13 ;  /* 0x00000008ff077819 */ /* 0x000fe4000001160d */
[----:B---3--:R-:W-:Y:S02]  /*e2df0*/  LOP3.LUT R20, R22, 0xffff, RZ, 0xc0, !PT ;  /* 0x0000ffff16147812 */ /* 0x008fe400078ec0ff */
[----:B----4-:R-:W-:Y:S02]  /*e2e00*/  LOP3.LUT R15, R23, 0xffff, RZ, 0xc0, !PT ;  /* 0x0000ffff170f7812 */ /* 0x010fe400078ec0ff */
[----:B------:R-:W-:Y:S02]  /*e2e10*/  LOP3.LUT R18, R27, 0xffff, RZ, 0xc0, !PT ;  /* 0x0000ffff1b127812 */ /* 0x000fe400078ec0ff */
[----:B------:R-:W-:Y:S02]  /*e2e20*/  LOP3.LUT R28, R0, 0xffff, RZ, 0xc0, !PT ;  /* 0x0000ffff001c7812 */ /* 0x000fe400078ec0ff */
[----:B------:R-:W2:Y:S04]  /*e2e30*/  LDL.LU R0, [R1+0x2d18] ;  /* 0x002d180001007983 */ /* 0x000ea80000300800 */
[----:B------:R-:W3:Y:S01]  /*e2e40*/  LDL.LU R22, [R1+0x2cdc] ;  /* 0x002cdc0001167983 */ /* 0x000ee20000300800 */
[----:B------:R-:W-:-:S02]  /*e2e50*/  PRMT R13, R13, 0x3340, R28 ;  /* 0x000033400d0d7816 */ /* 0x000fc4000000001c */
[----:B------:R-:W-:Y:S01]  /*e2e60*/  LOP3.LUT R26, R26, 0xffff, RZ, 0xc0, !PT ;  /* 0x0000ffff1a1a7812 */ /* 0x000fe200078ec0ff */
[----:B------:R-:W4:Y:S04]  /*e2e70*/  LDL.LU R23, [R1+0x2cd8] ;  /* 0x002cd80001177983 */ /* 0x000f280000300800 */
[----:B------:R-:W4:Y:S01]  /*e2e80*/  LDL.LU R27, [R1+0x2c8c] ;  /* 0x002c8c00011b7983 */ /* 0x000f220000300800 */
[----:B------:R-:W-:-:S03]  /*e2e90*/  SHF.R.U32.HI R14, RZ, 0x8, R28 ;  /* 0x00000008ff0e7819 */ /* 0x000fc6000001161c */
[----:B------:R0:W-:Y:S01]  /*e2ea0*/  STL [R1+0x9b8], R13 ;  /* 0x0009b80d01007387 */ /* 0x0001e20000100800 */
[----:B------:R-:W-:-:S05]  /*e2eb0*/  PRMT R28, R20, 0x3340, R26 ;  /* 0x00003340141c7816 */ /* 0x000fca000000001a */
[----:B------:R1:W-:Y:S01]  /*e2ec0*/  STL [R1+0x9b4], R28 ;  /* 0x0009b41c01007387 */ /* 0x0003e20000100800 */
[----:B0-----:R-:W-:Y:S02]  /*e2ed0*/  SHF.R.U32.HI R13, RZ, 0x8, R20 ;  /* 0x00000008ff0d7819 */ /* 0x001fe40000011614 */
[----:B------:R-:W-:Y:S02]  /*e2ee0*/  SHF.R.U32.HI R20, RZ, 0x8, R26 ;  /* 0x00000008ff147819 */ /* 0x000fe4000001161a */
[----:B------:R-:W-:Y:S02]  /*e2ef0*/  PRMT R26, R15, 0x3340, R25 ;  /* 0x000033400f1a7816 */ /* 0x000fe40000000019 */
[----:B-1----:R-:W-:Y:S02]  /*e2f00*/  SHF.R.U32.HI R28, RZ, 0x8, R15 ;  /* 0x00000008ff1c7819 */ /* 0x002fe4000001160f */
[----:B------:R-:W4:Y:S04]  /*e2f10*/  LDL.LU R15, [R1+0x3938] ;  /* 0x00393800010f7983 */ /* 0x000f280000300800 */
[----:B------:R0:W-:Y:S01]  /*e2f20*/  STL [R1+0x9b0], R26 ;  /* 0x0009b01a01007387 */ /* 0x0001e20000100800 */
[----:B------:R-:W-:-:S02]  /*e2f30*/  SHF.R.U32.HI R25, RZ, 0x8, R25 ;  /* 0x00000008ff197819 */ /* 0x000fc40000011619 */
[----:B0-----:R-:W-:Y:S02]  /*e2f40*/  SHF.R.U32.HI R26, RZ, 0x8, R18 ;  /* 0x00000008ff1a7819 */ /* 0x001fe40000011612 */
[--C-:B------:R-:W-:Y:S02]  /*e2f50*/  PRMT R18, R18, 0x3340, R11.reuse ;  /* 0x0000334012127816 */ /* 0x100fe4000000000b */
[----:B------:R-:W-:-:S03]  /*e2f60*/  SHF.R.U32.HI R11, RZ, 0x8, R11 ;  /* 0x00000008ff0b7819 */ /* 0x000fc6000001160b */
[----:B------:R0:W-:Y:S02]  /*e2f70*/  STL [R1+0x9ac], R18 ;  /* 0x0009ac1201007387 */ /* 0x0001e40000100800 */
[----:B0-----:R-:W-:Y:S01]  /*e2f80*/  LOP3.LUT R18, R28, 0xffff, RZ, 0xc0, !PT ;  /* 0x0000ffff1c127812 */ /* 0x001fe200078ec0ff */
[----:B------:R-:W-:Y:S01]  /*e2f90*/  IMAD.MOV.U32 R28, RZ, RZ, R7 ;  /* 0x000000ffff1c7224 */ /* 0x000fe200078e0007 */
[----:B------:R-:W-:Y:S01]  /*e2fa0*/  LOP3.LUT R7, R25, 0xffff, RZ, 0xc0, !PT ;  /* 0x0000ffff19077812 */ /* 0x000fe200078ec0ff */
[----:B------:R-:W-:Y:S01]  /*e2fb0*/  IMAD.MOV.U32 R25, RZ, RZ, R13 ;  /* 0x000000ffff197224 */ /* 0x000fe200078e000d */
[----:B------:R-:W-:Y:S01]  /*e2fc0*/  LOP3.LUT R13, R26, 0xffff, RZ, 0xc0, !PT ;  /* 0x0000ffff1a0d7812 */ /* 0x000fe200078ec0ff */
[----:B------:R-:W-:Y:S01]  /*e2fd0*/  IMAD.MOV.U32 R26, RZ, RZ, R14 ;  /* 0x000000ffff1a7224 */ /* 0x000fe200078e000e */
[----:B------:R-:W-:Y:S02]  /*e2fe0*/  PRMT R18, R18, 0x3340, R7 ;  /* 0x0000334012127816 */ /* 0x000fe40000000007 */
[----:B------:R-:W-:-:S02]  /*e2ff0*/  LOP3.LUT R14, R11, 0xffff, RZ, 0xc0, !PT ;  /* 0x0000ffff0b0e7812 */ /* 0x000fc400078ec0ff */
        /* <DEDUP_REMOVED lines=15> */
[----:B------:R-:W-:Y:S01]  /*e30f0*/  LOP3.LUT R25, R12, 0xffff, RZ, 0xc0, !PT ;  /* 0x0000ffff0c197812 */ /* 0x000fe200078ec0ff */
[----:B------:R-:W4:Y:S01]  /*e3100*/  LDL.LU R6, [R1+0x2db4] ;  /* 0x002db40001067983 */ /* 0x000f220000300800 */
[----:B0-----:R-:W-:Y:S02]  /*e3110*/  LOP3.LUT R11, R10, 0xffff, RZ, 0xc0, !PT ;  /* 0x0000ffff0a0b7812 */ /* 0x001fe400078ec0ff */
[----:B--2---:R-:W-:Y:S02]  /*e3120*/  LOP3.LUT R0, R0, 0xffff, RZ, 0xc0, !PT ;  /* 0x0000ffff00007812 */ /* 0x004fe400078ec0ff */
[----:B---3--:R-:W-:Y:S02]  /*e3130*/  LOP3.LUT R14, R22, 0xffff, RZ, 0xc0, !PT ;  /* 0x0000ffff160e7812 */ /* 0x008fe400078ec0ff */
[----:B------:R-:W-:Y:S02]  /*e3140*/  SHF.R.U32.HI R12, RZ, 0x8, R0 ;  /* 0x00000008ff0c7819 */ /* 0x000fe40000011600 */
[----:B----4-:R-:W-:-:S02]  /*e3150*/  LOP3.LUT R13, R23, 0xffff, RZ, 0xc0, !PT ;  /* 0x0000ffff170d7812 */ /* 0x010fc400078ec0ff */
[----:B------:R-:W-:Y:S02]  /*e3160*/  LOP3.LUT R22, R27, 0xffff, RZ, 0xc0, !PT ;  /* 0x0000ffff1b167812 */ /* 0x000fe400078ec0ff */
[----:B------:R-:W-:Y:S02]  /*e3170*/  LOP3.LUT R28, R18, 0xffff, RZ, 0xc0, !PT ;  /* 0x0000ffff121c7812 */ /* 0x000fe400078ec0ff */
[----:B------:R-:W2:Y:S04]  /*e3180*/  LDL.LU R18, [R1+0x2db0] ;  /* 0x002db00001127983 */ /* 0x000ea80000300800 */
[----:B------:R-:W3:Y:S01]  /*e3190*/  LDL.LU R23, [R1+0x2d38] ;  /* 0x002d380001177983 */ /* 0x000ee20000300800 */
[--C-:B------:R-:W-:Y:S02]  /*e31a0*/  PRMT R10, R0, 0x3340, R28.reuse ;  /* 0x00003340000a7816 */ /* 0x100fe4000000001c */
[----:B------:R-:W-:-:S02]  /*e31b0*/  SHF.R.U32.HI R0, RZ, 0x8, R28 ;  /* 0x00000008ff007819 */ /* 0x000fc4000001161c */
[----:B------:R-:W-:Y:S01]  /*e31c0*/  PRMT R28, R14, 0x3340, R26 ;  /* 0x000033400e1c7816 */ /* 0x000fe2000000001a */
[----:B------:R-:W4:Y:S04]  /*e31d0*/  LDL.LU R27, [R1+0x2d30] ;  /* 0x002d3000011b7983 */ /* 0x000f280000300800 */
[----:B------:R0:W-:Y:S04]  /*e31e0*/  STL [R1+0x9a0], R10 ;  /* 0x0009a00a01007387 */ /* 0x0001e80000100800 */
[----:B------:R1:W-:Y:S01]  /*e31f0*/  STL [R1+0x240], R28 ;  /* 0x0002401c01007387 */ /* 0x0003e20000100800 */
[----:B0-----:R-:W-:-:S02]  /*e3200*/  SHF.R.U32.HI R10, RZ, 0x8, R14 ;  /* 0x00000008ff0a7819 */ /* 0x001fc4000001160e */
[----:B-1----:R-:W-:Y:S02]  /*e3210*/  PRMT R28, R13, 0x3340, R25 ;  /* 0x000033400d1c7816 */ /* 0x002fe40000000019 */
[----:B------:R-:W-:Y:S02]  /*e3220*/  SHF.R.U32.HI R14, RZ, 0x8, R13 ;  /* 0x00000008ff0e7819 */ /* 0x000fe4000001160d */
[----:B------:R-:W4:Y:S04]  /*e3230*/  LDL.LU R13, [R1+0x3928] ;  /* 0x00392800010d7983 */ /* 0x000f280000300800 */
[----:B------:R0:W-:Y:S01]  /*e3240*/  STL [R1+0x23c], R28 ;  /* 0x00023c1c01007387 */ /* 0x0001e20000100800 */
[----:B------:R-:W-:Y:S02]  /*e3250*/  SHF.R.U32.HI R26, RZ, 0x8, R26 ;  /* 0x00000008ff1a7819 */ /* 0x000fe4000001161a */
[----:B------:R-:W-:-:S02]  /*e3260*/  LOP3.LUT R0, R0, 0xffff, RZ, 0xc0, !PT ;  /* 0x0000ffff00007812 */ /* 0x000fc400078ec0ff */
[----:B0-----:R-:W-:Y:S02]  /*e3270*/  SHF.R.U32.HI R28, RZ, 0x8, R22 ;  /* 0x00000008ff1c7819 */ /* 0x001fe40000011616 */
        /* <DEDUP_REMOVED lines=11> */
[----:B------:R-:W-:Y:S01]  /*e3330*/  PRMT R12, R10, 0x3340, R12 ;  /* 0x000033400a0c7816 */ /* 0x000fe2000000000c */
[----:B------:R-:W-:Y:S01]  /*e3340*/  STL [R1+0x73c], R22 ;  /* 0x00073c1601007387 */ /* 0x000fe20000100800 */
[----:B------:R-:W-:-:S03]  /*e3350*/  PRMT R10, R26, 0x3340, R25 ;  /* 0x000033401a0a7816 */ /* 0x000fc60000000019 */
[----:B------:R-:W4:Y:S01]  /*e3360*/  LDL.LU R25, [R1+0x35c] ;  /* 0x00035c0001197983 */ /* 0x000f220000300800 */
[----:B------:R-:W-:Y:S02]  /*e3370*/  SHF.R.U32.HI R11, RZ, 0x8, R11 ;  /* 0x00000008ff0b7819 */ /* 0x000fe4000001160b */
[----:B------:R-:W-:Y:S02]  /*e3380*/  LOP3.LUT R28, R28, 0xffff, RZ, 0xc0, !PT ;  /* 0x0000ffff1c1c7812 */ /* 0x000fe400078ec0ff */
[----:B------:R-:W-:Y:S01]  /*e3390*/  LOP3.LUT R11, R11, 0xffff, RZ, 0xc0, !PT ;  /* 0x0000ffff0b0b7812 */ /* 0x000fe200078ec0ff */
[----:B------:R-:W-:Y:S03]  /*e33a0*/  STL [R1+0xe0], R12 ;  /* 0x0000e00c01007387 */ /* 0x000fe60000100800 */
[----:B------:R-:W-:Y:S01]  /*e33b0*/  PRMT R11, R28, 0x3340, R11 ;  /* 0x000033401c0b7816 */ /* 0x000fe2000000000b */
[----:B------:R2:W-:Y:S04]  /*e33c0*/  STL [R1+0xe4], R10 ;  /* 0x0000e40a01007387 */ /* 0x0005e80000100800 */
[----:B------:R0:W-:Y:S01]  /*e33d0*/  STL [R1+0xe8], R11 ;  /* 0x0000e80b01007387 */ /* 0x0001e20000100800 */
[----:B--2---:R-:W-:-:S02]  /*e33e0*/  LOP3.LUT R10, R18, 0xffff, RZ, 0xc0, !PT ;  /* 0x0000ffff120a7812 */ /* 0x004fc400078ec0ff */
[----:B---3--:R-:W-:Y:S02]  /*e33f0*/  LOP3.LUT R12, R23, 0xffff, RZ, 0xc0, !PT ;  /* 0x0000ffff170c7812 */ /* 0x008fe400078ec0ff */
[----:B----4-:R-:W-:Y:S02]  /*e3400*/  LOP3.LUT R22, R27, 0xffff, RZ, 0xc0, !PT ;  /* 0x0000ffff1b167812 */ /* 0x010fe400078ec0ff */
[----:B------:R-:W-:Y:S02]  /*e3410*/  LOP3.LUT R28, R0, 0xffff, RZ, 0xc0, !PT ;  /* 0x0000ffff001c7812 */ /* 0x000fe400078ec0ff */
[----:B------:R-:W2:Y:S04]  /*e3420*/  LDL.LU R0, [R1+0x2cf8] ;  /* 0x002cf80001007983 */ /* 0x000ea80000300800 */
[----:B------:R-:W3:Y:S04]  /*e3430*/  LDL.LU R18, [R1+0x2cf4] ;  /* 0x002cf40001127983 */ /* 0x000ee80000300800 */
[----:B------:R-:W4:Y:S04]  /*e3440*/  LDL.LU R23, [R1+0x2cac] ;  /* 0x002cac0001177983 */ /* 0x000f280000300800 */
[----:B------:R-:W4:Y:S01]  /*e3450*/  LDL.LU R27, [R1+0x2ca8] ;  /* 0x002ca800011b7983 */ /* 0x000f220000300800 */
[----:B------:R-:W-:-:S02]  /*e3460*/  LOP3.LUT R6, R6, 0xffff, RZ, 0xc0, !PT ;  /* 0x0000ffff06067812 */ /* 0x000fc400078ec0ff */
[----:B0-----:R-:W-:Y:S02]  /*e3470*/  LOP3.LUT R11, R13, 0xffff, RZ, 0xc0, !PT ;  /* 0x0000ffff0d0b7812 */ /* 0x001fe400078ec0ff */
[----:B------:R-:W-:Y:S02]  /*e3480*/  SHF.R.U32.HI R13, RZ, 0x8, R28 ;  /* 0x00000008ff0d7819 */ /* 0x000fe4000001161c */
[----:B------:R-:W-:Y:S02]  /*e3490*/  LOP3.LUT R26, R25, 0xffff, RZ, 0xc0, !PT ;  /* 0x0000ffff191a7812 */ /* 0x000fe400078ec0ff */
[----:B------:R-:W-:Y:S02]  /*e34a0*/  LOP3.LUT R25, R14, 0xffff, RZ, 0xc0, !PT ;  /* 0x0000ffff0e197812 */ /* 0x000fe400078ec0ff */
[----:B------:R-:W-:Y:S02]  /*e34b0*/  SHF.R.U32.HI R14, RZ, 0x8, R6 ;  /* 0x00000008ff0e7819 */ /* 0x000fe40000011606 */
[----:B------:R-:W-:-:S02]  /*e34c0*/  PRMT R6, R6, 0x3340, R28 ;  /* 0x0000334006067816 */ /* 0x000fc4000000001c */
[----:B------:R-:W-:-:S03]  /*e34d0*/  PRMT R28, R10, 0x3340, R26 ;  /* 0x000033400a1c7816 */ /* 0x000fc6000000001a */
[----:B------:R-:W-:Y:S04]  /*e34e0*/  STL [R1+0x234], R6 ;  /* 0x0002340601007387 */ /* 0x000fe80000100800 */
[----:B------:R0:W-:Y:S02]  /*e34f0*/  STL [R1+0x230], R28 ;  /* 0x0002301c01007387 */ /* 0x0001e40000100800 */
[----:B0-----:R-:W-:Y:S02]  /*e3500*/  PRMT R28, R12, 0x3340, R25 ;  /* 0x000033400c1c7816 */ /* 0x001fe40000000019 */
[----:B------:R-:W-:Y:S02]  /*e3510*/  SHF.R.U32.HI R6, RZ, 0x8, R10 ;  /* 0x00000008ff067819 */ /* 0x000fe4000001160a */
[----:B------:R-:W-:-:S02]  /*e3520*/  SHF.R.U32.HI R10, RZ, 0x8, R12 ;  /* 0x00000008ff0a7819 */ /* 0x000fc4000001160c */
[----:B------:R-:W4:Y:S04]  /*e3530*/  LDL.LU R12, [R1+0x391c] ;  /* 0x00391c00010c7983 */ /* 0x000f280000300800 */
[----:B------:R0:W-:Y:S01]  /*e3540*/  STL [R1+0x22c], R28 ;  /* 0x00022c1c01007387 */ /* 0x0001e20000100800 */
[----:B------:R-:W-:Y:S02]  /*e3550*/  SHF.R.U32.HI R26, RZ, 0x8, R26 ;  /* 0x00000008ff1a7819 */ /* 0x000fe4000001161a */
[----:B------:R-:W-:Y:S02]  /*e3560*/  SHF.R.U32.HI R25, RZ, 0x8, R25 ;  /* 0x00000008ff197819 */ /* 0x000fe40000011619 */
[----:B0-----:R-:W-:Y:S02]  /*e3570*/  SHF.R.U32.HI R28, RZ, 0x8, R22 ;  /* 0x00000008ff1c7819 */ /* 0x001fe40000011616 */
[----:B------:R-:W-:-:S02]  /*e3580*/  PRMT R22, R22, 0x3340, R11 ;  /* 0x0000334016167816 */ /* 0x000fc4000000000b */
[----:B------:R-:W-:-:S03]  /*e3590*/  SHF.R.U32.HI R11, RZ, 0x8, R11 ;  /* 0x00000008ff0b7819 */ /* 0x000fc6000001160b */
[----:B------:R0:W-:Y:S01]  /*e35a0*/  STL [R1+0x228], R22 ;  /* 0x0002281601007387 */ /* 0x0001e20000100800 */
[----:B------:R-:W-:Y:S02]  /*e35b0*/  LOP3.LUT R6, R6, 0xffff, RZ, 0xc0, !PT ;  /* 0x0000ffff06067812 */ /* 0x000fe400078ec0ff */
[----:B------:R-:W-:Y:S02]  /*e35c0*/  LOP3.LUT R25, R25, 0xffff, RZ, 0xc0, !PT ;  /* 0x0000ffff19197812 */ /* 0x000fe400078ec0ff */
[----:B------:R-:W-:Y:S02]  /*e35d0*/  LOP3.LUT R28, R28, 0xffff, RZ, 0xc0, !PT ;  /* 0x0000ffff1c1c7812 */ /* 0x000fe400078ec0ff */
[----:B------:R-:W-:Y:S02]  /*e35e0*/  LOP3.LUT R11, R11, 0xffff, RZ, 0xc0, !PT ;  /* 0x0000ffff0b0b7812 */ /* 0x000fe400078ec0ff */
[----:B0-----:R-:W-:Y:S02]  /*e35f0*/  LOP3.LUT R22, R14, 0xffff, RZ, 0xc0, !PT ;  /* 0x0000ffff0e167812 */ /* 0x001fe400078ec0ff */
[----:B------:R-:W-:-:S02]  /*e3600*/  LOP3.LUT R14, R13, 0xffff, RZ, 0xc0, !PT ;  /* 0x0000ffff0d0e7812 */ /* 0x000fc400078ec0ff */
[----:B------:R-:W-:Y:S02]  /*e3610*/  LOP3.LUT R13, R26, 0xffff, RZ, 0xc0, !PT ;  /* 0x0000ffff1a0d7812 */ /* 0x000fe400078ec0ff */
[----:B------:R-:W-:Y:S02]  /*e3620*/  LOP3.LUT R26, R10, 0xffff, RZ, 0xc0, !PT ;  /* 0x0000ffff0a1a7812 */ /* 0x000fe400078ec0ff */
[----:B------:R-:W-:Y:S02]  /*e3630*/  PRMT R22, R22, 0x3340, R14 ;  /* 0x0000334016167816 */ /* 0x000fe4000000000e */
[----:B------:R-:W-:Y:S01]  /*e3640*/  PRMT R13, R6, 0x3340, R13 ;  /* 0x00003340060d7816 */ /* 0x000fe2000000000d */
[----:B------:R-:W4:Y:S01]  /*e3650*/  LDL.LU R10, [R1+0x3918] ;  /* 0x00391800010a7983 */ /* 0x000f220000300800 */
[----:B------:R-:W-:-:S03]  /*e3660*/  PRMT R6, R26, 0x3340, R25 ;  /* 0x000033401a067816 */ /* 0x000fc60000000019 */
        /* <DEDUP_REMOVED lines=8> */
[----:B------:R0:W-:Y:S04]  /*e36f0*/  STL [R1+0x120], R11 ;  /* 0x0001200b01007387 */ /* 0x0001e80000100800 */
[----:B------:R-:W4:Y:S04]  /*e3700*/  LDL.LU R19, [R1+0x2dd4] ;  /* 0x002dd40001137983 */ /* 0x000f280000300800 */
[----:B------:R-:W4:Y:S01]  /*e3710*/  LDL.LU R21, [R1+0x2dd0] ;  /* 0x002dd00001157983 */ /* 0x000f220000300800 */
[----:B------:R-:W-:-:S02]  /*e3720*/  LOP3.LUT R25, R8, 0xffff, RZ, 0xc0, !PT ;  /* 0x0000ffff08197812 */ /* 0x000fc400078ec0ff */
[----:B0-----:R-:W-:Y:S02]  /*e3730*/  LOP3.LUT R11, R2, 0xffff, RZ, 0xc0, !PT ;  /* 0x0000ffff020b7812 */ /* 0x001fe400078ec0ff */
[----:B--2---:R-:W-:Y:S02]  /*e3740*/  LOP3.LUT R0, R0, 0xffff, RZ, 0xc0, !PT ;  /* 0x0000ffff00007812 */ /* 0x004fe400078ec0ff */
[----:B---3--:R-:W-:Y:S02]  /*e3750*/  LOP3.LUT R6, R18, 0xffff, RZ, 0xc0, !PT ;  /* 0x0000ffff12067812 */ /* 0x008fe400078ec0ff */
[----:B----4-:R-:W-:Y:S02]  /*e3760*/  LOP3.LUT R13, R23, 0xffff, RZ, 0xc0, !PT ;  /* 0x0000ffff170d7812 */ /* 0x010fe400078ec0ff */
[----:B------:R-:W-:Y:S02]  /*e3770*/  PRMT R2, R0, 0x3340, R28 ;  /* 0x0000334000027816 */ /* 0x000fe4000000001c */
[----:B------:R-:W-:Y:S01]  /*e3780*/  LOP3.LUT R18, R27, 0xffff, RZ, 0xc0, !PT ;  /* 0x0000ffff1b127812 */ /* 0x000fe200078ec0ff */
[----:B------:R-:W2:Y:S04]  /*e3790*/  LDL.LU R23, [R1+0x2d90] ;  /* 0x002d900001177983 */ /* 0x000ea80000300800 */
[----:B------:R-:W3:Y:S04]  /*e37a0*/  LDL.LU R27, [R1+0x2d08] ;  /* 0x002d0800011b7983 */ /* 0x000ee80000300800 */
[----:B------:R0:W-:Y:S01]  /*e37b0*/  STL [R1+0x224], R2 ;  /* 0x0002240201007387 */ /* 0x0001e20000100800 */
[----:B------:R-:W-:-:S02]  /*e37c0*/  SHF.R.U32.HI R8, RZ, 0x8, R0 ;  /* 0x00000008ff087819 */ /* 0x000fc40000011600 */
[----:B------:R-:W-:Y:S02]  /*e37d0*/  SHF.R.U32.HI R0, RZ, 0x8, R28 ;  /* 0x00000008ff007819 */ /* 0x000fe4000001161c */
[----:B------:R-:W-:Y:S02]  /*e37e0*/  SHF.R.U32.HI R28, RZ, 0x8, R26 ;  /* 0x00000008ff1c7819 */ /* 0x000fe4000001161a */
        /* <DEDUP_REMOVED lines=22> */
[----:B------:R0:W-:Y:S04]  /*e3950*/  STL [R1+0x11c], R18 ;  /* 0x00011c1201007387 */ /* 0x0001e80000100800 */
[----:B------:R-:W4:Y:S01]  /*e3960*/  LDL.LU R26, [R1+0x384] ;  /* 0x00038400011a7983 */ /* 0x000f220000300800 */
[----:B------:R-:W-:Y:S02]  /*e3970*/  SHF.R.U32.HI R11, RZ, 0x8, R11 ;  /* 0x00000008ff0b7819 */ /* 0x000fe4000001160b */
[----:B------:R-:W-:-:S02]  /*e3980*/  LOP3.LUT R25, R25, 0xffff, RZ, 0xc0, !PT ;  /* 0x0000ffff19197812 */ /* 0x000fc400078ec0ff */
[----:B------:R-:W-:Y:S01]  /*e3990*/  LOP3.LUT R11, R11, 0xffff, RZ, 0xc0, !PT ;  /* 0x0000ffff0b0b7812 */ /* 0x000fe200078ec0ff */
[----:B------:R1:W-:Y:S04]  /*e39a0*/  STL [R1+0x118], R8 ;  /* 0x0001180801007387 */ /* 0x0003e80000100800 */
[----:B------:R1:W-:Y:S01]  /*e39b0*/  STL [R1+0x114], R2 ;  /* 0x0001140201007387 */ /* 0x0003e20000100800 */
[----:B0-----:R-:W-:Y:S02]  /*e39c0*/  LOP3.LUT R18, R21, 0xffff, RZ, 0xc0, !PT ;  /* 0x0000ffff15127812 */ /* 0x001fe400078ec0ff */
[----:B-1----:R-:W-:Y:S02]  /*e39d0*/  PRMT R8, R25, 0x3340, R11 ;  /* 0x0000334019087816 */ /* 0x002fe4000000000b */
[----:B------:R-:W-:-:S02]  /*e39e0*/  LOP3.LUT R2, R19, 0xffff, RZ, 0xc0, !PT ;  /* 0x0000ffff13027812 */ /* 0x000fc400078ec0ff */
[----:B------:R-:W-:Y:S01]  /*e39f0*/  LOP3.LUT R11, R9, 0xffff, RZ, 0xc0, !PT ;  /* 0x0000ffff090b7812 */ /* 0x000fe200078ec0ff */
[----:B------:R2:W-:Y:S01]  /*e3a00*/  STL [R1+0x110], R8 ;  /* 0x0001100801007387 */ /* 0x0005e20000100800 */
[----:B------:R-:W-:Y:S02]  /*e3a10*/  LOP3.LUT R25, R10, 0xffff, RZ, 0xc0, !PT ;  /* 0x0000ffff0a197812 */ /* 0x000fe400078ec0ff */
[----:B------:R-:W-:Y:S02]  /*e3a20*/  SHF.R.U32.HI R10, RZ, 0x8, R2 ;  /* 0x00000008ff0a7819 */ /* 0x000fe40000011602 */
[----:B--2---:R-:W-:Y:S02]  /*e3a30*/  LOP3.LUT R8, R23, 0xffff, RZ, 0xc0, !PT ;  /* 0x0000ffff17087812 */ /* 0x004fe400078ec0ff */
[----:B---3--:R-:W-:Y:S02]  /*e3a40*/  LOP3.LUT R19, R27, 0xffff, RZ, 0xc0, !PT ;  /* 0x0000ffff1b137812 */ /* 0x008fe400078ec0ff */
[----:B----4-:R-:W-:-:S02]  /*e3a50*/  LOP3.LUT R28, R0, 0xffff, RZ, 0xc0, !PT ;  /* 0x0000ffff001c7812 */ /* 0x010fc400078ec0ff */
[----:B------:R-:W2:Y:S04]  /*e3a60*/  LDL.LU R0, [R1+0x2de4] ;  /* 0x002de40001007983 */ /* 0x000ea80000300800 */
[----:B------:R-:W3:Y:S01]  /*e3a70*/  LDL.LU R21, [R1+0x2de0] ;  /* 0x002de00001157983 */ /* 0x000ee20000300800 */
[----:B------:R-:W-:-:S03]  /*e3a80*/  PRMT R9, R2, 0x3340, R28 ;  /* 0x0000334002097816 */ /* 0x000fc6000000001c */
[----:B------:R-:W4:Y:S01]  /*e3a90*/  LDL.LU R23, [R1+0x2d14] ;  /* 0x002d140001177983 */ /* 0x000f220000300800 */
[----:B------:R-:W-:-:S03]  /*e3aa0*/  LOP3.LUT R26, R26, 0xffff, RZ, 0xc0, !PT ;  /* 0x0000ffff1a1a7812 */ /* 0x000fc600078ec0ff */
[----:B------:R-:W4:Y:S04]  /*e3ab0*/  LDL.LU R27, [R1+0x2cd4] ;  /* 0x002cd400011b7983 */ /* 0x000f280000300800 */
[----:B------:R0:W-:Y:S01]  /*e3ac0*/  STL [R1+0x210], R9 ;  /* 0x0002100901007387 */ /* 0x0001e20000100800 */
[----:B------:R-:W-:Y:S02]  /*e3ad0*/  SHF.R.U32.HI R2, RZ, 0x8, R28 ;  /* 0x00000008ff027819 */ /* 0x000fe4000001161c */
[----:B------:R-:W-:Y:S02]  /*e3ae0*/  SHF.R.U32.HI R28, RZ, 0x8, R26 ;  /* 0x00000008ff1c7819 */ /* 0x000fe4000001161a */
[----:B0-----:R-:W-:Y:S02]  /*e3af0*/  SHF.R.U32.HI R9, RZ, 0x8, R18 ;  /* 0x00000008ff097819 */ /* 0x001fe40000011612 */
[----:B------:R-:W-:-:S02]  /*e3b00*/  PRMT R18, R18, 0x3340, R26 ;  /* 0x0000334012127816 */ /* 0x000fc4000000001a */
        /* <DEDUP_REMOVED lines=20> */
[----:B------:R-:W-:Y:S02]  /*e3c50*/  LOP3.LUT R11, R11, 0xffff, RZ, 0xc0, !PT ;  /* 0x0000ffff0b0b7812 */ /* 0x000fe400078ec0ff */
[----:B------:R-:W-:-:S02]  /*e3c60*/  PRMT R10, R9, 0x3340, R10 ;  /* 0x00003340090a7816 */ /* 0x000fc4000000000a */
[----:B------:R-:W-:Y:S02]  /*e3c70*/  PRMT R9, R28, 0x3340, R26 ;  /* 0x000033401c097816 */ /* 0x000fe4000000001a */
[----:B------:R-:W-:Y:S01]  /*e3c80*/  PRMT R11, R25, 0x3340, R11 ;  /* 0x00003340190b7816 */ /* 0x000fe2000000000b */
[----:B------:R-:W-:Y:S04]  /*e3c90*/  STL [R1+0xd0], R19 ;  /* 0x0000d01301007387 */ /* 0x000fe80000100800 */
[----:B------:R2:W-:Y:S04]  /*e3ca0*/  STL [R1+0xd4], R10 ;  /* 0x0000d40a01007387 */ /* 0x0005e80000100800 */
[----:B------:R3:W-:Y:S04]  /*e3cb0*/  STL [R1+0xd8], R9 ;  /* 0x0000d80901007387 */ /* 0x0007e80000100800 */
[----:B------:R0:W-:Y:S01]  /*e3cc0*/  STL [R1+0x10c], R11 ;  /* 0x00010c0b01007387 */ /* 0x0001e20000100800 */
[----:B--2---:R-:W-:-:S02]  /*e3cd0*/  LOP3.LUT R10, R0, 0xffff, RZ, 0xc0, !PT ;  /* 0x0000ffff000a7812 */ /* 0x004fc400078ec0ff */
[----:B---3--:R-:W-:Y:S02]  /*e3ce0*/  LOP3.LUT R9, R21, 0xffff, RZ, 0xc0, !PT ;  /* 0x0000ffff15097812 */ /* 0x008fe400078ec0ff */
[----:B----4-:R-:W-:Y:S02]  /*e3cf0*/  LOP3.LUT R19, R23, 0xffff, RZ, 0xc0, !PT ;  /* 0x0000ffff17137812 */ /* 0x010fe400078ec0ff */
[----:B------:R-:W-:Y:S02]  /*e3d00*/  LOP3.LUT R0, R27, 0xffff, RZ, 0xc0, !PT ;  /* 0x0000ffff1b007812 */ /* 0x000fe400078ec0ff */
[----:B------:R-:W-:Y:S02]  /*e3d10*/  LOP3.LUT R28, R2, 0xffff, RZ, 0xc0, !PT ;  /* 0x0000ffff021c7812 */ /* 0x000fe400078ec0ff */
[----:B------:R-:W2:Y:S04]  /*e3d20*/  LDL.LU R2, [R1+0x2dac] ;  /* 0x002dac0001027983 */ /* 0x000ea80000300800 */
[----:B------:R-:W3:Y:S04]  /*e3d30*/  LDL.LU R21, [R1+0x2da8] ;  /* 0x002da80001157983 */ /* 0x000ee80000300800 */
[----:B------:R-:W4:Y:S04]  /*e3d40*/  LDL.LU R23, [R1+0x2d28] ;  /* 0x002d280001177983 */ /* 0x000f280000300800 */
[----:B------:R-:W2:Y:S01]  /*e3d50*/  LDL.LU R27, [R1+0x2d24] ;  /* 0x002d2400011b7983 */ /* 0x000ea20000300800 */
[----:B------:R-:W-:-:S02]  /*e3d60*/  LOP3.LUT R25, R29, 0xffff, RZ, 0xc0, !PT ;  /* 0x0000ffff1d197812 */ /* 0x000fc400078ec0ff */
[----:B------:R-:W-:Y:S02]  /*e3d70*/  SHF.R.U32.HI R29, RZ, 0x8, R10 ;  /* 0x00000008ff1d7819 */ /* 0x000fe4000001160a */
[--C-:B------:R-:W-:Y:S02]  /*e3d80*/  PRMT R10, R10, 0x3340, R28.reuse ;  /* 0x000033400a0a7816 */ /* 0x100fe4000000001c */
[----:B------:R-:W-:Y:S02]  /*e3d90*/  LOP3.LUT R26, R18, 0xffff, RZ, 0xc0, !PT ;  /* 0x0000ffff121a7812 */ /* 0x000fe400078ec0ff */
[----:B0-----:R-:W-:Y:S01]  /*e3da0*/  LOP3.LUT R11, R24, 0xffff, RZ, 0xc0, !PT ;  /* 0x0000ffff180b7812 */ /* 0x001fe200078ec0ff */
[----:B------:R-:W3:Y:S01]  /*e3db0*/  LDL.LU R18, [R1+0x38f4] ;  /* 0x0038f40001127983 */ /* 0x000ee20000300800 */
        /* <DEDUP_REMOVED lines=8> */
[----:B------:R-:W3:Y:S04]  /*e3e40*/  LDL.LU R19, [R1+0x38f0] ;  /* 0x0038f00001137983 */ /* 0x000ee80000300800 */
[----:B------:R0:W-:Y:S01]  /*e3e50*/  STL [R1+0x1e8], R26 ;  /* 0x0001e81a01007387 */ /* 0x0001e20000100800 */
[----:B------:R-:W-:-:S02]  /*e3e60*/  SHF.R.U32.HI R25, RZ, 0x8, R25 ;  /* 0x00000008ff197819 */ /* 0x000fc40000011619 */
[----:B0-----:R-:W-:Y:S02]  /*e3e70*/  SHF.R.U32.HI R26, RZ, 0x8, R0 ;  /* 0x00000008ff1a7819 */ /* 0x001fe40000011600 */
[----:B------:R-:W-:-:S05]  /*e3e80*/  PRMT R0, R0, 0x3340, R11 ;  /* 0x0000334000007816 */ /* 0x000fca000000000b */
[----:B------:R0:W-:Y:S01]  /*e3e90*/  STL [R1+0x1e4], R0 ;  /* 0x0001e40001007387 */ /* 0x0001e20000100800 */
[----:B------:R-:W-:Y:S02]  /*e3ea0*/  SHF.R.U32.HI R11, RZ, 0x8, R11 ;  /* 0x00000008ff0b7819 */ /* 0x000fe4000001160b */
[----:B0-----:R-:W-:Y:S01]  /*e3eb0*/  LOP3.LUT R0, R26, 0xffff, RZ, 0xc0, !PT ;  /* 0x0000ffff1a007812 */ /* 0x001fe200078ec0ff */
[----:B------:R-:W-:Y:S01]  /*e3ec0*/  IMAD.MOV.U32 R26, RZ, RZ, R29 ;  /* 0x000000ffff1a7224 */ /* 0x000fe200078e001d */
[----:B------:R-:W-:Y:S01]  /*e3ed0*/  LOP3.LUT R29, R28, 0xffff, RZ, 0xc0, !PT ;  /* 0x0000ffff1c1d7812 */ /* 0x000fe200078ec0ff */
[----:B------:R-:W-:Y:S01]  /*e3ee0*/  IMAD.MOV.U32 R28, RZ, RZ, R10 ;  /* 0x000000ffff1c7224 */ /* 0x000fe200078e000a */
[----:B------:R-:W-:Y:S01]  /*e3ef0*/  LOP3.LUT R10, R25, 0xffff, RZ, 0xc0, !PT ;  /* 0x0000ffff190a7812 */ /* 0x000fe200078ec0ff */
[----:B------:R-:W-:Y:S01]  /*e3f00*/  IMAD.MOV.U32 R25, RZ, RZ, R24 ;  /* 0x000000ffff197224 */ /* 0x000fe200078e0018 */
[----:B------:R-:W-:Y:S02]  /*e3f10*/  LOP3.LUT R24, R11, 0xffff, RZ, 0xc0, !PT ;  /* 0x0000ffff0b187812 */ /* 0x000fe400078ec0ff */
[----:B------:R-:W-:-:S02]  /*e3f20*/  PRMT R29, R29, 0x3340, R10 ;  /* 0x000033401d1d7816 */ /* 0x000fc4000000000a */
[----:B------:R-:W-:Y:S02]  /*e3f30*/  LOP3.LUT R11, R9, 0xffff, RZ, 0xc0, !PT ;  /* 0x0000ffff090b7812 */ /* 0x000fe400078ec0ff */
[----:B------:R-:W-:Y:S02]  /*e3f40*/  LOP3.LUT R26, R26, 0xffff, RZ, 0xc0, !PT ;  /* 0x0000ffff1a1a7812 */ /* 0x000fe400078ec0ff */
[----:B------:R-:W-:Y:S01]  /*e3f50*/  LOP3.LUT R25, R25, 0xffff, RZ, 0xc0, !PT ;  /* 0x0000ffff19197812 */ /* 0x000fe200078ec0ff */
[----:B------:R-:W3:Y:S01]  /*e3f60*/  LDL.LU R9, [R1+0x38ec] ;  /* 0x0038ec0001097983 */ /* 0x000ee20000300800 */
[----:B------:R-:W-:-:S03]  /*e3f70*/  LOP3.LUT R28, R28, 0xffff, RZ, 0xc0, !PT ;  /* 0x0000ffff1c1c7812 */ /* 0x000fc600078ec0ff */
[----:B------:R-:W3:Y:S04]  /*e3f80*/  LDL.LU R10, [R1+0x38e8] ;  /* 0x0038e800010a7983 */ /* 0x000ee80000300800 */
[----:B------:R0:W-:Y:S02]  /*e3f90*/  STL [R1+0x108], R29 ;  /* 0x0001081d01007387 */ /* 0x0001e40000100800 */
[----:B0-----:R-:W-:Y:S02]  /*e3fa0*/  PRMT R29, R0, 0x3340, R24 ;  /* 0x00003340001d7816 */ /* 0x001fe40000000018 */
[----:B------:R-:W-:Y:S02]  /*e3fb0*/  PRMT R24, R26, 0x3340, R25 ;  /* 0x000033401a187816 */ /* 0x000fe40000000019 */
[----:B------:R-:W-:-:S02]  /*e3fc0*/  PRMT R0, R28, 0x3340, R11 ;  /* 0x000033401c007816 */ /* 0x000fc4000000000b */
[----:B------:R-:W-:Y:S01]  /*e3fd0*/  LOP3.LUT R26, R14, 0xffff, RZ, 0xc0, !PT ;  /* 0x0000ffff0e1a7812 */ /* 0x000fe200078ec0ff */
[----:B------:R-:W-:Y:S04]  /*e3fe0*/  STL [R1+0xc8], R29 ;  /* 0x0000c81d01007387 */ /* 0x000fe80000100800 */
[----:B------:R4:W-:Y:S04]  /*e3ff0*/  STL [R1+0x104], R24 ;  /* 0x0001041801007387 */ /* 0x0009e80000100800 */
[----:B------:R2:W-:Y:S01]  /*e4000*/  STL [R1+0x100], R0 ;  /* 0x0001000001007387 */ /* 0x0005e20000100800 */
[----:B------:R-:W-:-:S03]  /*e4010*/  LOP3.LUT R28, R22, 0xffff, RZ, 0xc0, !PT ;  /* 0x0000ffff161c7812 */ /* 0x000fc600078ec0ff */
[----:B------:R-:W3:Y:S04]  /*e4020*/  LDL.LU R14, [R1+0x2e08] ;  /* 0x002e0800010e7983 */ /* 0x000ee80000300800 */
[----:B------:R-:W3:Y:S01]  /*e4030*/  LDL.LU R22, [R1+0x2e00] ;  /* 0x002e000001167983 */ /* 0x000ee20000300800 */
[----:B----4-:R-:W-:Y:S02]  /*e4040*/  LOP3.LUT R24, R23, 0xffff, RZ, 0xc0, !PT ;  /* 0x0000ffff17187812 */ /* 0x010fe400078ec0ff */
[----:B--2---:R-:W-:Y:S01]  /*e4050*/  LOP3.LUT R0, R27, 0xffff, RZ, 0xc0, !PT ;  /* 0x0000ffff1b007812 */ /* 0x004fe200078ec0ff */
[----:B------:R-:W2:Y:S04]  /*e4060*/  LDL.LU R23, [R1+0x2cf0] ;  /* 0x002cf00001177983 */ /* 0x000ea80000300800 */
[----:B------:R-:W4:Y:S01]  /*e4070*/  LDL.LU R27, [R1+0x2cec] ;  /* 0x002cec00011b7983 */ /* 0x000f220000300800 */
[----:B------:R-:W-:-:S02]  /*e4080*/  LOP3.LUT R2, R2, 0xffff, RZ, 0xc0, !PT ;  /* 0x0000ffff02027812 */ /* 0x000fc400078ec0ff */
[----:B---3--:R-:W-:Y:S02]  /*e4090*/  LOP3.LUT R21, R21, 0xffff, RZ, 0xc0, !PT ;  /* 0x0000ffff15157812 */ /* 0x008fe400078ec0ff */
[----:B------:R-:W-:Y:S02]  /*e40a0*/  LOP3.LUT R11, R15, 0xffff, RZ, 0xc0, !PT ;  /* 0x0000ffff0f0b7812 */ /* 0x000fe400078ec0ff */
[----:B------:R-:W-:Y:S02]  /*e40b0*/  LOP3.LUT R25, R20, 0xffff, RZ, 0xc0, !PT ;  /* 0x0000ffff14197812 */ /* 0x000fe400078ec0ff */
[----:B------:R-:W-:Y:S02]  /*e40c0*/  SHF.R.U32.HI R15, RZ, 0x8, R2 ;  /* 0x00000008ff0f7819 */ /* 0x000fe40000011602 */
[--C-:B------:R-:W-:Y:S02]  /*e40d0*/  PRMT R2, R2, 0x3340, R28.reuse ;  /* 0x0000334002027816 */ /* 0x100fe4000000001c */
[----:B------:R-:W-:-:S02]  /*e40e0*/  SHF.R.U32.HI R20, RZ, 0x8, R28 ;  /* 0x00000008ff147819 */ /* 0x000fc4000001161c */
[----:B------:R-:W-:Y:S02]  /*e40f0*/  SHF.R.U32.HI R28, RZ, 0x8, R21 ;  /* 0x00000008ff1c7819 */ /* 0x000fe40000011615 */
[----:B------:R-:W-:Y:S02]  /*e4100*/  PRMT R29, R21, 0x3340, R26 ;  /* 0x00003340151d7816 */ /* 0x000fe4000000001a */
[----:B------:R-:W-:Y:S02]  /*e4110*/  SHF.R.U32.HI R21, RZ, 0x8, R24 ;  /* 0x00000008ff157819 */ /* 0x000fe40000011618 */
[----:B------:R-:W-:Y:S01]  /*e4120*/  PRMT R24, R24, 0x3340, R25 ;  /* 0x0000334018187816 */ /* 0x000fe20000000019 */
[----:B------:R0:W-:Y:S04]  /*e4130*/  STL [R1+0x3840], R2 ;  /* 0x0038400201007387 */ /* 0x0001e80000100800 */
[----:B------:R-:W-:Y:S04]  /*e4140*/  STL [R1+0x1dc], R29 ;  /* 0x0001dc1d01007387 */ /* 0x000fe80000100800 */
[----:B------:R1:W-:Y:S01]  /*e4150*/  STL [R1+0x1d8], R24 ;  /* 0x0001d81801007387 */ /* 0x0003e20000100800 */
[----:B------:R-:W-:-:S02]  /*e4160*/  LOP3.LUT R15, R15, 0xffff, RZ, 0xc0, !PT ;  /* 0x0000ffff0f0f7812 */ /* 0x000fc400078ec0ff */
[----:B------:R-:W-:Y:S02]  /*e4170*/  LOP3.LUT R20, R20, 0xffff, RZ, 0xc0, !PT ;  /* 0x0000ffff14147812 */ /* 0x000fe400078ec0ff */
[----:B0-----:R-:W-:Y:S02]  /*e4180*/  SHF.R.U32.HI R2, RZ, 0x8, R26 ;  /* 0x00000008ff027819 */ /* 0x001fe4000001161a */
[----:B------:R-:W-:Y:S02]  /*e4190*/  SHF.R.U32.HI R26, RZ, 0x8, R25 ;  /* 0x00000008ff1a7819 */ /* 0x000fe40000011619 */
[----:B------:R-:W-:Y:S02]  /*e41a0*/  SHF.R.U32.HI R25, RZ, 0x8, R0 ;  /* 0x00000008ff197819 */ /* 0x000fe40000011600 */
[--C-:B-1----:R-:W-:Y:S02]  /*e41b0*/  PRMT R24, R0, 0x3340, R11.reuse ;  /* 0x0000334000187816 */ /* 0x102fe4000000000b */
[----:B------:R-:W-:-:S02]  /*e41c0*/  SHF.R.U32.HI R11, RZ, 0x8, R11 ;  /* 0x00000008ff0b7819 */ /* 0x000fc4000001160b */
[----:B------:R-:W-:Y:S02]  /*e41d0*/  LOP3.LUT R0, R28, 0xffff, RZ, 0xc0, !PT ;  /* 0x0000ffff1c007812 */ /* 0x000fe400078ec0ff */
[----:B------:R-:W-:Y:S02]  /*e41e0*/  LOP3.LUT R2, R2, 0xffff, RZ, 0xc0, !PT ;  /* 0x0000ffff02027812 */ /* 0x000fe400078ec0ff */
[----:B------:R-:W-:Y:S02]  /*e41f0*/  LOP3.LUT R28, R21, 0xffff, RZ, 0xc0, !PT ;  /* 0x0000ffff151c7812 */ /* 0x000fe400078ec0ff */
[----:B------:R-:W-:Y:S02]  /*e4200*/  LOP3.LUT R26, R26, 0xffff, RZ, 0xc0, !PT ;  /* 0x0000ffff1a1a7812 */ /* 0x000fe400078ec0ff */
[----:B------:R-:W-:Y:S02]  /*e4210*/  LOP3.LUT R25, R25, 0xffff, RZ, 0xc0, !PT ;  /* 0x0000ffff19197812 */ /* 0x000fe400078ec0ff */
[----:B------:R-:W-:-:S02]  /*e4220*/  LOP3.LUT R11, R11, 0xffff, RZ, 0xc0, !PT ;  /* 0x0000ffff0b0b7812 */ /* 0x000fc400078ec0ff */
[----:B------:R-:W-:Y:S02]  /*e4230*/  PRMT R20, R15, 0x3340, R20 ;  /* 0x000033400f147816 */ /* 0x000fe40000000014 */
[----:B------:R-:W-:Y:S02]  /*e4240*/  PRMT R15, R0, 0x3340, R2 ;  /* 0x00003340000f7816 */ /* 0x000fe40000000002 */
[----:B------:R-:W-:Y:S02]  /*e4250*/  PRMT R2, R28, 0x3340, R26 ;  /* 0x000033401c027816 */ /* 0x000fe4000000001a */
[----:B------:R-:W-:Y:S01]  /*e4260*/  PRMT R0, R25, 0x3340, R11 ;  /* 0x0000334019007816 */ /* 0x000fe2000000000b */
[----:B------:R-:W-:Y:S04]  /*e4270*/  STL [R1+0x1d4], R24 ;  /* 0x0001d41801007387 */ /* 0x000fe80000100800 */
[----:B------:R-:W-:Y:S04]  /*e4280*/  STL [R1+0xfc], R20 ;  /* 0x0000fc1401007387 */ /* 0x000fe80000100800 */
[----:B------:R0:W-:Y:S04]  /*e4290*/  STL [R1+0xf8], R15 ;  /* 0x0000f80f01007387 */ /* 0x0001e80000100800 */
[----:B------:R2:W-:Y:S01]  /*e42a0*/  STL [R1+0x30], R2 ;  /* 0x0000300201007387 */ /* 0x0005e20000100800 */
[----:B------:R-:W-:-:S03]  /*e42b0*/  LOP3.LUT R28, R19, 0xffff, RZ, 0xc0, !PT ;  /* 0x0000ffff131c7812 */ /* 0x000fc600078ec0ff */
[----:B------:R4:W-:Y:S01]  /*e42c0*/  STL [R1+0x34], R0 ;  /* 0x0000340001007387 */ /* 0x0009e20000100800 */
[----:B------:R-:W-:Y:S02]  /*e42d0*/  LOP3.LUT R26, R18, 0xffff, RZ, 0xc0, !PT ;  /* 0x0000ffff121a7812 */ /* 0x000fe400078ec0ff */
[----:B------:R-:W-:Y:S02]  /*e42e0*/  LOP3.LUT R25, R17, 0xffff, RZ, 0xc0, !PT ;  /* 0x0000ffff11197812 */ /* 0x000fe400078ec0ff */
[----:B------:R-:W-:Y:S02]  /*e42f0*/  LOP3.LUT R11, R16, 0xffff, RZ, 0xc0, !PT ;  /* 0x0000ffff100b7812 */ /* 0x000fe400078ec0ff */
[----:B------:R-:W-:Y:S01]  /*e4300*/  SHF.R.U32.HI R21, RZ, 0x8, R28 ;  /* 0x00000008ff157819 */ /* 0x000fe2000001161c */
[----:B------:R-:W3:Y:S01]  /*e4310*/  LDL.LU R16, [R1+0x2dd8] ;  /* 0x002dd80001107983 */ /* 0x000ee20000300800 */
[----:B------:R-:W-:Y:S02]  /*e4320*/  SHF.R.U32.HI R18, RZ, 0x8, R26 ;  /* 0x00000008ff127819 */ /* 0x000fe4000001161a */
[----:B0-----:R-:W-:-:S02]  /*e4330*/  LOP3.LUT R15, R14, 0xffff, RZ, 0xc0, !PT ;  /* 0x0000ffff0e0f7812 */ /* 0x001fc400078ec0ff */
[----:B------:R-:W-:Y:S02]  /*e4340*/  LOP3.LUT R14, R22, 0xffff, RZ, 0xc0, !PT ;  /* 0x0000ffff160e7812 */ /* 0x000fe400078ec0ff */
[----:B------:R-:W3:Y:S01]  /*e4350*/  LDL.LU R22, [R1+0x2d98] ;  /* 0x002d980001167983 */ /* 0x000ee20000300800 */
[----:B------:R-:W-:Y:S02]  /*e4360*/  PRMT R24, R15, 0x3340, R28 ;  /* 0x000033400f187816 */ /* 0x000fe4000000001c */
[----:B------:R-:W-:Y:S02]  /*e4370*/  PRMT R20, R14, 0x3340, R26 ;  /* 0x000033400e147816 */ /* 0x000fe4000000001a */
[----:B------:R-:W-:Y:S02]  /*e4380*/  SHF.R.U32.HI R29, RZ, 0x8, R15 ;  /* 0x00000008ff1d7819 */ /* 0x000fe4000001160f */
[----:B------:R-:W-:Y:S02]  /*e4390*/  SHF.R.U32.HI R19, RZ, 0x8, R14 ;  /* 0x00000008ff137819 */ /* 0x000fe4000001160e */
[----:B--2---:R-:W-:-:S02]  /*e43a0*/  LOP3.LUT R2, R23, 0xffff, RZ, 0xc0, !PT ;  /* 0x0000ffff17027812 */ /* 0x004fc400078ec0ff */
[----:B----4-:R-:W-:Y:S01]  /*e43b0*/  LOP3.LUT R0, R27, 0xffff, RZ, 0xc0, !PT ;  /* 0x0000ffff1b007812 */ /* 0x010fe200078ec0ff */
[----:B------:R-:W2:Y:S04]  /*e43c0*/  LDL.LU R23, [R1+0x2d94] ;  /* 0x002d940001177983 */ /* 0x000ea80000300800 */
[----:B------:R-:W4:Y:S01]  /*e43d0*/  LDL.LU R27, [R1+0x2d04] ;  /* 0x002d0400011b7983 */ /* 0x000f220000300800 */
[----:B------:R-:W-:Y:S02]  /*e43e0*/  SHF.R.U32.HI R28, RZ, 0x8, R2 ;  /* 0x00000008ff1c7819 */ /* 0x000fe40000011602 */
[----:B------:R-:W-:Y:S02]  /*e43f0*/  PRMT R2, R2, 0x3340, R25 ;  /* 0x0000334002027816 */ /* 0x000fe40000000019 */
[----:B------:R-:W-:-:S02]  /*e4400*/  SHF.R.U32.HI R26, RZ, 0x8, R0 ;  /* 0x00000008ff1a7819 */ /* 0x000fc40000011600 */
[----:B------:R-:W-:Y:S02]  /*e4410*/  SHF.R.U32.HI R25, RZ, 0x8, R25 ;  /* 0x00000008ff197819 */ /* 0x000fe40000011619 */
[--C-:B------:R-:W-:Y:S02]  /*e4420*/  PRMT R0, R0, 0x3340, R11.reuse ;  /* 0x0000334000007816 */ /* 0x100fe4000000000b */
[----:B------:R-:W-:Y:S01]  /*e4430*/  SHF.R.U32.HI R11, RZ, 0x8, R11 ;  /* 0x00000008ff0b7819 */ /* 0x000fe2000001160b */
[----:B------:R-:W-:Y:S04]  /*e4440*/  STL [R1+0x382c], R24 ;  /* 0x00382c1801007387 */ /* 0x000fe80000100800 */
[----:B------:R-:W-:Y:S04]  /*e4450*/  STL [R1+0x3830], R20 ;  /* 0x0038301401007387 */ /* 0x000fe80000100800 */
[----:B------:R0:W-:Y:S01]  /*e4460*/  STL [R1+0x1c4], R2 ;  /* 0x0001c40201007387 */ /* 0x0001e20000100800 */
[----:B------:R-:W-:-:S02]  /*e4470*/  LOP3.LUT R15, R28, 0xffff, RZ, 0xc0, !PT ;  /* 0x0000ffff1c0f7812 */ /* 0x000fc400078ec0ff */
[----:B------:R-:W-:Y:S02]  /*e4480*/  LOP3.LUT R17, R25, 0xffff, RZ, 0xc0, !PT ;  /* 0x0000ffff19117812 */ /* 0x000fe400078ec0ff */
[----:B------:R-:W-:Y:S01]  /*e4490*/  LOP3.LUT R14, R11, 0xffff, RZ, 0xc0, !PT ;  /* 0x0000ffff0b0e7812 */ /* 0x000fe200078ec0ff */
[----:B------:R1:W-:Y:S01]  /*e44a0*/  STL [R1+0x3834], R0 ;  /* 0x0038340001007387 */ /* 0x0003e20000100800 */
[----:B------:R-:W-:Y:S02]  /*e44b0*/  LOP3.LUT R28, R29, 0xffff, RZ, 0xc0, !PT ;  /* 0x0000ffff1d1c7812 */ /* 0x000fe400078ec0ff */
[----:B------:R-:W-:Y:S02]  /*e44c0*/  LOP3.LUT R25, R19, 0xffff, RZ, 0xc0, !PT ;  /* 0x0000ffff13197812 */ /* 0x000fe400078ec0ff */
[----:B------:R-:W-:Y:S02]  /*e44d0*/  LOP3.LUT R11, R18, 0xffff, RZ, 0xc0, !PT ;  /* 0x0000ffff120b7812 */ /* 0x000fe400078ec0ff */
[----:B0-----:R-:W-:-:S02]  /*e44e0*/  LOP3.LUT R2, R26, 0xffff, RZ, 0xc0, !PT ;  /* 0x0000ffff1a027812 */ /* 0x001fc400078ec0ff */
[----:B------:R-:W-:Y:S02]  /*e44f0*/  LOP3.LUT R26, R21, 0xffff, RZ, 0xc0, !PT ;  /* 0x0000ffff151a7812 */ /* 0x000fe400078ec0ff */
[----:B-1----:R-:W-:Y:S02]  /*e4500*/  PRMT R0, R15, 0x3340, R17 ;  /* 0x000033400f007816 */ /* 0x002fe40000000011 */
[----:B------:R-:W-:Y:S02]  /*e4510*/  PRMT R15, R2, 0x3340, R14 ;  /* 0x00003340020f7816 */ /* 0x000fe4000000000e */
[----:B------:R-:W-:Y:S02]  /*e4520*/  PRMT R29, R28, 0x3340, R26 ;  /* 0x000033401c1d7816 */ /* 0x000fe4000000001a */
[----:B------:R-:W-:Y:S01]  /*e4530*/  PRMT R21, R25, 0x3340, R11 ;  /* 0x0000334019157816 */ /* 0x000fe2000000000b */
[----:B------:R-:W-:Y:S04]  /*e4540*/  STL [R1+0x3838], R15 ;  /* 0x0038380f01007387 */ /* 0x000fe80000100800 */
[----:B------:R3:W-:Y:S04]  /*e4550*/  STL [R1+0x38], R0 ;  /* 0x0000380001007387 */ /* 0x0007e80000100800 */
[----:B------:R-:W-:Y:S04]  /*e4560*/  STL [R1+0x383c], R29 ;  /* 0x00383c1d01007387 */ /* 0x000fe80000100800 */
[----:B------:R-:W-:Y:S01]  /*e4570*/  STL [R1+0x3844], R21 ;  /* 0x0038441501007387 */ /* 0x000fe20000100800 */
[----:B------:R-:W-:-:S03]  /*e4580*/  LOP3.LUT R26, R12, 0xffff, RZ, 0xc0, !PT ;  /* 0x0000ffff0c1a7812 */ /* 0x000fc600078ec0ff */
[----:B------:R-:W4:Y:S01]  /*e4590*/  LDL.LU R12, [R1+0x2e2c] ;  /* 0x002e2c00010c7983 */ /* 0x000f220000300800 */
[----:B------:R-:W-:-:S03]  /*e45a0*/  LOP3.LUT R25, R7, 0xffff, RZ, 0xc0, !PT ;  /* 0x0000ffff07197812 */ /* 0x000fc600078ec0ff */
[----:B------:R-:W4:Y:S01]  /*e45b0*/  LDL.LU R7, [R1+0x2e28] ;  /* 0x002e280001077983 */ /* 0x000f220000300800 */
[----:B------:R-:W-:-:S03]  /*e45c0*/  LOP3.LUT R28, R13, 0xffff, RZ, 0xc0, !PT ;  /* 0x0000ffff0d1c7812 */ /* 0x000fc600078ec0ff */
[----:B------:R-:W4:Y:S01]  /*e45d0*/  LDL.LU R13, [R1+0x2df8] ;  /* 0x002df800010d7983 */ /* 0x000f220000300800 */
[----:B------:R-:W-:Y:S02]  /*e45e0*/  LOP3.LUT R11, R5, 0xffff, RZ, 0xc0, !PT ;  /* 0x0000ffff050b7812 */ /* 0x000fe400078ec0ff */
[----:B---3--:R-:W-:Y:S02]  /*e45f0*/  LOP3.LUT R0, R16, 0xffff, RZ, 0xc0, !PT ;  /* 0x0000ffff10007812 */ /* 0x008fe400078ec0ff */
[--C-:B------:R-:W-:Y:S01]  /*e4600*/  SHF.R.U32.HI R2, RZ, 0x8, R28.reuse ;  /* 0x00000008ff027819 */ /* 0x100fe2000001161c */
[----:B------:R-:W3:Y:S01]  /*e4610*/  LDL.LU R5, [R1+0x2df0] ;  /* 0x002df00001057983 */ /* 0x000ee20000300800 */
[----:B------:R-:W-:Y:S02]  /*e4620*/  PRMT R18, R0, 0x3340, R28 ;  /* 0x0000334000127816 */ /* 0x000fe4000000001c */
[----:B------:R-:W-:-:S03]  /*e4630*/  SHF.R.U32.HI R15, RZ, 0x8, R0 ;  /* 0x00000008ff0f7819 */ /* 0x000fc60000011600 */
[----:B------:R-:W-:Y:S01]  /*e4640*/  STL [R1+0x3848], R18 ;  /* 0x0038481201007387 */ /* 0x000fe20000100800 */
[----:B------:R-:W-:Y:S02]  /*e4650*/  LOP3.LUT R15, R15, 0xffff, RZ, 0xc0, !PT ;  /* 0x0000ffff0f0f7812 */ /* 0x000fe400078ec0ff */
[----:B------:R-:W-:-:S04]  /*e4660*/  LOP3.LUT R16, R22, 0xffff, RZ, 0xc0, !PT ;  /* 0x0000ffff16107812 */ /* 0x000fc800078ec0ff */
[----:B------:R-:W-:-:S04]  /*e4670*/  SHF.R.U32.HI R0, RZ, 0x8, R16 ;  /* 0x00000008ff007819 */ /* 0x000fc80000011610 */
[----:B------:R-:W-:Y:S02]  /*e4680*/  LOP3.LUT R0, R0, 0xffff, RZ, 0xc0, !PT ;  /* 0x0000ffff00007812 */ /* 0x000fe400078ec0ff */
[----:B--2---:R-:W-:Y:S02]  /*e4690*/  LOP3.LUT R17, R23, 0xffff, RZ, 0xc0, !PT ;  /* 0x0000ffff17117812 */ /* 0x004fe400078ec0ff */
[----:B----4-:R-:W-:Y:S02]  /*e46a0*/  LOP3.LUT R14, R27, 0xffff, RZ, 0xc0, !PT ;  /* 0x0000ffff1b0e7812 */ /* 0x010fe400078ec0ff */
[----:B------:R-:W-:Y:S02]  /*e46b0*/  PRMT R27, R16, 0x3340, R26 ;  /* 0x00003340101b7816 */ /* 0x000fe4000000001a */
[----:B------:R-:W-:Y:S02]  /*e46c0*/  PRMT R22, R17, 0x3340, R25 ;  /* 0x0000334011167816 */ /* 0x000fe40000000019 */
[----:B------:R-:W-:-:S02]  /*e46d0*/  SHF.R.U32.HI R28, RZ, 0x8, R14 ;  /* 0x00000008ff1c7819 */ /* 0x000fc4000001160e */
[--C-:B------:R-:W-:Y:S01]  /*e46e0*/  PRMT R14, R14, 0x3340, R11.reuse ;  /* 0x000033400e0e7816 */ /* 0x100fe2000000000b */
[----:B------:R-:W-:Y:S01]  /*e46f0*/  STL [R1+0x384c], R27 ;  /* 0x00384c1b01007387 */ /* 0x000fe20000100800 */
[----:B------:R-:W-:Y:S02]  /*e4700*/  SHF.R.U32.HI R26, RZ, 0x8, R26 ;  /* 0x00000008ff1a7819 */ /* 0x000fe4000001161a */
[----:B------:R-:W-:Y:S01]  /*e4710*/  SHF.R.U32.HI R11, RZ, 0x8, R11 ;  /* 0x00000008ff0b7819 */ /* 0x000fe2000001160b */
[----:B------:R-:W-:Y:S04]  /*e4720*/  STL [R1+0x3850], R22 ;  /* 0x0038501601007387 */ /* 0x000fe80000100800 */
[----:B------:R0:W-:Y:S01]  /*e4730*/  STL [R1+0x3854], R14 ;  /* 0x0038540e01007387 */ /* 0x0001e20000100800 */
[----:B------:R-:W-:-:S02]  /*e4740*/  SHF.R.U32.HI R16, RZ, 0x8, R17 ;  /* 0x00000008ff107819 */ /* 0x000fc40000011611 */
[----:B------:R-:W-:Y:S02]  /*e4750*/  SHF.R.U32.HI R25, RZ, 0x8, R25 ;  /* 0x00000008ff197819 */ /* 0x000fe40000011619 */
[----:B------:R-:W-:Y:S02]  /*e4760*/  LOP3.LUT R28, R28, 0xffff, RZ, 0xc0, !PT ;  /* 0x0000ffff1c1c7812 */ /* 0x000fe400078ec0ff */
[----:B------:R-:W-:Y:S02]  /*e4770*/  LOP3.LUT R11, R11, 0xffff, RZ, 0xc0, !PT ;  /* 0x0000ffff0b0b7812 */ /* 0x000fe400078ec0ff */
[----:B------:R-:W-:Y:S02]  /*e4780*/  LOP3.LUT R25, R25, 0xffff, RZ, 0xc0, !PT ;  /* 0x0000ffff19197812 */ /* 0x000fe400078ec0ff */
[----:B0-----:R-:W-:Y:S02]  /*e4790*/  LOP3.LUT R14, R2, 0xffff, RZ, 0xc0, !PT ;  /* 0x0000ffff020e7812 */ /* 0x001fe400078ec0ff */
[----:B------:R-:W-:-:S02]  /*e47a0*/  LOP3.LUT R2, R26, 0xffff, RZ, 0xc0, !PT ;  /* 0x0000ffff1a027812 */ /* 0x000fc400078ec0ff */
[----:B------:R-:W-:Y:S02]  /*e47b0*/  LOP3.LUT R26, R16, 0xffff, RZ, 0xc0, !PT ;  /* 0x0000ffff101a7812 */ /* 0x000fe400078ec0ff */
[----:B------:R-:W-:Y:S02]  /*e47c0*/  PRMT R17, R28, 0x3340, R11 ;  /* 0x000033401c117816 */ /* 0x000fe4000000000b */
[----:B------:R-:W-:Y:S02]  /*e47d0*/  PRMT R19, R15, 0x3340, R14 ;  /* 0x000033400f137816 */ /* 0x000fe4000000000e */
[----:B------:R-:W-:Y:S02]  /*e47e0*/  PRMT R16, R0, 0x3340, R2 ;  /* 0x0000334000107816 */ /* 0x000fe40000000002 */
[----:B------:R-:W-:Y:S02]  /*e47f0*/  LOP3.LUT R28, R10, 0xffff, RZ, 0xc0, !PT ;  /* 0x0000ffff0a1c7812 */ /* 0x000fe400078ec0ff */
[----:B------:R-:W-:-:S02]  /*e4800*/  PRMT R23, R26, 0x3340, R25 ;  /* 0x000033401a177816 */ /* 0x000fc40000000019 */
[----:B------:R-:W-:Y:S01]  /*e4810*/  LOP3.LUT R26, R9, 0xffff, RZ, 0xc0, !PT ;  /* 0x0000ffff091a7812 */ /* 0x000fe200078ec0ff */
[----:B------:R-:W-:Y:S01]  /*e4820*/  STL [R1+0x3858], R19 ;  /* 0x0038581301007387 */ /* 0x000fe20000100800 */
[----:B------:R-:W-:Y:S02]  /*e4830*/  LOP3.LUT R2, R12, 0xffff, RZ, 0xc0, !PT ;  /* 0x0000ffff0c027812 */ /* 0x000fe400078ec0ff */
[----:B------:R-:W-:Y:S02]  /*e4840*/  LOP3.LUT R0, R7, 0xffff, RZ, 0xc0, !PT ;  /* 0x0000ffff07007812 */ /* 0x000fe400078ec0ff */
[----:B------:R-:W-:Y:S01]  /*e4850*/  PRMT R12, R2, 0x3340, R28 ;  /* 0x00003340020c7816 */ /* 0x000fe2000000001c */
[----:B------:R-:W-:Y:S04]  /*e4860*/  STL [R1+0x385c], R16 ;  /* 0x00385c1001007387 */ /* 0x000fe80000100800 */
[----:B------:R-:W-:Y:S04]  /*e4870*/  STL [R1+0x3860], R23 ;  /* 0x0038601701007387 */ /* 0x000fe80000100800 */
[----:B------:R-:W-:Y:S01]  /*e4880*/  STL [R1+0x3864], R17 ;  /* 0x0038641101007387 */ /* 0x000fe20000100800 */
[----:B------:R-:W-:-:S03]  /*e4890*/  LOP3.LUT R11, R6, 0xffff, RZ, 0xc0, !PT ;  /* 0x0000ffff060b7812 */ /* 0x000fc600078ec0ff */
[----:B------:R-:W-:Y:S01]  /*e48a0*/  STL [R1+0x3868], R12 ;  /* 0x0038680c01007387 */ /* 0x000fe20000100800 */
[----:B------:R-:W-:Y:S02]  /*e48b0*/  SHF.R.U32.HI R6, RZ, 0x8, R0 ;  /* 0x00000008ff067819 */ /* 0x000fe40000011600 */
[----:B------:R-:W-:Y:S02]  /*e48c0*/  PRMT R9, R0, 0x3340, R26 ;  /* 0x0000334000097816 */ /* 0x000fe4000000001a */
[----:B------:R-:W2:Y:S04]  /*e48d0*/  LDL.LU R0, [R1+0x2dc4] ;  /* 0x002dc40001007983 */ /* 0x000ea80000300800 */
[----:B------:R-:W4:Y:S04]  /*e48e0*/  LDL.LU R29, [R1+0x2dc0] ;  /* 0x002dc000011d7983 */ /* 0x000f280000300800 */
[----:B------:R-:W4:Y:S04]  /*e48f0*/  LDL.LU R15, [R1+0x2d34] ;  /* 0x002d3400010f7983 */ /* 0x000f280000300800 */
[----:B------:R-:W4:Y:S04]  /*e4900*/  LDL.LU R20, [R1+0x2d2c] ;  /* 0x002d2c0001147983 */ /* 0x000f280000300800 */
[----:B------:R-:W4:Y:S01]  /*e4910*/  LDL.LU R24, [R1+0x15c] ;  /* 0x00015c0001187983 */ /* 0x000f220000300800 */
[----:B------:R-:W-:-:S02]  /*e4920*/  LOP3.LUT R7, R13, 0xffff, RZ, 0xc0, !PT ;  /* 0x0000ffff0d077812 */ /* 0x000fc400078ec0ff */
[----:B------:R-:W-:Y:S02]  /*e4930*/  SHF.R.U32.HI R13, RZ, 0x8, R2 ;  /* 0x00000008ff0d7819 */ /* 0x000fe40000011602 */
[----:B------:R-:W4:Y:S01]  /*e4940*/  LDL.LU R2, [R1+0x158] ;  /* 0x0001580001027983 */ /* 0x000f220000300800 */
[----:B---3--:R-:W-:Y:S02]  /*e4950*/  LOP3.LUT R5, R5, 0xffff, RZ, 0xc0, !PT ;  /* 0x0000ffff05057812 */ /* 0x008fe400078ec0ff */
[----:B------:R-:W-:Y:S02]  /*e4960*/  LOP3.LUT R25, R8, 0xffff, RZ, 0xc0, !PT ;  /* 0x0000ffff08197812 */ /* 0x000fe400078ec0ff */
[----:B------:R-:W-:Y:S02]  /*e4970*/  SHF.R.U32.HI R8, RZ, 0x8, R28 ;  /* 0x00000008ff087819 */ /* 0x000fe4000001161c */
[----:B------:R-:W-:Y:S02]  /*e4980*/  SHF.R.U32.HI R10, RZ, 0x8, R7 ;  /* 0x00000008ff0a7819 */ /* 0x000fe40000011607 */
[----:B------:R-:W-:-:S02]  /*e4990*/  SHF.R.U32.HI R28, RZ, 0x8, R5 ;  /* 0x00000008ff1c7819 */ /* 0x000fc40000011605 */
[----:B------:R-:W-:Y:S02]  /*e49a0*/  PRMT R7, R7, 0x3340, R25 ;  /* 0x0000334007077816 */ /* 0x000fe40000000019 */
[----:B------:R-:W-:Y:S02]  /*e49b0*/  PRMT R5, R5, 0x3340, R11 ;  /* 0x0000334005057816 */ /* 0x000fe4000000000b */
[----:B------:R-:W-:Y:S01]  /*e49c0*/  SHF.R.U32.HI R26, RZ, 0x8, R26 ;  /* 0x00000008ff1a7819 */ /* 0x000fe2000001161a */
[----:B------:R-:W-:Y:S01]  /*e49d0*/  STL [R1+0x386c], R9 ;  /* 0x00386c0901007387 */ /* 0x000fe20000100800 */
[----:B------:R-:W-:-:S03]  /*e49e0*/  SHF.R.U32.HI R25, RZ, 0x8, R25 ;  /* 0x00000008ff197819 */ /* 0x000fc60000011619 */
[----:B------:R0:W-:Y:S01]  /*e49f0*/  STL [R1+0x3870], R7 ;  /* 0x0038700701007387 */ /* 0x0001e20000100800 */
[----:B------:R-:W-:-:S03]  /*e4a00*/  SHF.R.U32.HI R11, RZ, 0x8, R11 ;  /* 0x00000008ff0b7819 */ /* 0x000fc6000001160b */
[----:B------:R1:W-:Y:S01]  /*e4a10*/  STL [R1+0x3874], R5 ;  /* 0x0038740501007387 */ /* 0x0003e20000100800 */
[----:B------:R-:W-:Y:S02]  /*e4a20*/  LOP3.LUT R8, R8, 0xffff, RZ, 0xc0, !PT ;  /* 0x0000ffff08087812 */ /* 0x000fe400078ec0ff */
[----:B------:R-:W-:Y:S02]  /*e4a30*/  LOP3.LUT R6, R6, 0xffff, RZ, 0xc0, !PT ;  /* 0x0000ffff06067812 */ /* 0x000fe400078ec0ff */
[----:B------:R-:W-:Y:S02]  /*e4a40*/  LOP3.LUT R25, R25, 0xffff, RZ, 0xc0, !PT ;  /* 0x0000ffff19197812 */ /* 0x000fe400078ec0ff */
[----:B------:R-:W-:Y:S02]  /*e4a50*/  LOP3.LUT R28, R28, 0xffff, RZ, 0xc0, !PT ;  /* 0x0000ffff1c1c7812 */ /* 0x000fe400078ec0ff */
[----:B------:R-:W-:Y:S02]  /*e4a60*/  LOP3.LUT R11, R11, 0xffff, RZ, 0xc0, !PT ;  /* 0x0000ffff0b0b7812 */ /* 0x000fe400078ec0ff */
[----:B0-----:R-:W-:-:S02]  /*e4a70*/  LOP3.LUT R7, R13, 0xffff, RZ, 0xc0, !PT ;  /* 0x0000ffff0d077812 */ /* 0x001fc400078ec0ff */
[----:B-1----:R-:W-:Y:S02]  /*e4a80*/  LOP3.LUT R5, R26, 0xffff, RZ, 0xc0, !PT ;  /* 0x0000ffff1a057812 */ /* 0x002fe400078ec0ff */
[----:B------:R-:W-:Y:S02]  /*e4a90*/  LOP3.LUT R26, R10, 0xffff, RZ, 0xc0, !PT ;  /* 0x0000ffff0a1a7812 */ /* 0x000fe400078ec0ff */
[----:B------:R-:W-:Y:S02]  /*e4aa0*/  PRMT R13, R7, 0x3340, R8 ;  /* 0x00003340070d7816 */ /* 0x000fe40000000008 */
[----:B------:R-:W-:Y:S02]  /*e4ab0*/  PRMT R10, R6, 0x3340, R5 ;  /* 0x00003340060a7816 */ /* 0x000fe40000000005 */
[----:B------:R-:W-:Y:S02]  /*e4ac0*/  PRMT R8, R26, 0x3340, R25 ;  /* 0x000033401a087816 */ /* 0x000fe40000000019 */
[----:B------:R-:W-:Y:S01]  /*e4ad0*/  PRMT R6, R28, 0x3340, R11 ;  /* 0x000033401c067816 */ /* 0x000fe2000000000b */
[----:B------:R-:W-:Y:S04]  /*e4ae0*/  STL [R1+0x3878], R13 ;  /* 0x0038780d01007387 */ /* 0x000fe80000100800 */
[----:B------:R-:W-:Y:S04]  /*e4af0*/  STL [R1+0x387c], R10 ;  /* 0x00387c0a01007387 */ /* 0x000fe80000100800 */
[----:B------:R0:W-:Y:S04]  /*e4b00*/  STL [R1+0x3880], R8 ;  /* 0x0038800801007387 */ /* 0x0001e80000100800 */
[----:B------:R-:W-:Y:S04]  /*e4b10*/  STL [R1+0x3884], R6 ;  /* 0x0038840601007387 */ /* 0x000fe80000100800 */
[----:B------:R-:W3:Y:S04]  /*e4b20*/  LDL.LU R18, [R1+0x2e48] ;  /* 0x002e480001127983 */ /* 0x000ee80000300800 */
[----:B------:R-:W3:Y:S01]  /*e4b30*/  LDL.LU R21, [R1+0x2e44] ;  /* 0x002e440001157983 */ /* 0x000ee20000300800 */
[----:B------:R-:W-:-:S02]  /*e4b40*/  LOP3.LUT R25, R4, 0xffff, RZ, 0xc0, !PT ;  /* 0x0000ffff04197812 */ /* 0x000fc400078ec0ff */
[----:B------:R-:W-:Y:S02]  /*e4b50*/  LOP3.LUT R11, R3, 0xffff, RZ, 0xc0, !PT ;  /* 0x0000ffff030b7812 */ /* 0x000fe400078ec0ff */
[----:B--2---:R-:W-:Y:S02]  /*e4b60*/  LOP3.LUT R0, R0, 0xffff, RZ, 0xc0, !PT ;  /* 0x0000ffff00007812 */ /* 0x004fe400078ec0ff */
[----:B----4-:R-:W-:Y:S02]  /*e4b70*/  LOP3.LUT R7, R29, 0xffff, RZ, 0xc0, !PT ;  /* 0x0000ffff1d077812 */ /* 0x010fe400078ec0ff */
[----:B------:R-:W-:Y:S01]  /*e4b80*/  LOP3.LUT R9, R15, 0xffff, RZ, 0xc0, !PT ;  /* 0x0000ffff0f097812 */ /* 0x000fe200078ec0ff */
[----:B------:R-:W2:Y:S01]  /*e4b90*/  LDL.LU R29, [R1+0x2e14] ;  /* 0x002e1400011d7983 */ /* 0x000ea20000300800 */
[----:B------:R-:W-:Y:S02]  /*e4ba0*/  LOP3.LUT R28, R24, 0xffff, RZ, 0xc0, !PT ;  /* 0x0000ffff181c7812 */ /* 0x000fe400078ec0ff */
[----:B------:R-:W-:Y:S01]  /*e4bb0*/  SHF.R.U32.HI R4, RZ, 0x8, R0 ;  /* 0x00000008ff047819 */ /* 0x000fe20000011600 */
[----:B------:R-:W4:Y:S01]  /*e4bc0*/  LDL.LU R15, [R1+0x2dcc] ;  /* 0x002dcc00010f7983 */ /* 0x000f220000300800 */
[----:B0-----:R-:W-:-:S02]  /*e4bd0*/  LOP3.LUT R8, R20, 0xffff, RZ, 0xc0, !PT ;  /* 0x0000ffff14087812 */ /* 0x001fc400078ec0ff */
[----:B------:R-:W-:Y:S02]  /*e4be0*/  PRMT R3, R0, 0x3340, R28 ;  /* 0x0000334000037816 */ /* 0x000fe4000000001c */
[----:B------:R-:W4:Y:S04]  /*e4bf0*/  LDL.LU R0, [R1+0x3c8] ;  /* 0x0003c80001007983 */ /* 0x000f280000300800 */
[----:B------:R-:W4:Y:S01]  /*e4c00*/  LDL.LU R20, [R1+0x3c4] ;  /* 0x0003c40001147983 */ /* 0x000f220000300800 */
[----:B------:R-:W-:-:S03]  /*e4c10*/  LOP3.LUT R26, R2, 0xffff, RZ, 0xc0, !PT ;  /* 0x0000ffff021a7812 */ /* 0x000fc600078ec0ff */
[----:B------:R-:W4:Y:S04]  /*e4c20*/  LDL.LU R24, [R1+0x270] ;  /* 0x0002700001187983 */ /* 0x000f280000300800 */
[----:B------:R-:W4:Y:S04]  /*e4c30*/  LDL.LU R2, [R1+0x164] ;  /* 0x0001640001027983 */ /* 0x000f280000300800 */
[----:B------:R0:W-:Y:S02]  /*e4c40*/  STL [R1+0x3888], R3 ;  /* 0x0038880301007387 */ /* 0x0001e40000100800 */
[----:B0-----:R-:W-:-:S05]  /*e4c50*/  PRMT R3, R7, 0x3340, R26 ;  /* 0x0000334007037816 */ /* 0x001fca000000001a */
[----:B------:R0:W-:Y:S01]  /*e4c60*/  STL [R1+0x7ec], R3 ;  /* 0x0007ec0301007387 */ /* 0x0001e20000100800 */
[----:B------:R-:W-:Y:S02]  /*e4c70*/  SHF.R.U32.HI R6, RZ, 0x8, R28 ;  /* 0x00000008ff067819 */ /* 0x000fe4000001161c */
[----:B------:R-:W-:Y:S02]  /*e4c80*/  SHF.R.U32.HI R5, RZ, 0x8, R7 ;  /* 0x00000008ff057819 */ /* 0x000fe40000011607 */
[----:B0-----:R-:W-:Y:S02]  /*e4c90*/  PRMT R3, R9, 0x3340, R25 ;  /* 0x0000334009037816 */ /* 0x001fe40000000019 */
[----:B------:R-:W-:-:S03]  /*e4ca0*/  SHF.R.U32.HI R28, RZ, 0x8, R26 ;  /* 0x00000008ff1c7819 */ /* 0x000fc6000001161a */
[----:B------:R0:W-:Y:S01]  /*e4cb0*/  STL [R1+0x7e8], R3 ;  /* 0x0007e80301007387 */ /* 0x0001e20000100800 */
[----:B------:R-:W-:Y:S02]  /*e4cc0*/  LOP3.LUT R4, R4, 0xffff, RZ, 0xc0, !PT ;  /* 0x0000ffff04047812 */ /* 0x000fe400078ec0ff */
[----:B------:R-:W-:Y:S02]  /*e4cd0*/  LOP3.LUT R6, R6, 0xffff, RZ, 0xc0, !PT ;  /* 0x0000ffff06067812 */ /* 0x000fe400078ec0ff */
[----:B------:R-:W-:Y:S02]  /*e4ce0*/  SHF.R.U32.HI R7, RZ, 0x8, R9 ;  /* 0x00000008ff077819 */ /* 0x000fe40000011609 */
[----:B------:R-:W-:Y:S02]  /*e4cf0*/  SHF.R.U32.HI R26, RZ, 0x8, R25 ;  /* 0x00000008ff1a7819 */ /* 0x000fe40000011619 */
[----:B------:R-:W-:Y:S02]  /*e4d00*/  SHF.R.U32.HI R25, RZ, 0x8, R8 ;  /* 0x00000008ff197819 */ /* 0x000fe40000011608 */
[----:B0-----:R-:W-:-:S02]  /*e4d10*/  PRMT R3, R8, 0x3340, R11 ;  /* 0x0000334008037816 */ /* 0x001fc4000000000b */
[----:B------:R-:W-:Y:S02]  /*e4d20*/  SHF.R.U32.HI R11, RZ, 0x8, R11 ;  /* 0x00000008ff0b7819 */ /* 0x000fe4000001160b */
[----:B------:R-:W-:Y:S01]  /*e4d30*/  PRMT R4, R4, 0x3340, R6 ;  /* 0x0000334004047816 */ /* 0x000fe20000000006 */
[----:B------:R0:W-:Y:S01]  /*e4d40*/  STL [R1+0x7e0], R3 ;  /* 0x0007e00301007387 */ /* 0x0001e20000100800 */
[----:B------:R-:W-:Y:S02]  /*e4d50*/  LOP3.LUT R26, R26, 0xffff, RZ, 0xc0, !PT ;  /* 0x0000ffff1a1a7812 */ /* 0x000fe400078ec0ff */
[----:B------:R-:W-:Y:S02]  /*e4d60*/  LOP3.LUT R25, R25, 0xffff, RZ, 0xc0, !PT ;  /* 0x0000ffff19197812 */ /* 0x000fe400078ec0ff */
[----:B------:R-:W-:Y:S01]  /*e4d70*/  LOP3.LUT R11, R11, 0xffff, RZ, 0xc0, !PT ;  /* 0x0000ffff0b0b7812 */ /* 0x000fe200078ec0ff */
[----:B------:R1:W-:Y:S01]  /*e4d80*/  STL [R1+0x388c], R4 ;  /* 0x00388c0401007387 */ /* 0x0003e20000100800 */
[----:B0-----:R-:W-:-:S02]  /*e4d90*/  LOP3.LUT R3, R5, 0xffff, RZ, 0xc0, !PT ;  /* 0x0000ffff05037812 */ /* 0x001fc400078ec0ff */
[----:B------:R-:W-:Y:S02]  /*e4da0*/  LOP3.LUT R5, R28, 0xffff, RZ, 0xc0, !PT ;  /* 0x0000ffff1c057812 */ /* 0x000fe400078ec0ff */
[----:B------:R-:W-:Y:S02]  /*e4db0*/  LOP3.LUT R28, R7, 0xffff, RZ, 0xc0, !PT ;  /* 0x0000ffff071c7812 */ /* 0x000fe400078ec0ff */
[----:B------:R-:W-:Y:S02]  /*e4dc0*/  PRMT R3, R3, 0x3340, R5 ;  /* 0x0000334003037816 */ /* 0x000fe40000000005 */
[----:B------:R-:W-:Y:S02]  /*e4dd0*/  PRMT R5, R28, 0x3340, R26 ;  /* 0x000033401c057816 */ /* 0x000fe4000000001a */
[----:B-1----:R-:W-:Y:S01]  /*e4de0*/  PRMT R4, R25, 0x3340, R11 ;  /* 0x0000334019047816 */ /* 0x002fe2000000000b */
[----:B------:R0:W-:Y:S04]  /*e4df0*/  STL [R1+0x5a4], R3 ;  /* 0x0005a40301007387 */ /* 0x0001e80000100800 */
[----:B------:R1:W-:Y:S04]  /*e4e00*/  STL [R1+0x5a0], R5 ;  /* 0x0005a00501007387 */ /* 0x0003e80000100800 */
[----:B------:R1:W-:Y:S01]  /*e4e10*/  STL [R1+0x59c], R4 ;  /* 0x00059c0401007387 */ /* 0x0003e20000100800 */
[----:B---3--:R-:W-:-:S02]  /*e4e20*/  LOP3.LUT R7, R21, 0xffff, RZ, 0xc0, !PT ;  /* 0x0000ffff15077812 */ /* 0x008fc400078ec0ff */
[----:B0-----:R-:W-:Y:S02]  /*e4e30*/  LOP3.LUT R3, R18, 0xffff, RZ, 0xc0, !PT ;  /* 0x0000ffff12037812 */ /* 0x001fe400078ec0ff */
[----:B------:R-:W3:Y:S04]  /*e4e40*/  LDL.LU R18, [R1+0x2e5c] ;  /* 0x002e5c0001127983 */ /* 0x000ee80000300800 */
[----:B------:R-:W3:Y:S01]  /*e4e50*/  LDL.LU R21, [R1+0x2e58] ;  /* 0x002e580001157983 */ /* 0x000ee20000300800 */
[----:B--2---:R-:W-:-:S03]  /*e4e60*/  LOP3.LUT R8, R29, 0xffff, RZ, 0xc0, !PT ;  /* 0x0000ffff1d087812 */ /* 0x004fc600078ec0ff */
[----:B------:R-:W2:Y:S01]  /*e4e70*/  LDL.LU R29, [R1+0x2ddc] ;  /* 0x002ddc00011d7983 */ /* 0x000ea20000300800 */
[----:B----4-:R-:W-:-:S03]  /*e4e80*/  LOP3.LUT R6, R15, 0xffff, RZ, 0xc0, !PT ;  /* 0x0000ffff0f067812 */ /* 0x010fc600078ec0ff */
[----:B------:R-:W4:Y:S01]  /*e4e90*/  LDL.LU R15, [R1+0x2d9c] ;  /* 0x002d9c00010f7983 */ /* 0x000f220000300800 */
[----:B------:R-:W-:Y:S02]  /*e4ea0*/  LOP3.LUT R28, R0, 0xffff, RZ, 0xc0, !PT ;  /* 0x0000ffff001c7812 */ /* 0x000fe400078ec0ff */
[----:B------:R-:W-:Y:S01]  /*e4eb0*/  LOP3.LUT R26, R20, 0xffff, RZ, 0xc0, !PT ;  /* 0x0000ffff141a7812 */ /* 0x000fe200078ec0ff */
[----:B------:R-:W4:Y:S01]  /*e4ec0*/  LDL.LU R0, [R1+0x3d0] ;  /* 0x0003d00001007983 */ /* 0x000f220000300800 */
[----:B------:R-:W-:-:S03]  /*e4ed0*/  LOP3.LUT R25, R24, 0xffff, RZ, 0xc0, !PT ;  /* 0x0000ffff18197812 */ /* 0x000fc600078ec0ff */
[----:B------:R-:W4:Y:S01]  /*e4ee0*/  LDL.LU R20, [R1+0x3cc] ;  /* 0x0003cc0001147983 */ /* 0x000f220000300800 */
[----:B------:R-:W-:-:S03]  /*e4ef0*/  LOP3.LUT R11, R2, 0xffff, RZ, 0xc0, !PT ;  /* 0x0000ffff020b7812 */ /* 0x000fc600078ec0ff */
[----:B------:R-:W4:Y:S04]  /*e4f00*/  LDL.LU R24, [R1+0x160] ;  /* 0x0001600001187983 */ /* 0x000f280000300800 */
[----:B------:R-:W4:Y:S01]  /*e4f10*/  LDL.LU R2, [R1+0x64] ;  /* 0x0000640001027983 */ /* 0x000f220000300800 */
[--C-:B------:R-:W-:Y:S02]  /*e4f20*/  PRMT R9, R3, 0x3340, R28.reuse ;  /* 0x0000334003097816 */ /* 0x100fe4000000001c */
[----:B-1----:R-:W-:Y:S02]  /*e4f30*/  SHF.R.U32.HI R5, RZ, 0x8, R3 ;  /* 0x00000008ff057819 */ /* 0x002fe40000011603 */
[----:B------:R-:W-:Y:S02]  /*e4f40*/  SHF.R.U32.HI R4, RZ, 0x8, R28 ;  /* 0x00000008ff047819 */ /* 0x000fe4000001161c */
[----:B------:R-:W-:Y:S01]  /*e4f50*/  SHF.R.U32.HI R3, RZ, 0x8, R7 ;  /* 0x00000008ff037819 */ /* 0x000fe20000011607 */
[----:B------:R0:W-:Y:S01]  /*e4f60*/  STL [R1+0x7e4], R9 ;  /* 0x0007e40901007387 */ /* 0x0001e20000100800 */
[----:B------:R-:W-:-:S02]  /*e4f70*/  SHF.R.U32.HI R28, RZ, 0x8, R26 ;  /* 0x00000008ff1c7819 */ /* 0x000fc4000001161a */
[----:B0-----:R-:W-:Y:S02]  /*e4f80*/  PRMT R9, R7, 0x3340, R26 ;  /* 0x0000334007097816 */ /* 0x001fe4000000001a */
[----:B------:R-:W-:Y:S02]  /*e4f90*/  SHF.R.U32.HI R7, RZ, 0x8, R8 ;  /* 0x00000008ff077819 */ /* 0x000fe40000011608 */
[--C-:B------:R-:W-:Y:S02]  /*e4fa0*/  PRMT R8, R8, 0x3340, R25.reuse ;  /* 0x0000334008087816 */ /* 0x100fe40000000019 */
[----:B------:R-:W-:Y:S02]  /*e4fb0*/  SHF.R.U32.HI R26, RZ, 0x8, R25 ;  /* 0x00000008ff1a7819 */ /* 0x000fe40000011619 */
[----:B------:R-:W-:Y:S02]  /*e4fc0*/  SHF.R.U32.HI R25, RZ, 0x8, R6 ;  /* 0x00000008ff197819 */ /* 0x000fe40000011606 */
[--C-:B------:R-:W-:Y:S01]  /*e4fd0*/  PRMT R6, R6, 0x3340, R11.reuse ;  /* 0x0000334006067816 */ /* 0x100fe2000000000b */
[----:B------:R-:W-:Y:S04]  /*e4fe0*/  STL [R1+0x8b8], R9 ;  /* 0x0008b80901007387 */ /* 0x000fe80000100800 */
[----:B------:R-:W-:Y:S01]  /*e4ff0*/  STL [R1+0x8ac], R8 ;  /* 0x0008ac0801007387 */ /* 0x000fe20000100800 */
[----:B------:R-:W-:-:S02]  /*e5000*/  SHF.R.U32.HI R11, RZ, 0x8, R11 ;  /* 0x00000008ff0b7819 */ /* 0x000fc4000001160b */
[----:B------:R-:W-:Y:S01]  /*e5010*/  LOP3.LUT R5, R5, 0xffff, RZ, 0xc0, !PT ;  /* 0x0000ffff05057812 */ /* 0x000fe200078ec0ff */
[----:B------:R0:W-:Y:S01]  /*e5020*/  STL [R1+0x8a8], R6 ;  /* 0x0008a80601007387 */ /* 0x0001e20000100800 */
[----:B------:R-:W-:Y:S02]  /*e5030*/  LOP3.LUT R3, R3, 0xffff, RZ, 0xc0, !PT ;  /* 0x0000ffff03037812 */ /* 0x000fe400078ec0ff */
[----:B------:R-:W-:Y:S02]  /*e5040*/  LOP3.LUT R26, R26, 0xffff, RZ, 0xc0, !PT ;  /* 0x0000ffff1a1a7812 */ /* 0x000fe400078ec0ff */
[----:B------:R-:W-:Y:S02]  /*e5050*/  LOP3.LUT R25, R25, 0xffff, RZ, 0xc0, !PT ;  /* 0x0000ffff19197812 */ /* 0x000fe400078ec0ff */
[----:B------:R-:W-:Y:S02]  /*e5060*/  LOP3.LUT R11, R11, 0xffff, RZ, 0xc0, !PT ;  /* 0x0000ffff0b0b7812 */ /* 0x000fe400078ec0ff */
[----:B0-----:R-:W-:-:S02]  /*e5070*/  LOP3.LUT R6, R4, 0xffff, RZ, 0xc0, !PT ;  /* 0x0000ffff04067812 */ /* 0x001fc400078ec0ff */
[----:B------:R-:W-:Y:S02]  /*e5080*/  LOP3.LUT R4, R28, 0xffff, RZ, 0xc0, !PT ;  /* 0x0000ffff1c047812 */ /* 0x000fe400078ec0ff */
        /* <DEDUP_REMOVED lines=9> */
[----:B---3--:R-:W-:-:S02]  /*e5120*/  LOP3.LUT R6, R18, 0xffff, RZ, 0xc0, !PT ;  /* 0x0000ffff12067812 */ /* 0x008fc400078ec0ff */
[----:B0-----:R-:W-:Y:S01]  /*e5130*/  LOP3.LUT R5, R21, 0xffff, RZ, 0xc0, !PT ;  /* 0x0000ffff15057812 */ /* 0x001fe200078ec0ff */
[----:B------:R-:W3:Y:S04]  /*e5140*/  LDL.LU R18, [R1+0x2e24] ;  /* 0x002e240001127983 */ /* 0x000ee80000300800 */
[----:B------:R-:W3:Y:S01]  /*e5150*/  LDL.LU R21, [R1+0x2e20] ;  /* 0x002e200001157983 */ /* 0x000ee20000300800 */
[----:B--2---:R-:W-:Y:S02]  /*e5160*/  LOP3.LUT R4, R29, 0xffff, RZ, 0xc0, !PT ;  /* 0x0000ffff1d047812 */ /* 0x004fe400078ec0ff */
[----:B----4-:R-:W-:Y:S01]  /*e5170*/  LOP3.LUT R3, R15, 0xffff, RZ, 0xc0, !PT ;  /* 0x0000ffff0f037812 */ /* 0x010fe200078ec0ff */
[----:B------:R-:W2:Y:S04]  /*e5180*/  LDL.LU R29, [R1+0x2dfc] ;  /* 0x002dfc00011d7983 */ /* 0x000ea80000300800 */
[----:B------:R-:W4:Y:S01]  /*e5190*/  LDL.LU R15, [R1+0x2df4] ;  /* 0x002df400010f7983 */ /* 0x000f220000300800 */
[----:B------:R-:W-:-:S02]  /*e51a0*/  LOP3.LUT R28, R0, 0xffff, RZ, 0xc0, !PT ;  /* 0x0000ffff001c7812 */ /* 0x000fc400078ec0ff */
[----:B------:R-:W-:Y:S01]  /*e51b0*/  LOP3.LUT R26, R20, 0xffff, RZ, 0xc0, !PT ;  /* 0x0000ffff141a7812 */ /* 0x000fe200078ec0ff */
[----:B------:R-:W4:Y:S01]  /*e51c0*/  LDL.LU R0, [R1+0x278] ;  /* 0x0002780001007983 */ /* 0x000f220000300800 */
[----:B------:R-:W-:-:S03]  /*e51d0*/  LOP3.LUT R25, R24, 0xffff, RZ, 0xc0, !PT ;  /* 0x0000ffff18197812 */ /* 0x000fc600078ec0ff */
[----:B------:R-:W4:Y:S01]  /*e51e0*/  LDL.LU R20, [R1+0x274] ;  /* 0x0002740001147983 */ /* 0x000f220000300800 */
[----:B------:R-:W-:-:S03]  /*e51f0*/  LOP3.LUT R11, R2, 0xffff, RZ, 0xc0, !PT ;  /* 0x0000ffff020b7812 */ /* 0x000fc600078ec0ff */
[----:B------:R-:W4:Y:S04]  /*e5200*/  LDL.LU R24, [R1+0x16c] ;  /* 0x00016c0001187983 */ /* 0x000f280000300800 */
[----:B------:R-:W4:Y:S01]  /*e5210*/  LDL.LU R2, [R1+0x168] ;  /* 0x0001680001027983 */ /* 0x000f220000300800 */
[----:B------:R-:W-:Y:S02]  /*e5220*/  SHF.R.U32.HI R9, RZ, 0x8, R6 ;  /* 0x00000008ff097819 */ /* 0x000fe40000011606 */
[--C-:B------:R-:W-:Y:S02]  /*e5230*/  PRMT R6, R6, 0x3340, R28.reuse ;  /* 0x0000334006067816 */ /* 0x100fe4000000001c */
[----:B------:R-:W-:Y:S02]  /*e5240*/  SHF.R.U32.HI R8, RZ, 0x8, R28 ;  /* 0x00000008ff087819 */ /* 0x000fe4000001161c */
[----:B------:R-:W-:-:S02]  /*e5250*/  SHF.R.U32.HI R10, RZ, 0x8, R5 ;  /* 0x00000008ff0a7819 */ /* 0x000fc40000011605 */
[----:B------:R-:W-:Y:S02]  /*e5260*/  PRMT R5, R5, 0x3340, R26 ;  /* 0x0000334005057816 */ /* 0x000fe4000000001a */
[----:B------:R-:W-:Y:S02]  /*e5270*/  SHF.R.U32.HI R28, RZ, 0x8, R4 ;  /* 0x00000008ff1c7819 */ /* 0x000fe40000011604 */
[----:B------:R-:W-:Y:S01]  /*e5280*/  PRMT R4, R4, 0x3340, R25 ;  /* 0x0000334004047816 */ /* 0x000fe20000000019 */
[----:B------:R-:W-:Y:S04]  /*e5290*/  STL [R1+0x888], R6 ;  /* 0x0008880601007387 */ /* 0x000fe80000100800 */
[----:B------:R-:W-:Y:S01]  /*e52a0*/  STL [R1+0x884], R5 ;  /* 0x0008840501007387 */ /* 0x000fe20000100800 */
[----:B------:R-:W-:-:S03]  /*e52b0*/  SHF.R.U32.HI R7, RZ, 0x8, R26 ;  /* 0x00000008ff077819 */ /* 0x000fc6000001161a */
[----:B------:R0:W-:Y:S01]  /*e52c0*/  STL [R1+0x880], R4 ;  /* 0x0008800401007387 */ /* 0x0001e20000100800 */
[----:B------:R-:W-:Y:S02]  /*e52d0*/  SHF.R.U32.HI R25, RZ, 0x8, R25 ;  /* 0x00000008ff197819 */ /* 0x000fe40000011619 */
[----:B------:R-:W-:Y:S02]  /*e52e0*/  SHF.R.U32.HI R26, RZ, 0x8, R3 ;  /* 0x00000008ff1a7819 */ /* 0x000fe40000011603 */
[--C-:B0-----:R-:W-:Y:S02]  /*e52f0*/  PRMT R4, R3, 0x3340, R11.reuse ;  /* 0x0000334003047816 */ /* 0x101fe4000000000b */
[----:B------:R-:W-:Y:S02]  /*e5300*/  SHF.R.U32.HI R11, RZ, 0x8, R11 ;  /* 0x00000008ff0b7819 */ /* 0x000fe4000001160b */
[----:B------:R-:W-:Y:S02]  /*e5310*/  LOP3.LUT R5, R28, 0xffff, RZ, 0xc0, !PT ;  /* 0x0000ffff1c057812 */ /* 0x000fe400078ec0ff */
[----:B------:R-:W-:-:S02]  /*e5320*/  LOP3.LUT R6, R25, 0xffff, RZ, 0xc0, !PT ;  /* 0x0000ffff19067812 */ /* 0x000fc400078ec0ff */
[----:B------:R-:W-:Y:S01]  /*e5330*/  LOP3.LUT R3, R26, 0xffff, RZ, 0xc0, !PT ;  /* 0x0000ffff1a037812 */ /* 0x000fe200078ec0ff */
[----:B------:R0:W-:Y:S01]  /*e5340*/  STL [R1+0x87c], R4 ;  /* 0x00087c0401007387 */ /* 0x0001e20000100800 */
[----:B------:R-:W-:Y:S02]  /*e5350*/  LOP3.LUT R26, R9, 0xffff, RZ, 0xc0, !PT ;  /* 0x0000ffff091a7812 */ /* 0x000fe400078ec0ff */
[----:B------:R-:W-:Y:S02]  /*e5360*/  LOP3.LUT R25, R8, 0xffff, RZ, 0xc0, !PT ;  /* 0x0000ffff08197812 */ /* 0x000fe400078ec0ff */
[----:B------:R-:W-:Y:S02]  /*e5370*/  LOP3.LUT R28, R10, 0xffff, RZ, 0xc0, !PT ;  /* 0x0000ffff0a1c7812 */ /* 0x000fe400078ec0ff */
[----:B------:R-:W-:Y:S02]  /*e5380*/  PRMT R6, R5, 0x3340, R6 ;  /* 0x0000334005067816 */ /* 0x000fe40000000006 */
[----:B0-----:R-:W-:-:S02]  /*e5390*/  LOP3.LUT R4, R11, 0xffff, RZ, 0xc0, !PT ;  /* 0x0000ffff0b047812 */ /* 0x001fc400078ec0ff */
[----:B------:R-:W-:Y:S02]  /*e53a0*/  LOP3.LUT R11, R7, 0xffff, RZ, 0xc0, !PT ;  /* 0x0000ffff070b7812 */ /* 0x000fe400078ec0ff */
[----:B------:R-:W-:Y:S02]  /*e53b0*/  PRMT R5, R3, 0x3340, R4 ;  /* 0x0000334003057816 */ /* 0x000fe40000000004 */
[----:B------:R-:W-:Y:S02]  /*e53c0*/  PRMT R4, R26, 0x3340, R25 ;  /* 0x000033401a047816 */ /* 0x000fe40000000019 */
[----:B------:R-:W-:Y:S01]  /*e53d0*/  PRMT R3, R28, 0x3340, R11 ;  /* 0x000033401c037816 */ /* 0x000fe2000000000b */
[----:B------:R3:W-:Y:S04]  /*e53e0*/  STL [R1+0x67c], R6 ;  /* 0x00067c0601007387 */ /* 0x0007e80000100800 */
[----:B------:R-:W-:Y:S04]  /*e53f0*/  STL [R1+0x678], R5 ;  /* 0x0006780501007387 */ /* 0x000fe80000100800 */
        /* <DEDUP_REMOVED lines=18> */
[----:B------:R-:W-:Y:S02]  /*e5520*/  PRMT R7, R6, 0x3340, R28 ;  /* 0x0000334006077816 */ /* 0x000fe4000000001c */
[----:B------:R-:W-:-:S03]  /*e5530*/  PRMT R9, R4, 0x3340, R26 ;  /* 0x0000334004097816 */ /* 0x000fc6000000001a */
[----:B------:R0:W-:Y:S01]  /*e5540*/  STL [R1+0x86c], R7 ;  /* 0x00086c0701007387 */ /* 0x0001e20000100800 */
[----:B------:R-:W-:Y:S02]  /*e5550*/  SHF.R.U32.HI R5, RZ, 0x8, R6 ;  /* 0x00000008ff057819 */ /* 0x000fe40000011606 */
[----:B------:R-:W-:Y:S02]  /*e5560*/  SHF.R.U32.HI R6, RZ, 0x8, R28 ;  /* 0x00000008ff067819 */ /* 0x000fe4000001161c */
[----:B------:R-:W-:Y:S01]  /*e5570*/  SHF.R.U32.HI R28, RZ, 0x8, R4 ;  /* 0x00000008ff1c7819 */ /* 0x000fe20000011604 */
[----:B------:R-:W-:Y:S01]  /*e5580*/  STL [R1+0x868], R9 ;  /* 0x0008680901007387 */ /* 0x000fe20000100800 */
[----:B0-----:R-:W-:Y:S02]  /*e5590*/  SHF.R.U32.HI R7, RZ, 0x8, R8 ;  /* 0x00000008ff077819 */ /* 0x001fe40000011608 */
[----:B------:R-:W-:Y:S02]  /*e55a0*/  PRMT R8, R8, 0x3340, R25 ;  /* 0x0000334008087816 */ /* 0x000fe40000000019 */
[----:B------:R-:W-:-:S02]  /*e55b0*/  SHF.R.U32.HI R4, RZ, 0x8, R26 ;  /* 0x00000008ff047819 */ /* 0x000fc4000001161a */
[----:B------:R-:W-:Y:S02]  /*e55c0*/  SHF.R.U32.HI R26, RZ, 0x8, R25 ;  /* 0x00000008ff1a7819 */ /* 0x000fe40000011619 */
[----:B------:R-:W-:Y:S01]  /*e55d0*/  SHF.R.U32.HI R25, RZ, 0x8, R3 ;  /* 0x00000008ff197819 */ /* 0x000fe20000011603 */
[----:B------:R0:W-:Y:S01]  /*e55e0*/  STL [R1+0x854], R8 ;  /* 0x0008540801007387 */ /* 0x0001e20000100800 */
[----:B------:R-:W-:Y:S02]  /*e55f0*/  LOP3.LUT R5, R5, 0xffff, RZ, 0xc0, !PT ;  /* 0x0000ffff05057812 */ /* 0x000fe400078ec0ff */
[----:B------:R-:W-:Y:S02]  /*e5600*/  LOP3.LUT R6, R6, 0xffff, RZ, 0xc0, !PT ;  /* 0x0000ffff06067812 */ /* 0x000fe400078ec0ff */
[----:B------:R-:W-:Y:S02]  /*e5610*/  LOP3.LUT R4, R4, 0xffff, RZ, 0xc0, !PT ;  /* 0x0000ffff04047812 */ /* 0x000fe400078ec0ff */
[----:B------:R-:W-:-:S02]  /*e5620*/  LOP3.LUT R26, R26, 0xffff, RZ, 0xc0, !PT ;  /* 0x0000ffff1a1a7812 */ /* 0x000fc400078ec0ff */
[----:B------:R-:W-:Y:S02]  /*e5630*/  LOP3.LUT R25, R25, 0xffff, RZ, 0xc0, !PT ;  /* 0x0000ffff19197812 */ /* 0x000fe400078ec0ff */
[--C-:B0-----:R-:W-:Y:S02]  /*e5640*/  PRMT R8, R3, 0x3340, R11.reuse ;  /* 0x0000334003087816 */ /* 0x101fe4000000000b */
[----:B------:R-:W-:Y:S02]  /*e5650*/  SHF.R.U32.HI R11, RZ, 0x8, R11 ;  /* 0x00000008ff0b7819 */ /* 0x000fe4000001160b */
[----:B------:R-:W-:Y:S02]  /*e5660*/  LOP3.LUT R3, R28, 0xffff, RZ, 0xc0, !PT ;  /* 0x0000ffff1c037812 */ /* 0x000fe400078ec0ff */
[----:B------:R-:W-:Y:S02]  /*e5670*/  LOP3.LUT R28, R7, 0xffff, RZ, 0xc0, !PT ;  /* 0x0000ffff071c7812 */ /* 0x000fe400078ec0ff */
[----:B------:R-:W-:-:S02]  /*e5680*/  PRMT R6, R5, 0x3340, R6 ;  /* 0x0000334005067816 */ /* 0x000fc40000000006 */
[----:B------:R-:W-:Y:S02]  /*e5690*/  LOP3.LUT R11, R11, 0xffff, RZ, 0xc0, !PT ;  /* 0x0000ffff0b0b7812 */ /* 0x000fe400078ec0ff */
[----:B------:R-:W-:Y:S02]  /*e56a0*/  PRMT R5, R3, 0x3340, R4 ;  /* 0x0000334003057816 */ /* 0x000fe40000000004 */
[----:B------:R-:W-:Y:S01]  /*e56b0*/  PRMT R4, R28, 0x3340, R26 ;  /* 0x000033401c047816 */ /* 0x000fe2000000001a */
[----:B------:R-:W-:Y:S01]  /*e56c0*/  STL [R1+0x84c], R8 ;  /* 0x00084c0801007387 */ /* 0x000fe20000100800 */
[----:B------:R-:W-:-:S03]  /*e56d0*/  PRMT R3, R25, 0x3340, R11 ;  /* 0x0000334019037816 */ /* 0x000fc6000000000b */
        /* <DEDUP_REMOVED lines=24> */
[--C-:B------:R-:W-:Y:S02]  /*e5860*/  PRMT R5, R5, 0x3340, R26.reuse ;  /* 0x0000334005057816 */ /* 0x100fe4000000001a */
[----:B------:R-:W-:Y:S02]  /*e5870*/  SHF.R.U32.HI R7, RZ, 0x8, R26 ;  /* 0x00000008ff077819 */ /* 0x000fe4000001161a */
[----:B------:R-:W-:Y:S02]  /*e5880*/  SHF.R.U32.HI R28, RZ, 0x8, R4 ;  /* 0x00000008ff1c7819 */ /* 0x000fe40000011604 */
[----:B------:R-:W-:Y:S02]  /*e5890*/  PRMT R4, R4, 0x3340, R25 ;  /* 0x0000334004047816 */ /* 0x000fe40000000019 */
[----:B------:R-:W-:Y:S02]  /*e58a0*/  SHF.R.U32.HI R26, RZ, 0x8, R3 ;  /* 0x00000008ff1a7819 */ /* 0x000fe40000011603 */
[----:B------:R-:W-:-:S02]  /*e58b0*/  PRMT R3, R3, 0x3340, R11 ;  /* 0x0000334003037816 */ /* 0x000fc4000000000b */
[----:B------:R-:W-:Y:S01]  /*e58c0*/  SHF.R.U32.HI R25, RZ, 0x8, R25 ;  /* 0x00000008ff197819 */ /* 0x000fe20000011619 */
[----:B------:R0:W-:Y:S01]  /*e58d0*/  STL [R1+0x844], R6 ;  /* 0x0008440601007387 */ /* 0x0001e20000100800 */
[----:B------:R-:W-:-:S03]  /*e58e0*/  SHF.R.U32.HI R11, RZ, 0x8, R11 ;  /* 0x00000008ff0b7819 */ /* 0x000fc6000001160b */
[----:B------:R1:W-:Y:S04]  /*e58f0*/  STL [R1+0x840], R5 ;  /* 0x0008400501007387 */ /* 0x0003e80000100800 */
[----:B------:R1:W-:Y:S04]  /*e5900*/  STL [R1+0x82c], R4 ;  /* 0x00082c0401007387 */ /* 0x0003e80000100800 */
[----:B------:R1:W-:Y:S01]  /*e5910*/  STL [R1+0x828], R3 ;  /* 0x0008280301007387 */ /* 0x0003e20000100800 */
[----:B0-----:R-:W-:Y:S02]  /*e5920*/  LOP3.LUT R6, R25, 0xffff, RZ, 0xc0, !PT ;  /* 0x0000ffff19067812 */ /* 0x001fe400078ec0ff */
[----:B-1----:R-:W-:-:S02]  /*e5930*/  LOP3.LUT R5, R28, 0xffff, RZ, 0xc0, !PT ;  /* 0x0000ffff1c057812 */ /* 0x002fc400078ec0ff */
        /* <DEDUP_REMOVED lines=11> */
[----:B------:R3:W-:Y:S04]  /*e59f0*/  STL [R1+0x61c], R3 ;  /* 0x00061c0301007387 */ /* 0x0007e80000100800 */
[----:B------:R0:W-:Y:S04]  /*e5a00*/  STL [R1+0x618], R5 ;  /* 0x0006180501007387 */ /* 0x0001e80000100800 */
[----:B------:R1:W-:Y:S01]  /*e5a10*/  STL [R1+0x614], R4 ;  /* 0x0006140401007387 */ /* 0x0003e20000100800 */
[----:B---3--:R-:W-:-:S02]  /*e5a20*/  LOP3.LUT R3, R18, 0xffff, RZ, 0xc0, !PT ;  /* 0x0000ffff12037812 */ /* 0x008fc400078ec0ff */
[----:B------:R-:W-:Y:S01]  /*e5a30*/  LOP3.LUT R7, R21, 0xffff, RZ, 0xc0, !PT ;  /* 0x0000ffff15077812 */ /* 0x000fe200078ec0ff */
        /* <DEDUP_REMOVED lines=15> */
[----:B0-----:R-:W-:Y:S02]  /*e5b30*/  SHF.R.U32.HI R5, RZ, 0x8, R3 ;  /* 0x00000008ff057819 */ /* 0x001fe40000011603 */
[----:B------:R-:W-:Y:S02]  /*e5b40*/  SHF.R.U32.HI R3, RZ, 0x8, R7 ;  /* 0x00000008ff037819 */ /* 0x000fe40000011607 */
[----:B-1----:R-:W-:Y:S01]  /*e5b50*/  SHF.R.U32.HI R4, RZ, 0x8, R28 ;  /* 0x00000008ff047819 */ /* 0x002fe2000001161c */
[----:B------:R0:W-:Y:S01]  /*e5b60*/  STL [R1+0x814], R9 ;  /* 0x0008140901007387 */ /* 0x0001e20000100800 */
[----:B------:R-:W-:-:S02]  /*e5b70*/  SHF.R.U32.HI R28, RZ, 0x8, R6 ;  /* 0x00000008ff1c7819 */ /* 0x000fc40000011606 */
[----:B------:R-:W-:Y:S02]  /*e5b80*/  PRMT R6, R6, 0x3340, R11 ;  /* 0x0000334006067816 */ /* 0x000fe4000000000b */
[----:B0-----:R-:W-:Y:S02]  /*e5b90*/  PRMT R9, R7, 0x3340, R26 ;  /* 0x0000334007097816 */ /* 0x001fe4000000001a */
[----:B------:R-:W-:Y:S02]  /*e5ba0*/  SHF.R.U32.HI R7, RZ, 0x8, R8 ;  /* 0x00000008ff077819 */ /* 0x000fe40000011608 */
[--C-:B------:R-:W-:Y:S02]  /*e5bb0*/  PRMT R8, R8, 0x3340, R25.reuse ;  /* 0x0000334008087816 */ /* 0x100fe40000000019 */
[----:B------:R-:W-:Y:S02]  /*e5bc0*/  SHF.R.U32.HI R26, RZ, 0x8, R26 ;  /* 0x00000008ff1a7819 */ /* 0x000fe4000001161a */
[----:B------:R-:W-:Y:S01]  /*e5bd0*/  SHF.R.U32.HI R25, RZ, 0x8, R25 ;  /* 0x00000008ff197819 */ /* 0x000fe20000011619 */
[----:B------:R-:W-:Y:S04]  /*e5be0*/  STL [R1+0x80c], R9 ;  /* 0x00080c0901007387 */ /* 0x000fe80000100800 */
[----:B------:R-:W-:Y:S01]  /*e5bf0*/  STL [R1+0x808], R8 ;  /* 0x0008080801007387 */ /* 0x000fe20000100800 */
        /* <DEDUP_REMOVED lines=84> */
[----:B-1----:R-:W-:Y:S02]  /*e6140*/  SHF.R.U32.HI R4, RZ, 0x8, R28 ;  /* 0x00000008ff047819 */ /* 0x002fe4000001161c */
        /* <DEDUP_REMOVED lines=238> */
[----:B0-----:R-:W-:Y:S02]  /*e7030*/  SHF.R.U32.HI R3, RZ, 0x8, R4 ;  /* 0x00000008ff037819 */ /* 0x001fe40000011604 */
        /* <DEDUP_REMOVED lines=30> */
[----:B---3--:R-:W-:-:S03]  /*e7220*/  LOP3.LUT R3, R18, 0xffff, RZ, 0xc0, !PT ;  /* 0x0000ffff12037812 */ /* 0x008fc600078ec0ff */
[----:B------:R-:W3:Y:S01]  /*e7230*/  LDL.LU R18, [R1+0x2e9c] ;  /* 0x002e9c0001127983 */ /* 0x000ee20000300800 */
[----:B0-----:R-:W-:-:S03]  /*e7240*/  LOP3.LUT R7, R21, 0xffff, RZ, 0xc0, !PT ;  /* 0x0000ffff15077812 */ /* 0x001fc600078ec0ff */
[----:B------:R-:W3:Y:S01]  /*e7250*/  LDL.LU R21, [R1+0x2e98] ;  /* 0x002e980001157983 */ /* 0x000ee20000300800 */
[----:B--2---:R-:W-:Y:S02]  /*e7260*/  LOP3.LUT R8, R29, 0xffff, RZ, 0xc0, !PT ;  /* 0x0000ffff1d087812 */ /* 0x004fe400078ec0ff */
[----:B----4-:R-:W-:Y:S01]  /*e7270*/  LOP3.LUT R6, R15, 0xffff, RZ, 0xc0, !PT ;  /* 0x0000ffff0f067812 */ /* 0x010fe200078ec0ff */
[----:B------:R-:W2:Y:S04]  /*e7280*/  LDL.LU R29, [R1+0x2e6c] ;  /* 0x002e6c00011d7983 */ /* 0x000ea80000300800 */
        /* <DEDUP_REMOVED lines=277> */
[----:B------:R3:W-:Y:S04]  /*e83e0*/  STL [R1+0x3f0], R6 ;  /* 0x0003f00601007387 */ /* 0x0007e80000100800 */
[----:B------:R0:W-:Y:S04]  /*e83f0*/  STL [R1+0x3e8], R5 ;  /* 0x0003e80501007387 */ /* 0x0001e80000100800 */
[----:B------:R-:W-:Y:S04]  /*e8400*/  STL [R1+0x3e0], R4 ;  /* 0x0003e00401007387 */ /* 0x000fe80000100800 */
        /* <DEDUP_REMOVED lines=18> */
[----:B------:R-:W-:Y:S02]  /*e8530*/  PRMT R6, R6, 0x3340, R28 ;  /* 0x0000334006067816 */ /* 0x000fe4000000001c */
[----:B------:R-:W-:-:S03]  /*e8540*/  PRMT R12, R3, 0x3340, R25 ;  /* 0x00003340030c7816 */ /* 0x000fc60000000019 */
[----:B------:R0:W-:Y:S01]  /*e8550*/  STL [R1+0x680], R6 ;  /* 0x0006800601007387 */ /* 0x0001e20000100800 */
[----:B------:R-:W-:Y:S02]  /*e8560*/  SHF.R.U32.HI R9, RZ, 0x8, R28 ;  /* 0x00000008ff097819 */ /* 0x000fe4000001161c */
[----:B------:R-:W-:Y:S02]  /*e8570*/  SHF.R.U32.HI R8, RZ, 0x8, R5 ;  /* 0x00000008ff087819 */ /* 0x000fe40000011605 */
[--C-:B------:R-:W-:Y:S02]  /*e8580*/  SHF.R.U32.HI R7, RZ, 0x8, R26.reuse ;  /* 0x00000008ff077819 */ /* 0x100fe4000001161a */
[----:B0-----:R-:W-:Y:S02]  /*e8590*/  PRMT R6, R5, 0x3340, R26 ;  /* 0x0000334005067816 */ /* 0x001fe4000000001a */
[----:B------:R-:W-:Y:S02]  /*e85a0*/  SHF.R.U32.HI R5, RZ, 0x8, R3 ;  /* 0x00000008ff057819 */ /* 0x000fe40000011603 */
[----:B------:R-:W-:Y:S01]  /*e85b0*/  SHF.R.U32.HI R3, RZ, 0x8, R4 ;  /* 0x00000008ff037819 */ /* 0x000fe20000011604 */
[----:B------:R0:W-:Y:S04]  /*e85c0*/  STL [R1+0x664], R6 ;  /* 0x0006640601007387 */ /* 0x0001e80000100800 */
[----:B------:R1:W-:Y:S01]  /*e85d0*/  STL [R1+0x660], R12 ;  /* 0x0006600c01007387 */ /* 0x0003e20000100800 */
[----:B------:R-:W-:-:S02]  /*e85e0*/  LOP3.LUT R28, R10, 0xffff, RZ, 0xc0, !PT ;  /* 0x0000ffff0a1c7812 */ /* 0x000fc400078ec0ff */
[----:B------:R-:W-:Y:S02]  /*e85f0*/  LOP3.LUT R26, R9, 0xffff, RZ, 0xc0, !PT ;  /* 0x0000ffff091a7812 */ /* 0x000fe400078ec0ff */
[----:B------:R-:W-:Y:S02]  /*e8600*/  LOP3.LUT R5, R5, 0xffff, RZ, 0xc0, !PT ;  /* 0x0000ffff05057812 */ /* 0x000fe400078ec0ff */
[----:B------:R-:W-:Y:S02]  /*e8610*/  LOP3.LUT R3, R3, 0xffff, RZ, 0xc0, !PT ;  /* 0x0000ffff03037812 */ /* 0x000fe400078ec0ff */
[----:B0-----:R-:W-:Y:S02]  /*e8620*/  SHF.R.U32.HI R6, RZ, 0x8, R25 ;  /* 0x00000008ff067819 */ /* 0x001fe40000011619 */
[--C-:B-1----:R-:W-:Y:S02]  /*e8630*/  PRMT R12, R4, 0x3340, R11.reuse ;  /* 0x00003340040c7816 */ /* 0x102fe4000000000b */
[----:B------:R-:W-:-:S02]  /*e8640*/  SHF.R.U32.HI R4, RZ, 0x8, R11 ;  /* 0x00000008ff047819 */ /* 0x000fc4000001160b */
        /* <DEDUP_REMOVED lines=35> */
[--C-:B0-----:R-:W-:Y:S02]  /*e8880*/  PRMT R6, R5, 0x3340, R26.reuse ;  /* 0x0000334005067816 */ /* 0x101fe4000000001a */
[----:B------:R-:W-:Y:S02]  /*e8890*/  SHF.R.U32.HI R26, RZ, 0x8, R26 ;  /* 0x00000008ff1a7819 */ /* 0x000fe4000001161a */
[----:B------:R-:W-:Y:S02]  /*e88a0*/  SHF.R.U32.HI R5, RZ, 0x8, R3 ;  /* 0x00000008ff057819 */ /* 0x000fe40000011603 */
[----:B------:R-:W-:Y:S01]  /*e88b0*/  SHF.R.U32.HI R3, RZ, 0x8, R4 ;  /* 0x00000008ff037819 */ /* 0x000fe20000011604 */
[----:B------:R0:W-:Y:S04]  /*e88c0*/  STL [R1+0x638], R6 ;  /* 0x0006380601007387 */ /* 0x0001e80000100800 */
[----:B------:R1:W-:Y:S01]  /*e88d0*/  STL [R1+0x634], R9 ;  /* 0x0006340901007387 */ /* 0x0003e20000100800 */
[----:B------:R-:W-:-:S02]  /*e88e0*/  LOP3.LUT R26, R26, 0xffff, RZ, 0xc0, !PT ;  /* 0x0000ffff1a1a7812 */ /* 0x000fc400078ec0ff */
[----:B------:R-:W-:Y:S02]  /*e88f0*/  LOP3.LUT R5, R5, 0xffff, RZ, 0xc0, !PT ;  /* 0x0000ffff05057812 */ /* 0x000fe400078ec0ff */
[----:B------:R-:W-:Y:S02]  /*e8900*/  LOP3.LUT R3, R3, 0xffff, RZ, 0xc0, !PT ;  /* 0x0000ffff03037812 */ /* 0x000fe400078ec0ff */
[----:B0-----:R-:W-:Y:S02]  /*e8910*/  SHF.R.U32.HI R6, RZ, 0x8, R25 ;  /* 0x00000008ff067819 */ /* 0x001fe40000011619 */
[--C-:B-1----:R-:W-:Y:S02]  /*e8920*/  PRMT R9, R4, 0x3340, R11.reuse ;  /* 0x0000334004097816 */ /* 0x102fe4000000000b */
        /* <DEDUP_REMOVED lines=61> */
[----:B------:R-:W-:Y:S04]  /*e8d00*/  STL [R1+0x378], R5 ;  /* 0x0003780501007387 */ /* 0x000fe80000100800 */
        /* <DEDUP_REMOVED lines=19> */
[----:B------:R-:W-:Y:S02]  /*e8e40*/  SHF.R.U32.HI R8, RZ, 0x8, R6 ;  /* 0x00000008ff087819 */ /* 0x000fe40000011606 */
[----:B------:R-:W-:-:S02]  /*e8e50*/  PRMT R6, R6, 0x3340, R26 ;  /* 0x0000334006067816 */ /* 0x000fc4000000001a */
[----:B------:R-:W-:Y:S01]  /*e8e60*/  PRMT R9, R3, 0x3340, R25 ;  /* 0x0000334003097816 */ /* 0x000fe20000000019 */
[----:B------:R0:W-:Y:S01]  /*e8e70*/  STL [R1+0x5c4], R7 ;  /* 0x0005c40701007387 */ /* 0x0001e20000100800 */
[----:B------:R-:W-:-:S03]  /*e8e80*/  SHF.R.U32.HI R28, RZ, 0x8, R28 ;  /* 0x00000008ff1c7819 */ /* 0x000fc6000001161c */
[----:B------:R1:W-:Y:S04]  /*e8e90*/  STL [R1+0x5c0], R6 ;  /* 0x0005c00601007387 */ /* 0x0003e80000100800 */
[----:B------:R1:W-:Y:S01]  /*e8ea0*/  STL [R1+0x5b0], R9 ;  /* 0x0005b00901007387 */ /* 0x0003e20000100800 */
[----:B0-----:R-:W-:Y:S02]  /*e8eb0*/  SHF.R.U32.HI R7, RZ, 0x8, R26 ;  /* 0x00000008ff077819 */ /* 0x001fe4000001161a */
[----:B------:R-:W-:Y:S02]  /*e8ec0*/  SHF.R.U32.HI R26, RZ, 0x8, R3 ;  /* 0x00000008ff1a7819 */ /* 0x000fe40000011603 */
[----:B-1----:R-:W-:Y:S02]  /*e8ed0*/  SHF.R.U32.HI R6, RZ, 0x8, R25 ;  /* 0x00000008ff067819 */ /* 0x002fe40000011619 */
[----:B------:R-:W-:-:S02]  /*e8ee0*/  SHF.R.U32.HI R3, RZ, 0x8, R4 ;  /* 0x00000008ff037819 */ /* 0x000fc40000011604 */
[--C-:B------:R-:W-:Y:S02]  /*e8ef0*/  PRMT R9, R4, 0x3340, R11.reuse ;  /* 0x0000334004097816 */ /* 0x100fe4000000000b */
[----:B------:R-:W-:Y:S02]  /*e8f00*/  SHF.R.U32.HI R4, RZ, 0x8, R11 ;  /* 0x00000008ff047819 */ /* 0x000fe4000001160b */
[----:B------:R-:W-:Y:S02]  /*e8f10*/  LOP3.LUT R25, R5, 0xffff, RZ, 0xc0, !PT ;  /* 0x0000ffff05197812 */ /* 0x000fe400078ec0ff */
[----:B------:R-:W-:Y:S02]  /*e8f20*/  LOP3.LUT R11, R28, 0xffff, RZ, 0xc0, !PT ;  /* 0x0000ffff1c0b7812 */ /* 0x000fe400078ec0ff */
[----:B------:R-:W-:Y:S02]  /*e8f30*/  LOP3.LUT R5, R26, 0xffff, RZ, 0xc0, !PT ;  /* 0x0000ffff1a057812 */ /* 0x000fe400078ec0ff */
        /* <DEDUP_REMOVED lines=30> */
[----:B------:R-:W-:-:S05]  /*e9120*/  PRMT R9, R4, 0x3340, R28 ;  /* 0x0000334004097816 */ /* 0x000fca000000001c */
[----:B------:R0:W-:Y:S01]  /*e9130*/  STL [R1+0x56c], R9 ;  /* 0x00056c0901007387 */ /* 0x0001e20000100800 */
[----:B-1----:R-:W-:Y:S02]  /*e9140*/  SHF.R.U32.HI R3, RZ, 0x8, R4 ;  /* 0x00000008ff037819 */ /* 0x002fe40000011604 */
[----:B0-----:R-:W-:-:S05]  /*e9150*/  PRMT R9, R7, 0x3340, R26 ;  /* 0x0000334007097816 */ /* 0x001fca000000001a */
[----:B------:R0:W-:Y:S01]  /*e9160*/  STL [R1+0x558], R9 ;  /* 0x0005580901007387 */ /* 0x0001e20000100800 */
[----:B------:R-:W-:Y:S02]  /*e9170*/  SHF.R.U32.HI R4, RZ, 0x8, R28 ;  /* 0x00000008ff047819 */ /* 0x000fe4000001161c */
[----:B------:R-:W-:Y:S02]  /*e9180*/  SHF.R.U32.HI R8, RZ, 0x8, R7 ;  /* 0x00000008ff087819 */ /* 0x000fe40000011607 */
[----:B------:R-:W-:Y:S02]  /*e9190*/  SHF.R.U32.HI R7, RZ, 0x8, R26 ;  /* 0x00000008ff077819 */ /* 0x000fe4000001161a */
[----:B------:R-:W-:Y:S02]  /*e91a0*/  SHF.R.U32.HI R28, RZ, 0x8, R5 ;  /* 0x00000008ff1c7819 */ /* 0x000fe40000011605 */
[--C-:B0-----:R-:W-:Y:S02]  /*e91b0*/  PRMT R9, R5, 0x3340, R25.reuse ;  /* 0x0000334005097816 */ /* 0x101fe40000000019 */
[----:B------:R-:W-:-:S02]  /*e91c0*/  SHF.R.U32.HI R26, RZ, 0x8, R25 ;  /* 0x00000008ff1a7819 */ /* 0x000fc40000011619 */
[----:B------:R-:W-:Y:S01]  /*e91d0*/  SHF.R.U32.HI R5, RZ, 0x8, R6 ;  /* 0x00000008ff057819 */ /* 0x000fe20000011606 */
[----:B------:R0:W-:Y:S01]  /*e91e0*/  STL [R1+0x554], R9 ;  /* 0x0005540901007387 */ /* 0x0001e20000100800 */
[----:B------:R-:W-:Y:S02]  /*e91f0*/  LOP3.LUT R25, R8, 0xffff, RZ, 0xc0, !PT ;  /* 0x0000ffff08197812 */ /* 0x000fe400078ec0ff */
[----:B------:R-:W-:Y:S02]  /*e9200*/  LOP3.LUT R28, R28, 0xffff, RZ, 0xc0, !PT ;  /* 0x0000ffff1c1c7812 */ /* 0x000fe400078ec0ff */
[----:B------:R-:W-:Y:S02]  /*e9210*/  LOP3.LUT R26, R26, 0xffff, RZ, 0xc0, !PT ;  /* 0x0000ffff1a1a7812 */ /* 0x000fe400078ec0ff */
[----:B------:R-:W-:Y:S02]  /*e9220*/  LOP3.LUT R5, R5, 0xffff, RZ, 0xc0, !PT ;  /* 0x0000ffff05057812 */ /* 0x000fe400078ec0ff */
[----:B0-----:R-:W-:-:S02]  /*e9230*/  PRMT R9, R6, 0x3340, R11 ;  /* 0x0000334006097816 */ /* 0x001fc4000000000b */
[----:B------:R-:W-:Y:S02]  /*e9240*/  SHF.R.U32.HI R6, RZ, 0x8, R11 ;  /* 0x00000008ff067819 */ /* 0x000fe4000001160b */
[----:B------:R-:W-:Y:S02]  /*e9250*/  LOP3.LUT R11, R7, 0xffff, RZ, 0xc0, !PT ;  /* 0x0000ffff070b7812 */ /* 0x000fe400078ec0ff */
[----:B------:R-:W-:Y:S02]  /*e9260*/  LOP3.LUT R3, R3, 0xffff, RZ, 0xc0, !PT ;  /* 0x0000ffff03037812 */ /* 0x000fe400078ec0ff */
[----:B------:R-:W-:Y:S02]  /*e9270*/  LOP3.LUT R4, R4, 0xffff, RZ, 0xc0, !PT ;  /* 0x0000ffff04047812 */ /* 0x000fe400078ec0ff */
[----:B------:R-:W-:Y:S02]  /*e9280*/  LOP3.LUT R6, R6, 0xffff, RZ, 0xc0, !PT ;  /* 0x0000ffff06067812 */ /* 0x000fe400078ec0ff */
[----:B------:R-:W-:-:S02]  /*e9290*/  PRMT R8, R25, 0x3340, R11 ;  /* 0x0000334019087816 */ /* 0x000fc4000000000b */
[----:B------:R-:W-:Y:S02]  /*e92a0*/  PRMT R7, R28, 0x3340, R26 ;  /* 0x000033401c077816 */ /* 0x000fe4000000001a */
        /* <DEDUP_REMOVED lines=8> */
[----:B0-----:R-:W-:Y:S02]  /*e9330*/  LOP3.LUT R7, R18, 0xffff, RZ, 0xc0, !PT ;  /* 0x0000ffff12077812 */ /* 0x001fe400078ec0ff */
        /* <DEDUP_REMOVED lines=64> */
[----:B------:R-:W-:Y:S02]  /*e9740*/  SHF.R.U32.HI R8, RZ, 0x8, R3 ;  /* 0x00000008ff087819 */ /* 0x000fe40000011603 */
[----:B0-----:R-:W-:Y:S02]  /*e9750*/  PRMT R9, R4, 0x3340, R26 ;  /* 0x0000334004097816 */ /* 0x001fe4000000001a */
[----:B------:R-:W-:-:S03]  /*e9760*/  SHF.R.U32.HI R3, RZ, 0x8, R4 ;  /* 0x00000008ff037819 */ /* 0x000fc60000011604 */
[----:B------:R0:W-:Y:S01]  /*e9770*/  STL [R1+0x594], R9 ;  /* 0x0005940901007387 */ /* 0x0001e20000100800 */
[----:B------:R-:W-:Y:S02]  /*e9780*/  SHF.R.U32.HI R7, RZ, 0x8, R28 ;  /* 0x00000008ff077819 */ /* 0x000fe4000001161c */
[----:B------:R-:W-:Y:S02]  /*e9790*/  SHF.R.U32.HI R4, RZ, 0x8, R26 ;  /* 0x00000008ff047819 */ /* 0x000fe4000001161a */
[----:B------:R-:W-:Y:S02]  /*e97a0*/  SHF.R.U32.HI R28, RZ, 0x8, R5 ;  /* 0x00000008ff1c7819 */ /* 0x000fe40000011605 */
[--C-:B------:R-:W-:Y:S02]  /*e97b0*/  SHF.R.U32.HI R26, RZ, 0x8, R25.reuse ;  /* 0x00000008ff1a7819 */ /* 0x100fe40000011619 */
[----:B0-----:R-:W-:Y:S02]  /*e97c0*/  PRMT R9, R5, 0x3340, R25 ;  /* 0x0000334005097816 */ /* 0x001fe40000000019 */
[----:B------:R-:W-:-:S03]  /*e97d0*/  SHF.R.U32.HI R5, RZ, 0x8, R6 ;  /* 0x00000008ff057819 */ /* 0x000fc60000011606 */
[----:B------:R0:W-:Y:S01]  /*e97e0*/  STL [R1+0x550], R9 ;  /* 0x0005500901007387 */ /* 0x0001e20000100800 */
[----:B------:R-:W-:Y:S02]  /*e97f0*/  LOP3.LUT R25, R28, 0xffff, RZ, 0xc0, !PT ;  /* 0x0000ffff1c197812 */ /* 0x000fe400078ec0ff */
[----:B------:R-:W-:Y:S02]  /*e9800*/  LOP3.LUT R28, R8, 0xffff, RZ, 0xc0, !PT ;  /* 0x0000ffff081c7812 */ /* 0x000fe400078ec0ff */
[----:B------:R-:W-:Y:S02]  /*e9810*/  LOP3.LUT R5, R5, 0xffff, RZ, 0xc0, !PT ;  /* 0x0000ffff05057812 */ /* 0x000fe400078ec0ff */
[----:B------:R-:W-:Y:S02]  /*e9820*/  LOP3.LUT R3, R3, 0xffff, RZ, 0xc0, !PT ;  /* 0x0000ffff03037812 */ /* 0x000fe400078ec0ff */
[--C-:B0-----:R-:W-:Y:S02]  /*e9830*/  PRMT R9, R6, 0x3340, R11.reuse ;  /* 0x0000334006097816 */ /* 0x101fe4000000000b */
        /* <DEDUP_REMOVED lines=61> */
[----:B------:R-:W-:Y:S01]  /*e9c10*/  STL [R1+0x3c8], R3 ;  /* 0x0003c80301007387 */ /* 0x000fe20000100800 */
        /* <DEDUP_REMOVED lines=17> */
[----:B------:R-:W-:-:S03]  /*e9d30*/  SHF.R.U32.HI R8, RZ, 0x8, R7 ;  /* 0x00000008ff087819 */ /* 0x000fc60000011607 */
[----:B------:R0:W-:Y:S02]  /*e9d40*/  STL [R1+0x5ec], R9 ;  /* 0x0005ec0901007387 */ /* 0x0001e40000100800 */
[--C-:B0-----:R-:W-:Y:S02]  /*e9d50*/  PRMT R9, R7, 0x3340, R26.reuse ;  /* 0x0000334007097816 */ /* 0x101fe4000000001a */
[----:B------:R-:W-:Y:S02]  /*e9d60*/  SHF.R.U32.HI R7, RZ, 0x8, R26 ;  /* 0x00000008ff077819 */ /* 0x000fe4000001161a */
[----:B------:R-:W-:Y:S02]  /*e9d70*/  SHF.R.U32.HI R26, RZ, 0x8, R6 ;  /* 0x00000008ff1a7819 */ /* 0x000fe40000011606 */
[----:B------:R-:W-:Y:S01]  /*e9d80*/  PRMT R6, R6, 0x3340, R25 ;  /* 0x0000334006067816 */ /* 0x000fe20000000019 */
[----:B------:R-:W-:Y:S04]  /*e9d90*/  STL [R1+0x610], R9 ;  /* 0x0006100901007387 */ /* 0x000fe80000100800 */
[----:B------:R0:W-:Y:S01]  /*e9da0*/  STL [R1+0x5cc], R6 ;  /* 0x0005cc0601007387 */ /* 0x0001e20000100800 */
[----:B------:R-:W-:-:S02]  /*e9db0*/  SHF.R.U32.HI R3, RZ, 0x8, R4 ;  /* 0x00000008ff037819 */ /* 0x000fc40000011604 */
[----:B------:R-:W-:Y:S02]  /*e9dc0*/  SHF.R.U32.HI R25, RZ, 0x8, R25 ;  /* 0x00000008ff197819 */ /* 0x000fe40000011619 */
[----:B------:R-:W-:Y:S02]  /*e9dd0*/  SHF.R.U32.HI R4, RZ, 0x8, R28 ;  /* 0x00000008ff047819 */ /* 0x000fe4000001161c */
[----:B------:R-:W-:Y:S02]  /*e9de0*/  SHF.R.U32.HI R28, RZ, 0x8, R5 ;  /* 0x00000008ff1c7819 */ /* 0x000fe40000011605 */
        /* <DEDUP_REMOVED lines=8> */
[----:B------:R-:W-:Y:S02]  /*e9e70*/  LOP3.LUT R11, R7, 0xffff, RZ, 0xc0, !PT ;  /* 0x0000ffff070b7812 */ /* 0x000fe400078ec0ff */
[----:B------:R-:W-:-:S02]  /*e9e80*/  PRMT R4, R3, 0x3340, R4 ;  /* 0x0000334003047816 */ /* 0x000fc40000000004 */
[----:B0-----:R-:W-:Y:S02]  /*e9e90*/  LOP3.LUT R6, R25, 0xffff, RZ, 0xc0, !PT ;  /* 0x0000ffff19067812 */ /* 0x001fe400078ec0ff */
[----:B------:R-:W-:Y:S02]  /*e9ea0*/  LOP3.LUT R25, R8, 0xffff, RZ, 0xc0, !PT ;  /* 0x0000ffff08197812 */ /* 0x000fe400078ec0ff */
[----:B------:R-:W-:Y:S02]  /*e9eb0*/  PRMT R6, R5, 0x3340, R6 ;  /* 0x0000334005067816 */ /* 0x000fe40000000006 */
[----:B------:R-:W-:Y:S02]  /*e9ec0*/  PRMT R5, R28, 0x3340, R26 ;  /* 0x000033401c057816 */ /* 0x000fe4000000001a */
[----:B------:R-:W-:Y:S01]  /*e9ed0*/  PRMT R3, R25, 0x3340, R11 ;  /* 0x0000334019037816 */ /* 0x000fe2000000000b */
[----:B------:R-:W-:Y:S04]  /*e9ee0*/  STL [R1+0x3cc], R6 ;  /* 0x0003cc0601007387 */ /* 0x000fe80000100800 */
[----:B------:R0:W-:Y:S04]  /*e9ef0*/  STL [R1+0x3d0], R4 ;  /* 0x0003d00401007387 */ /* 0x0001e80000100800 */
[----:B------:R4:W-:Y:S04]  /*e9f00*/  STL [R1+0x3d8], R5 ;  /* 0x0003d80501007387 */ /* 0x0009e80000100800 */
[----:B------:R-:W-:Y:S01]  /*e9f10*/  STL [R1+0x3ec], R3 ;  /* 0x0003ec0301007387 */ /* 0x000fe20000100800 */
        /* <DEDUP_REMOVED lines=101> */
[----:B----4-:R-:W-:Y:S02]  /*ea570*/  LOP3.LUT R5, R15, 0xffff, RZ, 0xc0, !PT ;  /* 0x0000ffff0f057812 */ /* 0x010fe400078ec0ff */
[----:B------:R-:W-:-:S02]  /*ea580*/  LOP3.LUT R28, R0, 0xffff, RZ, 0xc0, !PT ;  /* 0x0000ffff001c7812 */ /* 0x000fc400078ec0ff */
[----:B------:R-:W-:Y:S02]  /*ea590*/  LOP3.LUT R11, R2, 0xffff, RZ, 0xc0, !PT ;  /* 0x0000ffff020b7812 */ /* 0x000fe400078ec0ff */
[----:B------:R-:W2:Y:S04]  /*ea5a0*/  LDL.LU R2, [R1+0x1218] ;  /* 0x0012180001027983 */ /* 0x000ea80000300800 */
[----:B------:R-:W4:Y:S04]  /*ea5b0*/  LDL.LU R0, [R1+0x11fc] ;  /* 0x0011fc0001007983 */ /* 0x000f280000300800 */
[----:B------:R-:W2:Y:S04]  /*ea5c0*/  LDL.LU R29, [R1+0x750] ;  /* 0x00075000011d7983 */ /* 0x000ea80000300800 */
[----:B------:R-:W4:Y:S01]  /*ea5d0*/  LDL.LU R15, [R1+0x740] ;  /* 0x00074000010f7983 */ /* 0x000f220000300800 */
[----:B------:R-:W-:-:S02]  /*ea5e0*/  LOP3.LUT R26, R20, 0xffff, RZ, 0xc0, !PT ;  /* 0x0000ffff141a7812 */ /* 0x000fc400078ec0ff */
[----:B------:R-:W-:Y:S01]  /*ea5f0*/  LOP3.LUT R25, R24, 0xffff, RZ, 0xc0, !PT ;  /* 0x0000ffff18197812 */ /* 0x000fe200078ec0ff */
        /* <DEDUP_REMOVED lines=15> */
[----:B0-----:R-:W-:Y:S02]  /*ea6f0*/  PRMT R6, R5, 0x3340, R11 ;  /* 0x0000334005067816 */ /* 0x001fe4000000000b */
[----:B------:R-:W-:Y:S02]  /*ea700*/  LOP3.LUT R5, R26, 0xffff, RZ, 0xc0, !PT ;  /* 0x0000ffff1a057812 */ /* 0x000fe400078ec0ff */
[----:B------:R-:W-:-:S02]  /*ea710*/  LOP3.LUT R3, R3, 0xffff, RZ, 0xc0, !PT ;  /* 0x0000ffff03037812 */ /* 0x000fc400078ec0ff */
[----:B------:R-:W-:Y:S01]  /*ea720*/  LOP3.LUT R4, R4, 0xffff, RZ, 0xc0, !PT ;  /* 0x0000ffff04047812 */ /* 0x000fe200078ec0ff */
[----:B------:R0:W-:Y:S01]  /*ea730*/  STL [R1+0x668], R6 ;  /* 0x0006680601007387 */ /* 0x0001e20000100800 */
[----:B------:R-:W-:Y:S02]  /*ea740*/  SHF.R.U32.HI R11, RZ, 0x8, R11 ;  /* 0x00000008ff0b7819 */ /* 0x000fe4000001160b */
[----:B------:R-:W-:Y:S02]  /*ea750*/  PRMT R4, R3, 0x3340, R4 ;  /* 0x0000334003047816 */ /* 0x000fe40000000004 */
[----:B------:R-:W-:Y:S02]  /*ea760*/  LOP3.LUT R28, R28, 0xffff, RZ, 0xc0, !PT ;  /* 0x0000ffff1c1c7812 */ /* 0x000fe400078ec0ff */
[----:B0-----:R-:W-:Y:S02]  /*ea770*/  LOP3.LUT R6, R25, 0xffff, RZ, 0xc0, !PT ;  /* 0x0000ffff19067812 */ /* 0x001fe400078ec0ff */
[----:B------:R-:W-:-:S02]  /*ea780*/  LOP3.LUT R26, R11, 0xffff, RZ, 0xc0, !PT ;  /* 0x0000ffff0b1a7812 */ /* 0x000fc400078ec0ff */
[----:B------:R-:W-:Y:S02]  /*ea790*/  PRMT R5, R5, 0x3340, R6 ;  /* 0x0000334005057816 */ /* 0x000fe40000000006 */
[----:B------:R-:W-:Y:S02]  /*ea7a0*/  LOP3.LUT R25, R8, 0xffff, RZ, 0xc0, !PT ;  /* 0x0000ffff08197812 */ /* 0x000fe400078ec0ff */
[----:B------:R-:W-:Y:S02]  /*ea7b0*/  LOP3.LUT R11, R7, 0xffff, RZ, 0xc0, !PT ;  /* 0x0000ffff070b7812 */ /* 0x000fe400078ec0ff */
[----:B------:R-:W-:Y:S01]  /*ea7c0*/  PRMT R3, R28, 0x3340, R26 ;  /* 0x000033401c037816 */ /* 0x000fe2000000001a */
[----:B------:R-:W-:Y:S04]  /*ea7d0*/  STL [R1+0x410], R5 ;  /* 0x0004100501007387 */ /* 0x000fe80000100800 */
[----:B------:R3:W-:Y:S04]  /*ea7e0*/  STL [R1+0x414], R4 ;  /* 0x0004140401007387 */ /* 0x0007e80000100800 */
[----:B------:R0:W-:Y:S01]  /*ea7f0*/  STL [R1+0x418], R3 ;  /* 0x0004180301007387 */ /* 0x0001e20000100800 */
[----:B---3--:R-:W-:-:S02]  /*ea800*/  LOP3.LUT R4, R18, 0xffff, RZ, 0xc0, !PT ;  /* 0x0000ffff12047812 */ /* 0x008fc400078ec0ff */
[----:B------:R-:W-:Y:S02]  /*ea810*/  PRMT R5, R25, 0x3340, R11 ;  /* 0x0000334019057816 */ /* 0x000fe4000000000b */
[----:B0-----:R-:W-:Y:S02]  /*ea820*/  LOP3.LUT R3, R21, 0xffff, RZ, 0xc0, !PT ;  /* 0x0000ffff15037812 */ /* 0x001fe400078ec0ff */
[----:B------:R-:W-:Y:S01]  /*ea830*/  SHF.R.U32.HI R6, RZ, 0x8, R4 ;  /* 0x00000008ff067819 */ /* 0x000fe20000011604 */
[----:B------:R0:W-:Y:S03]  /*ea840*/  STL [R1+0x41c], R5 ;  /* 0x00041c0501007387 */ /* 0x0001e60000100800 */
[----:B------:R-:W-:Y:S02]  /*ea850*/  LOP3.LUT R6, R6, 0xffff, RZ, 0xc0, !PT ;  /* 0x0000ffff06067812 */ /* 0x000fe400078ec0ff */
[----:B--2---:R-:W-:-:S02]  /*ea860*/  LOP3.LUT R28, R29, 0xffff, RZ, 0xc0, !PT ;  /* 0x0000ffff1d1c7812 */ /* 0x004fc400078ec0ff */
[----:B----4-:R-:W-:Y:S02]  /*ea870*/  LOP3.LUT R26, R15, 0xffff, RZ, 0xc0, !PT ;  /* 0x0000ffff0f1a7812 */ /* 0x010fe400078ec0ff */
[----:B------:R-:W-:Y:S02]  /*ea880*/  PRMT R7, R4, 0x3340, R28 ;  /* 0x0000334004077816 */ /* 0x000fe4000000001c */
[----:B------:R-:W-:Y:S02]  /*ea890*/  LOP3.LUT R2, R2, 0xffff, RZ, 0xc0, !PT ;  /* 0x0000ffff02027812 */ /* 0x000fe400078ec0ff */
[----:B------:R-:W-:Y:S02]  /*ea8a0*/  LOP3.LUT R0, R0, 0xffff, RZ, 0xc0, !PT ;  /* 0x0000ffff00007812 */ /* 0x000fe400078ec0ff */
[----:B------:R-:W-:Y:S02]  /*ea8b0*/  LOP3.LUT R25, R20, 0xffff, RZ, 0xc0, !PT ;  /* 0x0000ffff14197812 */ /* 0x000fe400078ec0ff */
[----:B------:R-:W-:Y:S01]  /*ea8c0*/  LOP3.LUT R11, R24, 0xffff, RZ, 0xc0, !PT ;  /* 0x0000ffff180b7812 */ /* 0x000fe200078ec0ff */
[----:B------:R1:W-:Y:S01]  /*ea8d0*/  STL [R1+0x68c], R7 ;  /* 0x00068c0701007387 */ /* 0x0003e20000100800 */
[----:B------:R-:W-:-:S02]  /*ea8e0*/  SHF.R.U32.HI R4, RZ, 0x8, R3 ;  /* 0x00000008ff047819 */ /* 0x000fc40000011603 */
[----:B0-----:R-:W-:Y:S02]  /*ea8f0*/  SHF.R.U32.HI R5, RZ, 0x8, R28 ;  /* 0x00000008ff057819 */ /* 0x001fe4000001161c */
[----:B------:R-:W-:Y:S02]  /*ea900*/  SHF.R.U32.HI R28, RZ, 0x8, R0 ;  /* 0x00000008ff1c7819 */ /* 0x000fe40000011600 */
[----:B------:R-:W-:Y:S02]  /*ea910*/  PRMT R0, R0, 0x3340, R11 ;  /* 0x0000334000007816 */ /* 0x000fe4000000000b */
[--C-:B-1----:R-:W-:Y:S02]  /*ea920*/  PRMT R7, R3, 0x3340, R26.reuse ;  /* 0x0000334003077816 */ /* 0x102fe4000000001a */
[----:B------:R-:W-:Y:S02]  /*ea930*/  SHF.R.U32.HI R3, RZ, 0x8, R26 ;  /* 0x00000008ff037819 */ /* 0x000fe4000001161a */
[----:B------:R-:W-:-:S02]  /*ea940*/  SHF.R.U32.HI R26, RZ, 0x8, R2 ;  /* 0x00000008ff1a7819 */ /* 0x000fc40000011602 */
[--C-:B------:R-:W-:Y:S02]  /*ea950*/  PRMT R2, R2, 0x3340, R25.reuse ;  /* 0x0000334002027816 */ /* 0x100fe40000000019 */
[----:B------:R-:W-:Y:S02]  /*ea960*/  SHF.R.U32.HI R25, RZ, 0x8, R25 ;  /* 0x00000008ff197819 */ /* 0x000fe40000011619 */
[----:B------:R-:W-:Y:S01]  /*ea970*/  SHF.R.U32.HI R11, RZ, 0x8, R11 ;  /* 0x00000008ff0b7819 */ /* 0x000fe2000001160b */
[----:B------:R-:W-:Y:S04]  /*ea980*/  STL [R1+0x6ac], R7 ;  /* 0x0006ac0701007387 */ /* 0x000fe80000100800 */
[----:B------:R0:W-:Y:S01]  /*ea990*/  STL [R1+0x66c], R2 ;  /* 0x00066c0201007387 */ /* 0x0001e20000100800 */
[----:B------:R-:W-:-:S03]  /*ea9a0*/  LOP3.LUT R28, R28, 0xffff, RZ, 0xc0, !PT ;  /* 0x0000ffff1c1c7812 */ /* 0x000fc600078ec0ff */
[----:B------:R1:W-:Y:S01]  /*ea9b0*/  STL [R1+0x694], R0 ;  /* 0x0006940001007387 */ /* 0x0003e20000100800 */
[----:B------:R-:W-:-:S03]  /*ea9c0*/  LOP3.LUT R5, R5, 0xffff, RZ, 0xc0, !PT ;  /* 0x0000ffff05057812 */ /* 0x000fc600078ec0ff */
[----:B------:R-:W-:Y:S04]  /*ea9d0*/  STL [R1+0x4], R6 ;  /* 0x0000040601007387 */ /* 0x000fe80000100800 */
[----:B------:R-:W-:Y:S01]  /*ea9e0*/  STL [R1+0x38d8], R28 ;  /* 0x0038d81c01007387 */ /* 0x000fe20000100800 */
[----:B0-----:R-:W-:Y:S02]  /*ea9f0*/  LOP3.LUT R2, R26, 0xffff, RZ, 0xc0, !PT ;  /* 0x0000ffff1a027812 */ /* 0x001fe400078ec0ff */
[----:B------:R-:W-:Y:S02]  /*eaa00*/  LOP3.LUT R26, R11, 0xffff, RZ, 0xc0, !PT ;  /* 0x0000ffff0b1a7812 */ /* 0x000fe400078ec0ff */
[----:B-1----:R-:W-:Y:S02]  /*eaa10*/  LOP3.LUT R0, R25, 0xffff, RZ, 0xc0, !PT ;  /* 0x0000ffff19007812 */ /* 0x002fe400078ec0ff */
[----:B------:R-:W-:-:S02]  /*eaa20*/  LOP3.LUT R25, R4, 0xffff, RZ, 0xc0, !PT ;  /* 0x0000ffff04197812 */ /* 0x000fc400078ec0ff */
[----:B------:R-:W-:Y:S01]  /*eaa30*/  LOP3.LUT R11, R3, 0xffff, RZ, 0xc0, !PT ;  /* 0x0000ffff030b7812 */ /* 0x000fe200078ec0ff */
[----:B------:R-:W-:Y:S04]  /*eaa40*/  STL [R1], R5 ;  /* 0x0000000501007387 */ /* 0x000fe80000100800 */
[----:B------:R0:W-:Y:S04]  /*eaa50*/  STL [R1+0x38dc], R26 ;  /* 0x0038dc1a01007387 */ /* 0x0001e80000100800 */
[----:B------:R-:W-:Y:S04]  /*eaa60*/  STL [R1+0x38e0], R25 ;  /* 0x0038e01901007387 */ /* 0x000fe80000100800 */
[----:B------:R-:W-:Y:S04]  /*eaa70*/  STL [R1+0x38e4], R11 ;  /* 0x0038e40b01007387 */ /* 0x000fe80000100800 */
[----:B0-----:R-:W2:Y:S04]  /*eaa80*/  LDL.LU R26, [R1] ;  /* 0x00000000011a7983 */ /* 0x001ea80000300800 */
[----:B------:R-:W2:Y:S04]  /*eaa90*/  LDL.LU R28, [R1+0x4] ;  /* 0x00000400011c7983 */ /* 0x000ea80000300800 */
        /* <DEDUP_REMOVED lines=36> */
[----:B------:R-:W-:-:S02]  /*eace0*/  IMAD.MOV.U32 R25, RZ, RZ, R2 ;  /* 0x000000ffff197224 */ /* 0x000fc400078e0002 */
[----:B------:R-:W-:Y:S01]  /*eacf0*/  IMAD.MOV.U32 R11, RZ, RZ, R0 ;  /* 0x000000ffff0b7224 */ /* 0x000fe200078e0000 */
[----:B--2---:R-:W-:-:S04]  /*ead00*/  PRMT R28, R28, 0x3340, R26 ;  /* 0x000033401c1c7816 */ /* 0x004fc8000000001a */
[----:B------:R-:W-:Y:S01]  /*ead10*/  PRMT R25, R25, 0x3340, R11 ;  /* 0x0000334019197816 */ /* 0x000fe2000000000b */
[----:B----4-:R0:W-:Y:S04]  /*ead20*/  STL [R1+0x38d4], R3 ;  /* 0x0038d40301007387 */ /* 0x0101e80000100800 */
[----:B0-----:R-:W3:Y:S04]  /*ead30*/  LDL.LU R3, [R1+0xe0] ;  /* 0x0000e00001037983 */ /* 0x001ee80000300800 */
        /* <DEDUP_REMOVED lines=25> */
[----:B0-----:R-:W2:Y:S04]  /*eaed0*/  LDL.LU R25, [R1+0x38e0] ;  /* 0x0038e00001197983 */ /* 0x001ea80000300800 */
[----:B------:R-:W4:Y:S04]  /*eaee0*/  LDL.LU R26, [R1+0x38dc] ;  /* 0x0038dc00011a7983 */ /* 0x000f280000300800 */
[----:B------:R0:W-:Y:S04]  /*eaef0*/  STL [R1+0x45c], R28 ;  /* 0x00045c1c01007387 */ /* 0x0001e80000100800 */
[----:B0-----:R-:W4:Y:S01]  /*eaf00*/  LDL.LU R28, [R1+0x38d8] ;  /* 0x0038d800011c7983 */ /* 0x001f220000300800 */
[----:B---3--:R-:W-:-:S02]  /*eaf10*/  PRMT R4, R4, 0x5410, R3 ;  /* 0x0000541004047816 */ /* 0x008fc40000000003 */
[----:B--2---:R-:W-:Y:S02]  /*eaf20*/  PRMT R11, R25, 0x3340, R11 ;  /* 0x00003340190b7816 */ /* 0x004fe4000000000b */
[----:B----4-:R-:W-:Y:S02]  /*eaf30*/  PRMT R26, R28, 0x3340, R26 ;  /* 0x000033401c1a7816 */ /* 0x010fe4000000001a */
[----:B------:R-:W2:Y:S04]  /*eaf40*/  LDL.LU R28, [R1+0x38] ;  /* 0x00003800011c7983 */ /* 0x000ea80000300800 */
[----:B------:R0:W-:Y:S04]  /*eaf50*/  STL [R1+0x460], R26 ;  /* 0x0004601a01007387 */ /* 0x0001e80000100800 */
[----:B0-----:R-:W2:Y:S04]  /*eaf60*/  LDL.LU R26, [R1+0x1c4] ;  /* 0x0001c400011a7983 */ /* 0x001ea80000300800 */
[----:B------:R-:W3:Y:S04]  /*eaf70*/  LDL.LU R25, [R1+0x34] ;  /* 0x0000340001197983 */ /* 0x000ee80000300800 */
[----:B------:R0:W-:Y:S04]  /*eaf80*/  STL [R1+0x46c], R11 ;  /* 0x00046c0b01007387 */ /* 0x0001e80000100800 */
[----:B0-----:R-:W3:Y:S04]  /*eaf90*/  LDL.LU R11, [R1+0x1d4] ;  /* 0x0001d400010b7983 */ /* 0x001ee80000300800 */
[----:B------:R-:W4:Y:S04]  /*eafa0*/  LDL.LU R3, [R1+0x38d4] ;  /* 0x0038d40001037983 */ /* 0x000f280000300800 */
[----:B------:R0:W-:Y:S04]  /*eafb0*/  STL [R1+0xe0], R4 ;  /* 0x0000e00401007387 */ /* 0x0001e80000100800 */
[----:B0-----:R-:W4:Y:S02]  /*eafc0*/  LDL.LU R4, [R1+0x38d0] ;  /* 0x0038d00001047983 */ /* 0x001f240000300800 */
[----:B----4-:R-:W-:-:S02]  /*eafd0*/  PRMT R4, R4, 0x5410, R3 ;  /* 0x0000541004047816 */ /* 0x010fc40000000003 */
        /* <DEDUP_REMOVED lines=30> */
[----:B0-----:R-:W4:Y:S01]  /*eb1c0*/  LDL.LU R4, [R1+0x3890] ;  /* 0x0038900001047983 */ /* 0x001f220000300800 */
[----:B------:R-:W-:Y:S02]  /*eb1d0*/  PRMT R8, R8, 0x5410, R6 ;  /* 0x0000541008087816 */ /* 0x000fe40000000006 */
[----:B------:R-:W-:-:S02]  /*eb1e0*/  PRMT R13, R13, 0x5410, R10 ;  /* 0x000054100d0d7816 */ /* 0x000fc4000000000a */
[----:B------:R-:W-:Y:S02]  /*eb1f0*/  PRMT R7, R7, 0x5410, R5 ;  /* 0x0000541007077816 */ /* 0x000fe40000000005 */
[----:B------:R-:W-:Y:S02]  /*eb200*/  PRMT R12, R12, 0x5410, R9 ;  /* 0x000054100c0c7816 */ /* 0x000fe40000000009 */
[----:B------:R-:W-:Y:S02]  /*eb210*/  PRMT R23, R23, 0x5410, R17 ;  /* 0x0000541017177816 */ /* 0x000fe40000000011 */
[----:B------:R-:W-:Y:S02]  /*eb220*/  PRMT R19, R19, 0x5410, R16 ;  /* 0x0000541013137816 */ /* 0x000fe40000000010 */
[----:B------:R-:W-:Y:S02]  /*eb230*/  PRMT R22, R22, 0x5410, R14 ;  /* 0x0000541016167816 */ /* 0x000fe4000000000e */
[----:B------:R-:W-:-:S02]  /*eb240*/  PRMT R18, R18, 0x5410, R27 ;  /* 0x0000541012127816 */ /* 0x000fc4000000001b */
[----:B------:R-:W-:Y:S02]  /*eb250*/  PRMT R2, R2, 0x5410, R21 ;  /* 0x0000541002027816 */ /* 0x000fe40000000015 */
[----:B----4-:R-:W-:Y:S02]  /*eb260*/  PRMT R3, R3, 0x5410, R4 ;  /* 0x0000541003037816 */ /* 0x010fe40000000004 */
[----:B------:R-:W4:Y:S04]  /*eb270*/  LDL.LU R4, [R1+0x388c] ;  /* 0x00388c0001047983 */ /* 0x000f280000300800 */
[----:B------:R0:W-:Y:S04]  /*eb280*/  STL [R1+0x78], R3 ;  /* 0x0000780301007387 */ /* 0x0001e80000100800 */
[----:B0-----:R-:W4:Y:S04]  /*eb290*/  LDL.LU R3, [R1+0x3888] ;  /* 0x0038880001037983 */ /* 0x001f280000300800 */
        /* <DEDUP_REMOVED lines=26> */
[----:B0-----:R-:W2:Y:S01]  /*eb440*/  LDL.LU R2, [R1+0x3840] ;  /* 0x0038400001027983 */ /* 0x001ea20000300800 */
[----:B------:R-:W-:-:S02]  /*eb450*/  PRMT R0, R0, 0x5410, R15 ;  /* 0x0000541000007816 */ /* 0x000fc4000000000f */
[----:B------:R-:W-:Y:S02]  /*eb460*/  PRMT R24, R24, 0x5410, R20 ;  /* 0x0000541018187816 */ /* 0x000fe40000000014 */
[----:B--2---:R-:W-:Y:S02]  /*eb470*/  PRMT R2, R2, 0x5410, R29 ;  /* 0x0000541002027816 */ /* 0x004fe4000000001d */
[----:B------:R-:W2:Y:S04]  /*eb480*/  LDL.LU R29, [R1+0x383c] ;  /* 0x00383c00011d7983 */ /* 0x000ea80000300800 */
[----:B------:R0:W-:Y:S04]  /*eb490*/  STL [R1+0x58], R2 ;  /* 0x0000580201007387 */ /* 0x0001e80000100800 */
[----:B0-----:R-:W4:Y:S04]  /*eb4a0*/  LDL.LU R2, [R1+0x35ec] ;  /* 0x0035ec0001027983 */ /* 0x001f280000300800 */
[----:B------:R-:W2:Y:S04]  /*eb4b0*/  LDL.LU R15, [R1+0x3838] ;  /* 0x00383800010f7983 */ /* 0x000ea80000300800 */
[----:B------:R0:W-:Y:S04]  /*eb4c0*/  STL [R1+0x5c], R0 ;  /* 0x00005c0001007387 */ /* 0x0001e80000100800 */
[----:B0-----:R-:W2:Y:S04]  /*eb4d0*/  LDL.LU R0, [R1+0x3834] ;  /* 0x0038340001007983 */ /* 0x001ea80000300800 */
[----:B------:R-:W4:Y:S04]  /*eb4e0*/  LDL.LU R20, [R1+0x3830] ;  /* 0x0038300001147983 */ /* 0x000f280000300800 */
[----:B------:R0:W-:Y:S04]  /*eb4f0*/  STL [R1+0x30], R24 ;  /* 0x0000301801007387 */ /* 0x0001e80000100800 */
[----:B0-----:R-:W4:Y:S01]  /*eb500*/  LDL.LU R24, [R1+0x382c] ;  /* 0x00382c0001187983 */ /* 0x001f220000300800 */
[----:B---3--:R-:W-:-:S02]  /*eb510*/  PRMT R11, R11, 0x5410, R25 ;  /* 0x000054100b0b7816 */ /* 0x008fc40000000019 */
[----:B------:R-:W-:-:S03]  /*eb520*/  PRMT R25, R26, 0x5410, R28 ;  /* 0x000054101a197816 */ /* 0x000fc6000000001c */
[----:B------:R2:W-:Y:S02]  /*eb530*/  STL [R1+0x34], R11 ;  /* 0x0000340b01007387 */ /* 0x0005e40000100800 */
[----:B--2---:R-:W-:Y:S02]  /*eb540*/  PRMT R11, R0, 0x5410, R15 ;  /* 0x00005410000b7816 */ /* 0x004fe4000000000f */
[----:B------:R-:W2:Y:S04]  /*eb550*/  LDL.LU R15, [R1+0x3828] ;  /* 0x00382800010f7983 */ /* 0x000ea80000300800 */
[----:B------:R4:W-:Y:S04]  /*eb560*/  STL [R1+0x38], R25 ;  /* 0x0000381901007387 */ /* 0x0009e80000100800 */
[----:B------:R-:W3:Y:S01]  /*eb570*/  LDL.LU R0, [R1+0x3824] ;  /* 0x0038240001007983 */ /* 0x000ee20000300800 */
[----:B----4-:R-:W-:-:S03]  /*eb580*/  PRMT R25, R24, 0x5410, R29 ;  /* 0x0000541018197816 */ /* 0x010fc6000000001d */
[----:B------:R-:W4:Y:S04]  /*eb590*/  LDL.LU R29, [R1+0x3820] ;  /* 0x00382000011d7983 */ /* 0x000f280000300800 */
[----:B------:R0:W-:Y:S04]  /*eb5a0*/  STL [R1+0x3c], R11 ;  /* 0x00003c0b01007387 */ /* 0x0001e80000100800 */
[----:B------:R-:W2:Y:S01]  /*eb5b0*/  LDL.LU R24, [R1+0x381c] ;  /* 0x00381c0001187983 */ /* 0x000ea20000300800 */
[----:B0-----:R-:W-:-:S03]  /*eb5c0*/  PRMT R11, R20, 0x5410, R21 ;  /* 0x00005410140b7816 */ /* 0x001fc60000000015 */
[----:B------:R-:W3:Y:S04]  /*eb5d0*/  LDL.LU R21, [R1+0x3818] ;  /* 0x0038180001157983 */ /* 0x000ee80000300800 */
[----:B------:R0:W-:Y:S04]  /*eb5e0*/  STL [R1+0xa0], R25 ;  /* 0x0000a01901007387 */ /* 0x0001e80000100800 */
[----:B------:R-:W3:Y:S01]  /*eb5f0*/  LDL.LU R20, [R1+0x3814] ;  /* 0x0038140001147983 */ /* 0x000ee20000300800 */
[----:B------:R-:W-:Y:S02]  /*eb600*/  PRMT R22, R22, 0x5410, R23 ;  /* 0x0000541016167816 */ /* 0x000fe40000000017 */
[----:B0-----:R-:W-:-:S02]  /*eb610*/  PRMT R25, R18, 0x5410, R19 ;  /* 0x0000541012197816 */ /* 0x001fc40000000013 */
[----:B------:R-:W3:Y:S04]  /*eb620*/  LDL.LU R19, [R1+0x3810] ;  /* 0x0038100001137983 */ /* 0x000ee80000300800 */
[----:B------:R0:W-:Y:S04]  /*eb630*/  STL [R1+0xa4], R11 ;  /* 0x0000a40b01007387 */ /* 0x0001e80000100800 */
[----:B------:R-:W3:Y:S01]  /*eb640*/  LDL.LU R18, [R1+0x380c] ;  /* 0x00380c0001127983 */ /* 0x000ee20000300800 */
[----:B------:R-:W-:Y:S02]  /*eb650*/  PRMT R14, R14, 0x5410, R17 ;  /* 0x000054100e0e7816 */ /* 0x000fe40000000011 */
[----:B------:R-:W-:-:S02]  /*eb660*/  PRMT R9, R9, 0x5410, R10 ;  /* 0x0000541009097816 */ /* 0x000fc4000000000a */
[----:B0-----:R-:W-:Y:S02]  /*eb670*/  PRMT R11, R27, 0x5410, R16 ;  /* 0x000054101b0b7816 */ /* 0x001fe40000000010 */
[----:B------:R-:W3:Y:S04]  /*eb680*/  LDL.LU R16, [R1+0x3808] ;  /* 0x0038080001107983 */ /* 0x000ee80000300800 */
[----:B------:R-:W-:Y:S04]  /*eb690*/  STL [R1+0xa8], R25 ;  /* 0x0000a81901007387 */ /* 0x000fe80000100800 */
[----:B------:R0:W-:Y:S01]  /*eb6a0*/  STL [R1+0x80], R11 ;  /* 0x0000800b01007387 */ /* 0x0001e20000100800 */
[----:B------:R-:W-:-:S03]  /*eb6b0*/  PRMT R7, R7, 0x5410, R8 ;  /* 0x0000541007077816 */ /* 0x000fc60000000008 */
[----:B------:R-:W-:Y:S01]  /*eb6c0*/  STL [R1+0x84], R22 ;  /* 0x0000841601007387 */ /* 0x000fe20000100800 */
[----:B------:R-:W-:-:S03]  /*eb6d0*/  PRMT R5, R5, 0x5410, R6 ;  /* 0x0000541005057816 */ /* 0x000fc60000000006 */
[----:B------:R-:W-:Y:S01]  /*eb6e0*/  STL [R1+0x88], R14 ;  /* 0x0000880e01007387 */ /* 0x000fe20000100800 */
[----:B------:R-:W-:Y:S02]  /*eb6f0*/  PRMT R3, R3, 0x5410, R4 ;  /* 0x0000541003037816 */ /* 0x000fe40000000004 */
[----:B0-----:R-:W-:Y:S02]  /*eb700*/  PRMT R11, R12, 0x5410, R13 ;  /* 0x000054100c0b7816 */ /* 0x001fe4000000000d */
[----:B------:R-:W-:-:S03]  /*eb710*/  LOP3.LUT R2, R2, 0x1f0, RZ, 0xc0, !PT ;  /* 0x000001f002027812 */ /* 0x000fc600078ec0ff */
[----:B------:R-:W-:Y:S04]  /*eb720*/  STL [R1+0x20], R11 ;  /* 0x0000200b01007387 */ /* 0x000fe80000100800 */
[----:B------:R-:W-:Y:S04]  /*eb730*/  STL [R1+0x24], R9 ;  /* 0x0000240901007387 */ /* 0x000fe80000100800 */
[----:B------:R-:W-:Y:S04]  /*eb740*/  STL [R1+0x28], R7 ;  /* 0x0000280701007387 */ /* 0x000fe80000100800 */
[----:B------:R-:W-:Y:S04]  /*eb750*/  STL [R1+0x2c], R5 ;  /* 0x00002c0501007387 */ /* 0x000fe80000100800 */
[----:B------:R0:W-:Y:S04]  /*eb760*/  STL [R1+0x60], R3 ;  /* 0x0000600301007387 */ /* 0x0001e80000100800 */
[----:B------:R1:W-:Y:S01]  /*eb770*/  STL [R1+0x34c], R2 ;  /* 0x00034c0201007387 */ /* 0x0003e20000100800 */
[----:B--2---:R-:W-:-:S02]  /*eb780*/  VIADD R4, R24, 0x7 ;  /* 0x0000000718047836 */ /* 0x004fc40000000000 */
[C---:B0-----:R-:W-:Y:S02]  /*eb790*/  VIADD R3, R24.reuse, 0x8 ;  /* 0x0000000818037836 */ /* 0x041fe40000000000 */
[C---:B-1----:R-:W-:Y:S01]  /*eb7a0*/  VIADD R2, R24.reuse, 0x9 ;  /* 0x0000000918027836 */ /* 0x042fe20000000000 */
[----:B------:R0:W-:Y:S04]  /*eb7b0*/  STL [R1+0x348], R4 ;  /* 0x0003480401007387 */ /* 0x0001e80000100800 */
[----:B------:R1:W-:Y:S04]  /*eb7c0*/  STL [R1+0x344], R3 ;  /* 0x0003440301007387 */ /* 0x0003e80000100800 */
[----:B------:R2:W-:Y:S01]  /*eb7d0*/  STL [R1+0x340], R2 ;  /* 0x0003400201007387 */ /* 0x0005e20000100800 */
[----:B------:R-:W-:-:S02]  /*eb7e0*/  VIADD R7, R24, 0xd ;  /* 0x0000000d18077836 */ /* 0x000fc40000000000 */
[C---:B0-----:R-:W-:Y:S02]  /*eb7f0*/  VIADD R4, R24.reuse, 0xa ;  /* 0x0000000a18047836 */ /* 0x041fe40000000000 */
[C---:B-1----:R-:W-:Y:S02]  /*eb800*/  VIADD R3, R24.reuse, 0xb ;  /* 0x0000000b18037836 */ /* 0x042fe40000000000 */
[C---:B--2---:R-:W-:Y:S01]  /*eb810*/  VIADD R2, R24.reuse, 0xc ;  /* 0x0000000c18027836 */ /* 0x044fe20000000000 */
[----:B------:R-:W-:Y:S04]  /*eb820*/  STL [R1+0x33c], R4 ;  /* 0x00033c0401007387 */ /* 0x000fe80000100800 */
[----:B------:R-:W-:Y:S04]  /*eb830*/  STL [R1+0x338], R3 ;  /* 0x0003380301007387 */ /* 0x000fe80000100800 */
[----:B------:R0:W-:Y:S04]  /*eb840*/  STL [R1+0x3668], R7 ;  /* 0x0036680701007387 */ /* 0x0001e80000100800 */
[----:B------:R1:W-:Y:S01]  /*eb850*/  STL [R1+0x334], R2 ;  /* 0x0003340201007387 */ /* 0x0003e20000100800 */
[----:B0-----:R-:W-:-:S02]  /*eb860*/  VIADD R7, R24, 0xf ;  /* 0x0000000f18077836 */ /* 0x001fc40000000000 */
[----:B-1----:R-:W-:-:S03]  /*eb870*/  VIADD R2, R24, 0xe ;  /* 0x0000000e18027836 */ /* 0x002fc60000000000 */
[----:B------:R0:W-:Y:S04]  /*eb880*/  STL [R1+0x366c], R7 ;  /* 0x00366c0701007387 */ /* 0x0001e80000100800 */
        /* <DEDUP_REMOVED lines=8> */
[----:B------:R1:W-:Y:S01]  /*eb910*/  STL [R1+0x31c], R2 ;  /* 0x00031c0201007387 */ /* 0x0003e20000100800 */
[C---:B------:R-:W-:Y:S02]  /*eb920*/  VIADD R6, R24.reuse, 0x16 ;  /* 0x0000001618067836 */ /* 0x040fe40000000000 */
[C---:B0-----:R-:W-:Y:S02]  /*eb930*/  VIADD R7, R24.reuse, 0x15 ;  /* 0x0000001518077836 */ /* 0x041fe40000000000 */
[----:B-1----:R-:W-:-:S03]  /*eb940*/  VIADD R2, R24, 0x14 ;  /* 0x0000001418027836 */ /* 0x002fc60000000000 */
[----:B------:R0:W-:Y:S04]  /*eb950*/  STL [R1+0x367c], R7 ;  /* 0x00367c0701007387 */ /* 0x0001e80000100800 */
[----:B------:R1:W-:Y:S04]  /*eb960*/  STL [R1+0x314], R2 ;  /* 0x0003140201007387 */ /* 0x0003e80000100800 */
[----:B------:R2:W-:Y:S01]  /*eb970*/  STL [R1+0x3680], R6 ;  /* 0x0036800601007387 */ /* 0x0005e20000100800 */
[C---:B0-----:R-:W-:Y:S02]  /*eb980*/  VIADD R7, R24.reuse, 0x18 ;  /* 0x0000001818077836 */ /* 0x041fe40000000000 */
[----:B-1----:R-:W-:-:S02]  /*eb990*/  VIADD R2, R24, 0x17 ;  /* 0x0000001718027836 */ /* 0x002fc40000000000 */
[C---:B--2---:R-:W-:Y:S01]  /*eb9a0*/  VIADD R6, R24.reuse, 0x19 ;  /* 0x0000001918067836 */ /* 0x044fe20000000000 */
[----:B------:R0:W-:Y:S04]  /*eb9b0*/  STL [R1+0x3684], R7 ;  /* 0x0036840701007387 */ /* 0x0001e80000100800 */
[----:B------:R1:W-:Y:S04]  /*eb9c0*/  STL [R1+0x308], R2 ;  /* 0x0003080201007387 */ /* 0x0003e80000100800 */
[----:B------:R2:W-:Y:S01]  /*eb9d0*/  STL [R1+0x3688], R6 ;  /* 0x0036880601007387 */ /* 0x0005e20000100800 */
[----:B0-----:R-:W-:-:S02]  /*eb9e0*/  VIADD R7, R24, 0x1b ;  /* 0x0000001b18077836 */ /* 0x001fc40000000000 */
[C---:B-1----:R-:W-:Y:S02]  /*eb9f0*/  VIADD R2, R24.reuse, 0x1a ;  /* 0x0000001a18027836 */ /* 0x042fe40000000000 */
[C---:B--2---:R-:W-:Y:S01]  /*eba00*/  VIADD R6, R24.reuse, 0x1c ;  /* 0x0000001c18067836 */ /* 0x044fe20000000000 */
[----:B------:R0:W-:Y:S04]  /*eba10*/  STL [R1+0x368c], R7 ;  /* 0x00368c0701007387 */ /* 0x0001e80000100800 */
[----:B------:R1:W-:Y:S04]  /*eba20*/  STL [R1+0x2fc], R2 ;  /* 0x0002fc0201007387 */ /* 0x0003e80000100800 */
[----:B------:R2:W-:Y:S01]  /*eba30*/  STL [R1+0x3694], R6 ;  /* 0x0036940601007387 */ /* 0x0005e20000100800 */
[----:B------:R-:W-:-:S02]  /*eba40*/  VIADD R5, R24, 0x1f ;  /* 0x0000001f18057836 */ /* 0x000fc40000000000 */
[C---:B0-----:R-:W-:Y:S02]  /*eba50*/  VIADD R7, R24.reuse, 0x1e ;  /* 0x0000001e18077836 */ /* 0x041fe40000000000 */
[C---:B-1----:R-:W-:Y:S02]  /*eba60*/  VIADD R2, R24.reuse, 0x1d ;  /* 0x0000001d18027836 */ /* 0x042fe40000000000 */
[C---:B--2---:R-:W-:Y:S01]  /*eba70*/  VIADD R6, R24.reuse, 0x20 ;  /* 0x0000002018067836 */ /* 0x044fe20000000000 */
[----:B------:R0:W-:Y:S04]  /*eba80*/  STL [R1+0x3698], R7 ;  /* 0x0036980701007387 */ /* 0x0001e80000100800 */
[----:B------:R1:W-:Y:S04]  /*eba90*/  STL [R1+0x2f0], R2 ;  /* 0x0002f00201007387 */ /* 0x0003e80000100800 */
[----:B------:R2:W-:Y:S04]  /*ebaa0*/  STL [R1+0x369c], R5 ;  /* 0x00369c0501007387 */ /* 0x0005e80000100800 */
[----:B------:R4:W-:Y:S01]  /*ebab0*/  STL [R1+0x36a0], R6 ;  /* 0x0036a00601007387 */ /* 0x0009e20000100800 */
[----:B0-----:R-:W-:-:S02]  /*ebac0*/  VIADD R7, R24, 0x22 ;  /* 0x0000002218077836 */ /* 0x001fc40000000000 */
[C---:B-1----:R-:W-:Y:S02]  /*ebad0*/  VIADD R2, R24.reuse, 0x21 ;  /* 0x0000002118027836 */ /* 0x042fe40000000000 */
[C---:B--2---:R-:W-:Y:S02]  /*ebae0*/  VIADD R5, R24.reuse, 0x23 ;  /* 0x0000002318057836 */ /* 0x044fe40000000000 */
[C---:B----4-:R-:W-:Y:S01]  /*ebaf0*/  VIADD R6, R24.reuse, 0x24 ;  /* 0x0000002418067836 */ /* 0x050fe20000000000 */
[----:B------:R0:W-:Y:S04]  /*ebb00*/  STL [R1+0x36a4], R7 ;  /* 0x0036a40701007387 */ /* 0x0001e80000100800 */
[----:B------:R1:W-:Y:S04]  /*ebb10*/  STL [R1+0x2e0], R2 ;  /* 0x0002e00201007387 */ /* 0x0003e80000100800 */
[----:B------:R2:W-:Y:S01]  /*ebb20*/  STL [R1+0x36ac], R5 ;  /* 0x0036ac0501007387 */ /* 0x0005e20000100800 */
[----:B------:R-:W-:-:S03]  /*ebb30*/  VIADD R4, R24, 0x27 ;  /* 0x0000002718047836 */ /* 0x000fc60000000000 */
[----:B------:R4:W-:Y:S01]  /*ebb40*/  STL [R1+0x36b0], R6 ;  /* 0x0036b00601007387 */ /* 0x0009e20000100800 */
[C---:B0-----:R-:W-:Y:S02]  /*ebb50*/  VIADD R7, R24.reuse, 0x26 ;  /* 0x0000002618077836 */ /* 0x041fe40000000000 */
[C---:B-1----:R-:W-:Y:S02]  /*ebb60*/  VIADD R2, R24.reuse, 0x25 ;  /* 0x0000002518027836 */ /* 0x042fe40000000000 */
[C---:B--2---:R-:W-:Y:S02]  /*ebb70*/  VIADD R5, R24.reuse, 0x28 ;  /* 0x0000002818057836 */ /* 0x044fe40000000000 */
[C---:B----4-:R-:W-:Y:S01]  /*ebb80*/  VIADD R6, R24.reuse, 0x29 ;  /* 0x0000002918067836 */ /* 0x050fe20000000000 */
[----:B------:R0:W-:Y:S04]  /*ebb90*/  STL [R1+0x36b4], R7 ;  /* 0x0036b40701007387 */ /* 0x0001e80000100800 */
[----:B------:R1:W-:Y:S04]  /*ebba0*/  STL [R1+0x2d0], R2 ;  /* 0x0002d00201007387 */ /* 0x0003e80000100800 */
[----:B------:R2:W-:Y:S04]  /*ebbb0*/  STL [R1+0x36b8], R4 ;  /* 0x0036b80401007387 */ /* 0x0005e80000100800 */
[----:B------:R4:W-:Y:S04]  /*ebbc0*/  STL [R1+0x36bc], R5 ;  /* 0x0036bc0501007387 */ /* 0x0009e80000100800 */
[----:B------:R3:W-:Y:S01]  /*ebbd0*/  STL [R1+0x36c0], R6 ;  /* 0x0036c00601007387 */ /* 0x0007e20000100800 */
[----:B0-----:R-:W-:-:S02]  /*ebbe0*/  VIADD R7, R24, 0x2b ;  /* 0x0000002b18077836 */ /* 0x001fc40000000000 */
[C---:B-1----:R-:W-:Y:S02]  /*ebbf0*/  VIADD R2, R24.reuse, 0x2a ;  /* 0x0000002a18027836 */ /* 0x042fe40000000000 */
[C---:B--2---:R-:W-:Y:S02]  /*ebc00*/  VIADD R4, R24.reuse, 0x2c ;  /* 0x0000002c18047836 */ /* 0x044fe40000000000 */
[C---:B----4-:R-:W-:Y:S02]  /*ebc10*/  VIADD R5, R24.reuse, 0x2d ;  /* 0x0000002d18057836 */ /* 0x050fe40000000000 */
[C---:B---3--:R-:W-:Y:S01]  /*ebc20*/  VIADD R6, R24.reuse, 0x2e ;  /* 0x0000002e18067836 */ /* 0x048fe20000000000 */
[----:B------:R0:W-:Y:S04]  /*ebc30*/  STL [R1+0x36c8], R7 ;  /* 0x0036c80701007387 */ /* 0x0001e80000100800 */
[----:B------:R1:W-:Y:S01]  /*ebc40*/  STL [R1+0x2bc], R2 ;  /* 0x0002bc0201007387 */ /* 0x0003e20000100800 */
[----:B------:R-:W-:-:S03]  /*ebc50*/  VIADD R3, R24, 0x30 ;  /* 0x0000003018037836 */ /* 0x000fc60000000000 */
[----:B------:R2:W-:Y:S04]  /*ebc60*/  STL [R1+0x36cc], R4 ;  /* 0x0036cc0401007387 */ /* 0x0005e80000100800 */
[----:B------:R3:W-:Y:S04]  /*ebc70*/  STL [R1+0x36d0], R5 ;  /* 0x0036d00501007387 */ /* 0x0007e80000100800 */
[----:B------:R-:W-:Y:S04]  /*ebc80*/  STL [R1+0x36d4], R6 ;  /* 0x0036d40601007387 */ /* 0x000fe80000100800 */
[----:B------:R-:W-:Y:S01]  /*ebc90*/  STL [R1+0x36d8], R3 ;  /* 0x0036d80301007387 */ /* 0x000fe20000100800 */
[----:B0-----:R-:W-:-:S02]  /*ebca0*/  VIADD R7, R24, 0x31 ;  /* 0x0000003118077836 */ /* 0x001fc40000000000 */
[C---:B-1----:R-:W-:Y:S02]  /*ebcb0*/  VIADD R2, R24.reuse, 0x2f ;  /* 0x0000002f18027836 */ /* 0x042fe40000000000 */
[C---:B--2---:R-:W-:Y:S02]  /*ebcc0*/  VIADD R4, R24.reuse, 0x32 ;  /* 0x0000003218047836 */ /* 0x044fe40000000000 */
[----:B---3--:R-:W-:Y:S01]  /*ebcd0*/  VIADD R5, R24, 0x33 ;  /* 0x0000003318057836 */ /* 0x008fe20000000000 */
[----:B------:R-:W-:Y:S04]  /*ebce0*/  STL [R1+0x2a8], R2 ;  /* 0x0002a80201007387 */ /* 0x000fe80000100800 */
[----:B------:R-:W-:Y:S04]  /*ebcf0*/  STL [R1+0x36dc], R7 ;  /* 0x0036dc0701007387 */ /* 0x000fe80000100800 */
[----:B------:R-:W-:Y:S04]  /*ebd00*/  STL [R1+0x36e0], R4 ;  /* 0x0036e00401007387 */ /* 0x000fe80000100800 */
[----:B------:R0:W-:Y:S04]  /*ebd10*/  STL [R1+0x36e4], R5 ;  /* 0x0036e40501007387 */ /* 0x0001e80000100800 */
[----:B0-----:R-:W2:Y:S01]  /*ebd20*/  LDL R5, [R1+0xb8] ;  /* 0x0000b80001057983 */ /* 0x001ea20000100800 */
[----:B------:R-:W-:Y:S01]  /*ebd30*/  LOP3.LUT R15, R15, 0xfffbffff, RZ, 0xc0, !PT ;  /* 0xfffbffff0f0f7812 */ /* 0x000fe200078ec0ff */
[----:B--2---:R-:W-:-:S02]  /*ebd40*/  VIADD R6, R5, 0x34 ;  /* 0x0000003405067836 */ /* 0x004fc40000000000 */
[C---:B------:R-:W-:Y:S02]  /*ebd50*/  VIADD R3, R5.reuse, 0x36 ;  /* 0x0000003605037836 */ /* 0x040fe40000000000 */
[C---:B------:R-:W-:Y:S02]  /*ebd60*/  VIADD R2, R5.reuse, 0x35 ;  /* 0x0000003505027836 */ /* 0x040fe40000000000 */
[C---:B------:R-:W-:Y:S02]  /*ebd70*/  VIADD R7, R5.reuse, 0x37 ;  /* 0x0000003705077836 */ /* 0x040fe40000000000 */
[C---:B------:R-:W-:Y:S01]  /*ebd80*/  VIADD R4, R5.reuse, 0x38 ;  /* 0x0000003805047836 */ /* 0x040fe20000000000 */
[----:B------:R0:W-:Y:S04]  /*ebd90*/  STL [R1+0x36e8], R6 ;  /* 0x0036e80601007387 */ /* 0x0001e80000100800 */
[----:B------:R1:W-:Y:S04]  /*ebda0*/  STL [R1+0x36ec], R3 ;  /* 0x0036ec0301007387 */ /* 0x0003e80000100800 */
[----:B------:R-:W-:Y:S04]  /*ebdb0*/  STL [R1+0x290], R2 ;  /* 0x0002900201007387 */ /* 0x000fe80000100800 */
[----:B------:R2:W-:Y:S01]  /*ebdc0*/  STL [R1+0x36f0], R7 ;  /* 0x0036f00701007387 */ /* 0x0005e20000100800 */
[----:B------:R-:W-:-:S03]  /*ebdd0*/  VIADD R10, R5, 0x3d ;  /* 0x0000003d050a7836 */ /* 0x000fc60000000000 */
[----:B------:R3:W-:Y:S01]  /*ebde0*/  STL [R1+0x36f8], R4 ;  /* 0x0036f80401007387 */ /* 0x0007e20000100800 */
[C---:B------:R-:W-:Y:S02]  /*ebdf0*/  VIADD R13, R5.reuse, 0x3e ;  /* 0x0000003e050d7836 */ /* 0x040fe40000000000 */
[C---:B0-----:R-:W-:Y:S02]  /*ebe00*/  VIADD R6, R5.reuse, 0x39 ;  /* 0x0000003905067836 */ /* 0x041fe40000000000 */
[C---:B-1----:R-:W-:Y:S02]  /*ebe10*/  VIADD R3, R5.reuse, 0x3b ;  /* 0x0000003b05037836 */ /* 0x042fe40000000000 */
[C---:B--2---:R-:W-:Y:S02]  /*ebe20*/  VIADD R7, R5.reuse, 0x3c ;  /* 0x0000003c05077836 */ /* 0x044fe40000000000 */
[C---:B------:R-:W-:Y:S01]  /*ebe30*/  VIADD R14, R5.reuse, 0x3f ;  /* 0x0000003f050e7836 */ /* 0x040fe20000000000 */
[----:B------:R0:W-:Y:S04]  /*ebe40*/  STL [R1+0x36fc], R6 ;  /* 0x0036fc0601007387 */ /* 0x0001e80000100800 */
[----:B------:R1:W-:Y:S01]  /*ebe50*/  STL [R1+0x3700], R3 ;  /* 0x0037000301007387 */ /* 0x0003e20000100800 */
[----:B------:R-:W-:-:S03]  /*ebe60*/  VIADD R17, R5, 0x40 ;  /* 0x0000004005117836 */ /* 0x000fc60000000000 */
        /* <DEDUP_REMOVED lines=9> */
[----:B---3--:R-:W-:-:S03]  /*ebf00*/  VIADD R4, R5, 0x45 ;  /* 0x0000004505047836 */ /* 0x008fc60000000000 */
[----:B------:R3:W-:Y:S01]  /*ebf10*/  STL [R1+0x371c], R8 ;  /* 0x00371c0801007387 */ /* 0x0007e20000100800 */
[----:B0-----:R-:W-:-:S03]  /*ebf20*/  VIADD R6, R5, 0x46 ;  /* 0x0000004605067836 */ /* 0x001fc60000000000 */
[----:B------:R0:W-:Y:S01]  /*ebf30*/  STL [R1+0x3720], R9 ;  /* 0x0037200901007387 */ /* 0x0001e20000100800 */
[----:B-1----:R-:W-:-:S03]  /*ebf40*/  VIADD R3, R5, 0x48 ;  /* 0x0000004805037836 */ /* 0x002fc60000000000 */
[----:B------:R1:W-:Y:S01]  /*ebf50*/  STL [R1+0x3724], R12 ;  /* 0x0037240c01007387 */ /* 0x0003e20000100800 */
[----:B--2---:R-:W-:-:S03]  /*ebf60*/  VIADD R7, R5, 0x49 ;  /* 0x0000004905077836 */ /* 0x004fc60000000000 */
[----:B------:R2:W-:Y:S01]  /*ebf70*/  STL [R1+0x3728], R2 ;  /* 0x0037280201007387 */ /* 0x0005e20000100800 */
[----:B----4-:R-:W-:-:S03]  /*ebf80*/  VIADD R10, R5, 0x4a ;  /* 0x0000004a050a7836 */ /* 0x010fc60000000000 */
        /* <DEDUP_REMOVED lines=64> */
[----:B------:R-:W-:Y:S01]  /*ec390*/  STL [R1+0x37b4], R13 ;  /* 0x0037b40d01007387 */ /* 0x000fe20000100800 */
[----:B------:R-:W-:-:S03]  /*ec3a0*/  VIADD R24, R5, 0x6d ;  /* 0x0000006d05187836 */ /* 0x000fc60000000000 */
[----:B------:R-:W-:Y:S01]  /*ec3b0*/  STL [R1+0x37b8], R14 ;  /* 0x0037b80e01007387 */ /* 0x000fe20000100800 */
[----:B------:R-:W-:-:S03]  /*ec3c0*/  VIADD R23, R5, 0x6e ;  /* 0x0000006e05177836 */ /* 0x000fc60000000000 */
[----:B------:R-:W-:Y:S01]  /*ec3d0*/  STL [R1+0x37bc], R17 ;  /* 0x0037bc1101007387 */ /* 0x000fe20000100800 */
[----:B---3--:R-:W-:-:S03]  /*ec3e0*/  VIADD R9, R5, 0x6f ;  /* 0x0000006f05097836 */ /* 0x008fc60000000000 */
[----:B------:R-:W-:Y:S01]  /*ec3f0*/  STL [R1+0x37c0], R27 ;  /* 0x0037c01b01007387 */ /* 0x000fe20000100800 */
[----:B0-----:R-:W-:-:S03]  /*ec400*/  VIADD R12, R5, 0x70 ;  /* 0x00000070050c7836 */ /* 0x001fc60000000000 */
[----:B------:R-:W-:Y:S01]  /*ec410*/  STL [R1+0x37c4], R8 ;  /* 0x0037c40801007387 */ /* 0x000fe20000100800 */
[----:B-1----:R-:W-:-:S03]  /*ec420*/  VIADD R2, R5, 0x71 ;  /* 0x0000007105027836 */ /* 0x002fc60000000000 */
[----:B------:R-:W-:Y:S01]  /*ec430*/  STL [R1+0x37c8], R24 ;  /* 0x0037c81801007387 */ /* 0x000fe20000100800 */
[----:B--2---:R-:W-:-:S03]  /*ec440*/  VIADD R4, R5, 0x72 ;  /* 0x0000007205047836 */ /* 0x004fc60000000000 */
[----:B------:R-:W-:Y:S01]  /*ec450*/  STL [R1+0x37d0], R23 ;  /* 0x0037d01701007387 */ /* 0x000fe20000100800 */
[----:B----4-:R-:W-:-:S03]  /*ec460*/  VIADD R6, R5, 0x73 ;  /* 0x0000007305067836 */ /* 0x010fc60000000000 */
[----:B------:R-:W-:Y:S01]  /*ec470*/  STL [R1+0x37d4], R9 ;  /* 0x0037d40901007387 */ /* 0x000fe20000100800 */
[----:B------:R-:W-:-:S03]  /*ec480*/  VIADD R3, R5, 0x74 ;  /* 0x0000007405037836 */ /* 0x000fc60000000000 */
[----:B------:R-:W-:Y:S01]  /*ec490*/  STL [R1+0x37d8], R12 ;  /* 0x0037d80c01007387 */ /* 0x000fe20000100800 */
[----:B------:R-:W-:-:S03]  /*ec4a0*/  VIADD R7, R5, 0x75 ;  /* 0x0000007505077836 */ /* 0x000fc60000000000 */
[----:B------:R-:W-:Y:S01]  /*ec4b0*/  STL [R1+0x37dc], R2 ;  /* 0x0037dc0201007387 */ /* 0x000fe20000100800 */
[C---:B------:R-:W-:Y:S02]  /*ec4c0*/  VIADD R10, R5.reuse, 0x76 ;  /* 0x00000076050a7836 */ /* 0x040fe40000000000 */
[----:B------:R-:W-:Y:S01]  /*ec4d0*/  VIADD R11, R5, 0xf3 ;  /* 0x000000f3050b7836 */ /* 0x000fe20000000000 */
[----:B------:R-:W-:Y:S04]  /*ec4e0*/  STL [R1+0x37e0], R4 ;  /* 0x0037e00401007387 */ /* 0x000fe80000100800 */
[----:B------:R-:W-:Y:S04]  /*ec4f0*/  STL [R1+0x37e4], R6 ;  /* 0x0037e40601007387 */ /* 0x000fe80000100800 */
[----:B------:R-:W-:Y:S04]  /*ec500*/  STL [R1+0x37e8], R3 ;  /* 0x0037e80301007387 */ /* 0x000fe80000100800 */
[----:B------:R-:W-:Y:S04]  /*ec510*/  STL [R1+0x37ec], R7 ;  /* 0x0037ec0701007387 */ /* 0x000fe80000100800 */
[----:B------:R-:W-:Y:S01]  /*ec520*/  STL [R1+0x37f0], R10 ;  /* 0x0037f00a01007387 */ /* 0x000fe20000100800 */
[----:B------:R-:W-:-:S03]  /*ec530*/  ISETP.GE.AND P0, PT, R11, UR42, PT ;  /* 0x0000002a0b007c0c */ /* 0x000fc6000bf06270 */
[----:B------:R-:W2:Y:S01]  /*ec540*/  LDL.LU R11, [R1+0x2d8c] ;  /* 0x002d8c00010b7983 */ /* 0x000ea20000300800 */
[----:B------:R-:W-:Y:S02]  /*ec550*/  ISETP.LT.AND P1, PT, R29, UR6, !P0 ;  /* 0x000000061d007c0c */ /* 0x000fe4000c721270 */
[----:B------:R-:W-:Y:S01]  /*ec560*/  ISETP.LT.AND P0, PT, R0, UR4, !P0 ;  /* 0x0000000400007c0c */ /* 0x000fe2000c701270 */
[----:B------:R-:W-:Y:S01]  /*ec570*/  VIADD R25, R5, 0xf1 ;  /* 0x000000f105197836 */ /* 0x000fe20000000000 */
[----:B------:R-:W-:Y:S01]  /*ec580*/  ULDC UR6, c[0x0][0x228] ;  /* 0x00008a0000067ab9 */ /* 0x000fe20000000800 */
[----:B------:R-:W-:-:S08]  /*ec590*/  ULDC UR4, c[0x0][0x228] ;  /* 0x00008a0000047ab9 */ /* 0x000fd00000000800 */
[----:B------:R-:W-:-:S04]  /*ec5a0*/  @P1 LOP3.LUT R15, R15, 0x40000, RZ, 0xfc, !PT ;  /* 0x000400000f0f1812 */ /* 0x000fc800078efcff */
[----:B------:R-:W-:-:S04]  /*ec5b0*/  LOP3.LUT R15, R15, 0xfffdffff, RZ, 0xc0, !PT ;  /* 0xfffdffff0f0f7812 */ /* 0x000fc800078ec0ff */
[----:B------:R-:W-:Y:S02]  /*ec5c0*/  @P0 LOP3.LUT R15, R15, 0x20000, RZ, 0xfc, !PT ;  /* 0x000200000f0f0812 */ /* 0x000fe400078efcff */
[----:B------:R-:W-:Y:S02]  /*ec5d0*/  ISETP.GE.AND P0, PT, R25, UR44, PT ;  /* 0x0000002c19007c0c */ /* 0x000fe4000bf06270 */
[----:B------:R-:W3:Y:S02]  /*ec5e0*/  LDL.LU R25, [R1+0x2d88] ;  /* 0x002d880001197983 */ /* 0x000ee40000300800 */
[----:B------:R-:W-:Y:S02]  /*ec5f0*/  ISETP.LT.AND P1, PT, R29, UR6, !P0 ;  /* 0x000000061d007c0c */ /* 0x000fe4000c721270 */
[----:B------:R-:W-:Y:S02]  /*ec600*/  ISETP.LT.AND P0, PT, R0, UR4, !P0 ;  /* 0x0000000400007c0c */ /* 0x000fe4000c701270 */
[----:B------:R-:W-:Y:S01]  /*ec610*/  LOP3.LUT R15, R15, 0xfffeffff, RZ, 0xc0, !PT ;  /* 0xfffeffff0f0f7812 */ /* 0x000fe200078ec0ff */
[----:B------:R-:W-:Y:S01]  /*ec620*/  ULDC UR6, c[0x0][0x228] ;  /* 0x00008a0000067ab9 */ /* 0x000fe20000000800 */
[----:B------:R-:W-:-:S07]  /*ec630*/  ULDC UR4, c[0x0][0x228] ;  /* 0x00008a0000047ab9 */ /* 0x000fce0000000800 */
[----:B------:R-:W-:-:S04]  /*ec640*/  @P1 LOP3.LUT R15, R15, 0x10000, RZ, 0xfc, !PT ;  /* 0x000100000f0f1812 */ /* 0x000fc800078efcff */
[----:B------:R-:W-:-:S04]  /*ec650*/  LOP3.LUT R15, R15, 0xffff7fff, RZ, 0xc0, !PT ;  /* 0xffff7fff0f0f7812 */ /* 0x000fc800078ec0ff */
[----:B------:R-:W-:-:S04]  /*ec660*/  @P0 LOP3.LUT R15, R15, 0x8000, RZ, 0xfc, !PT ;  /* 0x000080000f0f0812 */ /* 0x000fc800078efcff */
[----:B------:R-:W-:Y:S02]  /*ec670*/  LOP3.LUT R15, R15, 0xffffbfff, RZ, 0xc0, !PT ;  /* 0xffffbfff0f0f7812 */ /* 0x000fe400078ec0ff */
[----:B--2---:R-:W-:Y:S01]  /*ec680*/  R2UR UR42, R11 ;  /* 0x000000000b2a72ca */ /* 0x004fe200000e0000 */
[----:B------:R-:W-:-:S05]  /*ec690*/  VIADD R11, R5, 0xef ;  /* 0x000000ef050b7836 */ /* 0x000fca0000000000 */
[----:B------:R-:W-:Y:S02]  /*ec6a0*/  ISETP.GE.AND P0, PT, R11, UR38, PT ;  /* 0x000000260b007c0c */ /* 0x000fe4000bf06270 */
[----:B------:R-:W2:Y:S02]  /*ec6b0*/  LDL.LU R11, [R1+0x2d84] ;  /* 0x002d8400010b7983 */ /* 0x000ea40000300800 */
[----:B------:R-:W-:Y:S02]  /*ec6c0*/  ISETP.LT.AND P1, PT, R29, UR8, !P0 ;  /* 0x000000081d007c0c */ /* 0x000fe4000c721270 */
[----:B------:R-:W-:Y:S01]  /*ec6d0*/  ISETP.LT.AND P0, PT, R0, UR6, !P0 ;  /* 0x0000000600007c0c */ /* 0x000fe2000c701270 */
[----:B------:R-:W-:Y:S01]  /*ec6e0*/  ULDC UR6, c[0x0][0x228] ;  /* 0x00008a0000067ab9 */ /* 0x000fe20000000800 */
[----:B------:R-:W-:-:S09]  /*ec6f0*/  ULDC UR8, c[0x0][0x228] ;  /* 0x00008a0000087ab9 */ /* 0x000fd20000000800 */
[----:B------:R-:W-:Y:S02]  /*ec700*/  @P1 LOP3.LUT R15, R15, 0x4000, RZ, 0xfc, !PT ;  /* 0x000040000f0f1812 */ /* 0x000fe400078efcff */
[----:B---3--:R-:W-:Y:S01]  /*ec710*/  R2UR UR44, R25 ;  /* 0x00000000192c72ca */ /* 0x008fe200000e0000 */
[----:B------:R-:W-:Y:S01]  /*ec720*/  VIADD R25, R5, 0xed ;  /* 0x000000ed05197836 */ /* 0x000fe20000000000 */
        /* <DEDUP_REMOVED lines=21> */
[----:B------:R-:W-:-:S04]  /*ec880*/  @P1 LOP3.LUT R15, R15, 0x400, RZ, 0xfc, !PT ;  /* 0x000004000f0f1812 */ /* 0x000fc800078efcff */
[----:B------:R-:W-:Y:S02]  /*ec890*/  LOP3.LUT R15, R15, 0xfffffdff, RZ, 0xc0, !PT ;  /* 0xfffffdff0f0f7812 */ /* 0x000fe400078ec0ff */
[----:B---3--:R-:W-:Y:S01]  /*ec8a0*/  R2UR UR34, R25 ;  /* 0x00000000192272ca */ /* 0x008fe200000e0000 */
[----:B------:R-:W-:Y:S01]  /*ec8b0*/  VIADD R25, R5, 0xe9 ;  /* 0x000000e905197836 */ /* 0x000fe20000000000 */
[----:B------:R-:W-:-:S04]  /*ec8c0*/  @P0 LOP3.LUT R15, R15, 0x200, RZ, 0xfc, !PT ;  /* 0x000002000f0f0812 */ /* 0x000fc800078efcff */
        /* <DEDUP_REMOVED lines=37> */
[----:B------:R-:W-:-:S04]  /*ecb20*/  ISETP.GE.AND P0, PT, R11, UR42, PT ;  /* 0x0000002a0b007c0c */ /* 0x000fc8000bf06270 */
[----:B------:R-:W-:Y:S02]  /*ecb30*/  ISETP.LT.AND P1, PT, R29, UR8, !P0 ;  /* 0x000000081d007c0c */ /* 0x000fe4000c721270 */
[----:B------:R-:W-:Y:S02]  /*ecb40*/  ISETP.LT.AND P0, PT, R0, UR4, !P0 ;  /* 0x0000000400007c0c */ /* 0x000fe4000c701270 */
[----:B------:R-:W-:Y:S02]  /*ecb50*/  R2UR UR42, R16 ;  /* 0x00000000102a72ca */ /* 0x000fe400000e0000 */
[----:B---3--:R-:W-:-:S07]  /*ecb60*/  R2UR UR34, R25 ;  /* 0x00000000192272ca */ /* 0x008fce00000e0000 */
[----:B------:R-:W-:Y:S01]  /*ecb70*/  @P1 LOP3.LUT R15, R15, 0x4, RZ, 0xfc, !PT ;  /* 0x000000040f0f1812 */ /* 0x000fe200078efcff */
[----:B------:R-:W2:Y:S01]  /*ecb80*/  LDL.LU R16, [R1+0x3804] ;  /* 0x0038040001107983 */ /* 0x000ea20000300800 */
[C---:B------:R-:W-:Y:S02]  /*ecb90*/  VIADD R25, R5.reuse, 0xe1 ;  /* 0x000000e105197836 */ /* 0x040fe40000000000 */
[----:B------:R-:W-:Y:S01]  /*ecba0*/  VIADD R11, R5, 0xdf ;  /* 0x000000df050b7836 */ /* 0x000fe20000000000 */
[----:B------:R-:W-:Y:S01]  /*ecbb0*/  LOP3.LUT R15, R15, 0xfffffffd, RZ, 0xc0, !PT ;  /* 0xfffffffd0f0f7812 */ /* 0x000fe200078ec0ff */
[----:B------:R-:W-:Y:S01]  /*ecbc0*/  ULDC UR8, c[0x0][0x228] ;  /* 0x00008a0000087ab9 */ /* 0x000fe20000000800 */
[----:B------:R-:W-:Y:S02]  /*ecbd0*/  ULDC UR4, c[0x0][0x228] ;  /* 0x00008a0000047ab9 */ /* 0x000fe40000000800 */
[----:B------:R-:W-:Y:S02]  /*ecbe0*/  @P0 LOP3.LUT R15, R15, 0x2, RZ, 0xfc, !PT ;  /* 0x000000020f0f0812 */ /* 0x000fe400078efcff */
[----:B------:R-:W-:-:S02]  /*ecbf0*/  ISETP.GE.AND P0, PT, R25, UR44, PT ;  /* 0x0000002c19007c0c */ /* 0x000fc4000bf06270 */
[----:B------:R-:W3:Y:S02]  /*ecc00*/  LDL.LU R25, [R1+0x2d68] ;  /* 0x002d680001197983 */ /* 0x000ee40000300800 */
[----:B------:R-:W-:Y:S02]  /*ecc10*/  ISETP.LT.AND P1, PT, R29, UR12, !P0 ;  /* 0x0000000c1d007c0c */ /* 0x000fe4000c721270 */
[----:B------:R-:W-:Y:S01]  /*ecc20*/  LOP3.LUT R15, R15, 0xfffffffe, RZ, 0xc0, !PT ;  /* 0xfffffffe0f0f7812 */ /* 0x000fe200078ec0ff */
[----:B------:R-:W-:-:S10]  /*ecc30*/  ULDC UR12, c[0x0][0x228] ;  /* 0x00008a00000c7ab9 */ /* 0x000fd40000000800 */
[----:B------:R-:W-:-:S05]  /*ecc40*/  @P1 LOP3.LUT R15, R15, 0x1, RZ, 0xfc, !PT ;  /* 0x000000010f0f1812 */ /* 0x000fca00078efcff */
[----:B------:R0:W-:Y:S04]  /*ecc50*/  STL [R1+0x3610], R15 ;  /* 0x0036100f01007387 */ /* 0x0001e80000100800 */
[----:B0-----:R-:W4:Y:S01]  /*ecc60*/  LDL.LU R15, [R1+0x2d64] ;  /* 0x002d6400010f7983 */ /* 0x001f220000300800 */
[----:B------:R-:W-:Y:S01]  /*ecc70*/  ISETP.LT.AND P0, PT, R0, UR10, !P0 ;  /* 0x0000000a00007c0c */ /* 0x000fe2000c701270 */
[----:B------:R-:W-:Y:S01]  /*ecc80*/  ULDC UR10, c[0x0][0x228] ;  /* 0x00008a00000a7ab9 */ /* 0x000fe20000000800 */
[----:B--2---:R-:W-:-:S11]  /*ecc90*/  LOP3.LUT R16, R16, 0x7fffffff, RZ, 0xc0, !PT ;  /* 0x7fffffff10107812 */ /* 0x004fd600078ec0ff */
[----:B------:R-:W-:Y:S02]  /*ecca0*/  @P0 LOP3.LUT R16, R16, 0x80000000, RZ, 0xfc, !PT ;  /* 0x8000000010100812 */ /* 0x000fe400078efcff */
[----:B------:R-:W-:-:S04]  /*eccb0*/  ISETP.GE.AND P0, PT, R11, UR38, PT ;  /* 0x000000260b007c0c */ /* 0x000fc8000bf06270 */
[----:B------:R-:W-:Y:S02]  /*eccc0*/  ISETP.LT.AND P1, PT, R29, UR14, !P0 ;  /* 0x0000000e1d007c0c */ /* 0x000fe4000c721270 */
[----:B------:R-:W-:Y:S02]  /*eccd0*/  ISETP.LT.AND P0, PT, R0, UR16, !P0 ;  /* 0x0000001000007c0c */ /* 0x000fe4000c701270 */
[----:B------:R-:W-:Y:S02]  /*ecce0*/  LOP3.LUT R16, R16, 0xbfffffff, RZ, 0xc0, !PT ;  /* 0xbfffffff10107812 */ /* 0x000fe400078ec0ff */
[----:B---3--:R-:W-:Y:S01]  /*eccf0*/  R2UR UR44, R25 ;  /* 0x00000000192c72ca */ /* 0x008fe200000e0000 */
[C---:B------:R-:W-:Y:S02]  /*ecd00*/  VIADD R25, R5.reuse, 0xdd ;  /* 0x000000dd05197836 */ /* 0x040fe40000000000 */
[----:B------:R-:W-:Y:S01]  /*ecd10*/  VIADD R11, R5, 0xdb ;  /* 0x000000db050b7836 */ /* 0x000fe20000000000 */
[----:B------:R-:W-:Y:S01]  /*ecd20*/  ULDC UR16, c[0x0][0x228] ;  /* 0x00008a0000107ab9 */ /* 0x000fe20000000800 */
[----:B------:R-:W-:-:S02]  /*ecd30*/  ULDC UR14, c[0x0][0x228] ;  /* 0x00008a00000e7ab9 */ /* 0x000fc40000000800 */
[----:B------:R-:W-:-:S04]  /*ecd40*/  @P1 LOP3.LUT R16, R16, 0x40000000, RZ, 0xfc, !PT ;  /* 0x4000000010101812 */ /* 0x000fc800078efcff */
[----:B------:R-:W-:-:S04]  /*ecd50*/  LOP3.LUT R16, R16, 0xdfffffff, RZ, 0xc0, !PT ;  /* 0xdfffffff10107812 */ /* 0x000fc800078ec0ff */
[----:B------:R-:W-:Y:S02]  /*ecd60*/  @P0 LOP3.LUT R16, R16, 0x20000000, RZ, 0xfc, !PT ;  /* 0x2000000010100812 */ /* 0x000fe400078efcff */
[----:B------:R-:W-:Y:S01]  /*ecd70*/  ISETP.GE.AND P0, PT, R25, UR34, PT ;  /* 0x0000002219007c0c */ /* 0x000fe2000bf06270 */
[----:B------:R-:W-:-:S03]  /*ecd80*/  ULDC UR34, c[0x0][0x228] ;  /* 0x00008a0000227ab9 */ /* 0x000fc60000000800 */
[----:B------:R-:W-:Y:S02]  /*ecd90*/  ISETP.LT.AND P1, PT, R29, UR28, !P0 ;  /* 0x0000001c1d007c0c */ /* 0x000fe4000c721270 */
[----:B----4-:R-:W-:Y:S02]  /*ecda0*/  R2UR UR38, R15 ;  /* 0x000000000f2672ca */ /* 0x010fe400000e0000 */
[----:B------:R-:W-:Y:S01]  /*ecdb0*/  LOP3.LUT R16, R16, 0xefffffff, RZ, 0xc0, !PT ;  /* 0xefffffff10107812 */ /* 0x000fe200078ec0ff */
[----:B------:R-:W2:Y:S04]  /*ecdc0*/  LDL.LU R15, [R1+0x2d58] ;  /* 0x002d5800010f7983 */ /* 0x000ea80000300800 */
[----:B------:R-:W3:Y:S01]  /*ecdd0*/  LDL.LU R25, [R1+0x2d60] ;  /* 0x002d600001197983 */ /* 0x000ee20000300800 */
[----:B------:R-:W-:Y:S01]  /*ecde0*/  ISETP.LT.AND P0, PT, R0, UR6, !P0 ;  /* 0x0000000600007c0c */ /* 0x000fe2000c701270 */
[----:B------:R-:W-:Y:S01]  /*ecdf0*/  ULDC UR6, c[0x0][0x228] ;  /* 0x00008a0000067ab9 */ /* 0x000fe20000000800 */
[----:B------:R-:W-:-:S02]  /*ece00*/  R2UR UR61, R18 ;  /* 0x00000000123d72ca */ /* 0x000fc400000e0000 */
[----:B------:R-:W-:Y:S02]  /*ece10*/  R2UR UR60, R19 ;  /* 0x00000000133c72ca */ /* 0x000fe400000e0000 */
[----:B------:R-:W-:Y:S01]  /*ece20*/  @P1 LOP3.LUT R16, R16, 0x10000000, RZ, 0xfc, !PT ;  /* 0x1000000010101812 */ /* 0x000fe200078efcff */
[----:B------:R-:W-:-:S03]  /*ece30*/  ULDC UR28, c[0x0][0x228] ;  /* 0x00008a00001c7ab9 */ /* 0x000fc60000000800 */
[----:B------:R-:W-:-:S04]  /*ece40*/  LOP3.LUT R16, R16, 0xf7ffffff, RZ, 0xc0, !PT ;  /* 0xf7ffffff10107812 */ /* 0x000fc800078ec0ff */
[----:B------:R-:W-:Y:S02]  /*ece50*/  @P0 LOP3.LUT R16, R16, 0x8000000, RZ, 0xfc, !PT ;  /* 0x0800000010100812 */ /* 0x000fe400078efcff */
[----:B------:R-:W-:Y:S01]  /*ece60*/  ISETP.GE.AND P0, PT, R11, UR42, PT ;  /* 0x0000002a0b007c0c */ /* 0x000fe2000bf06270 */
[----:B------:R-:W-:Y:S01]  /*ece70*/  ULDC UR42, c[0x0][0x228] ;  /* 0x00008a00002a7ab9 */ /* 0x000fe20000000800 */
[----:B------:R-:W4:Y:S02]  /*ece80*/  LDL.LU R11, [R1+0x2d5c] ;  /* 0x002d5c00010b7983 */ /* 0x000f240000300800 */
        /* <DEDUP_REMOVED lines=9> */
[----:B---3--:R-:W-:Y:S01]  /*ecf20*/  R2UR UR59, R25 ;  /* 0x00000000193b72ca */ /* 0x008fe200000e0000 */
[----:B------:R-:W-:-:S05]  /*ecf30*/  VIADD R25, R5, 0xd9 ;  /* 0x000000d905197836 */ /* 0x000fca0000000000 */
[----:B------:R-:W-:Y:S02]  /*ecf40*/  ISETP.GE.AND P0, PT, R25, UR44, PT ;  /* 0x0000002c19007c0c */ /* 0x000fe4000bf06270 */
[----:B--2---:R-:W-:Y:S02]  /*ecf50*/  R2UR UR30, R15 ;  /* 0x000000000f1e72ca */ /* 0x004fe400000e0000 */
[----:B----4-:R-:W-:Y:S02]  /*ecf60*/  R2UR UR57, R11 ;  /* 0x000000000b3972ca */ /* 0x010fe400000e0000 */
[----:B------:R-:W-:Y:S02]  /*ecf70*/  ISETP.LT.AND P1, PT, R29, UR8, !P0 ;  /* 0x000000081d007c0c */ /* 0x000fe4000c721270 */
[----:B------:R-:W-:Y:S01]  /*ecf80*/  ISETP.LT.AND P0, PT, R0, UR20, !P0 ;  /* 0x0000001400007c0c */ /* 0x000fe2000c701270 */
[C---:B------:R-:W-:Y:S01]  /*ecf90*/  VIADD R11, R5.reuse, 0xd7 ;  /* 0x000000d7050b7836 */ /* 0x040fe20000000000 */
[----:B------:R-:W2:Y:S01]  /*ecfa0*/  LDL.LU R15, [R1+0x2d4c] ;  /* 0x002d4c00010f7983 */ /* 0x000ea20000300800 */
[----:B------:R-:W-:Y:S01]  /*ecfb0*/  VIADD R25, R5, 0xd5 ;  /* 0x000000d505197836 */ /* 0x000fe20000000000 */
[----:B------:R-:W-:Y:S01]  /*ecfc0*/  ULDC UR8, c[0x0][0x228] ;  /* 0x00008a0000087ab9 */ /* 0x000fe20000000800 */
[----:B------:R-:W-:Y:S01]  /*ecfd0*/  ULDC UR44, c[0x0][0x228] ;  /* 0x00008a00002c7ab9 */ /* 0x000fe20000000800 */
[----:B------:R-:W-:-:S05]  /*ecfe0*/  ULDC UR20, c[0x0][0x228] ;  /* 0x00008a0000147ab9 */ /* 0x000fca0000000800 */
        /* <DEDUP_REMOVED lines=8> */
[----:B------:R-:W-:-:S08]  /*ed070*/  ULDC UR22, c[0x0][0x228] ;  /* 0x00008a0000167ab9 */ /* 0x000fd00000000800 */
[----:B------:R-:W-:-:S04]  /*ed080*/  @P1 LOP3.LUT R16, R16, 0x400000, RZ, 0xfc, !PT ;  /* 0x0040000010101812 */ /* 0x000fc800078efcff */
[----:B------:R-:W-:-:S04]  /*ed090*/  LOP3.LUT R16, R16, 0xffdfffff, RZ, 0xc0, !PT ;  /* 0xffdfffff10107812 */ /* 0x000fc800078ec0ff */
[----:B------:R-:W-:Y:S02]  /*ed0a0*/  @P0 LOP3.LUT R16, R16, 0x200000, RZ, 0xfc, !PT ;  /* 0x0020000010100812 */ /* 0x000fe400078efcff */
[----:B------:R-:W-:Y:S02]  /*ed0b0*/  ISETP.GE.AND P0, PT, R25, UR59, PT ;  /* 0x0000003b19007c0c */ /* 0x000fe4000bf06270 */
[----:B------:R-:W4:Y:S01]  /*ed0c0*/  LDL.LU R25, [R1+0x2d50] ;  /* 0x002d500001197983 */ /* 0x000f220000300800 */
[----:B------:R-:W-:Y:S02]  /*ed0d0*/  LOP3.LUT R16, R16, 0xffefffff, RZ, 0xc0, !PT ;  /* 0xffefffff10107812 */ /* 0x000fe400078ec0ff */
[----:B------:R-:W-:Y:S02]  /*ed0e0*/  ISETP.LT.AND P1, PT, R29, UR10, !P0 ;  /* 0x0000000a1d007c0c */ /* 0x000fe4000c721270 */
[----:B------:R-:W-:Y:S01]  /*ed0f0*/  ISETP.LT.AND P0, PT, R0, UR12, !P0 ;  /* 0x0000000c00007c0c */ /* 0x000fe2000c701270 */
[----:B------:R-:W-:Y:S01]  /*ed100*/  ULDC UR10, c[0x0][0x228] ;  /* 0x00008a00000a7ab9 */ /* 0x000fe20000000800 */
[----:B------:R-:W2:Y:S01]  /*ed110*/  LDL.LU R18, [R1+0x3800] ;  /* 0x0038000001127983 */ /* 0x000ea20000300800 */
[----:B------:R-:W-:-:S03]  /*ed120*/  ULDC UR12, c[0x0][0x228] ;  /* 0x00008a00000c7ab9 */ /* 0x000fc60000000800 */
[----:B------:R-:W2:Y:S05]  /*ed130*/  LDL.LU R19, [R1+0x37fc] ;  /* 0x0037fc0001137983 */ /* 0x000eaa0000300800 */
[----:B------:R-:W-:-:S04]  /*ed140*/  @P1 LOP3.LUT R16, R16, 0x100000, RZ, 0xfc, !PT ;  /* 0x0010000010101812 */ /* 0x000fc800078efcff */
[----:B------:R-:W-:-:S04]  /*ed150*/  LOP3.LUT R16, R16, 0xfff7ffff, RZ, 0xc0, !PT ;  /* 0xfff7ffff10107812 */ /* 0x000fc800078ec0ff */
[----:B------:R-:W-:-:S04]  /*ed160*/  @P0 LOP3.LUT R16, R16, 0x80000, RZ, 0xfc, !PT ;  /* 0x0008000010100812 */ /* 0x000fc800078efcff */
[----:B------:R-:W-:Y:S02]  /*ed170*/  LOP3.LUT R16, R16, 0xfffbffff, RZ, 0xc0, !PT ;  /* 0xfffbffff10107812 */ /* 0x000fe400078ec0ff */
[----:B---3--:R-:W-:Y:S01]  /*ed180*/  R2UR UR38, R11 ;  /* 0x000000000b2672ca */ /* 0x008fe200000e0000 */
[----:B------:R-:W-:-:S05]  /*ed190*/  VIADD R11, R5, 0xd3 ;  /* 0x000000d3050b7836 */ /* 0x000fca0000000000 */
[----:B------:R-:W-:-:S04]  /*ed1a0*/  ISETP.GE.AND P0, PT, R11, UR57, PT ;  /* 0x000000390b007c0c */ /* 0x000fc8000bf06270 */
[----:B------:R-:W-:Y:S02]  /*ed1b0*/  ISETP.LT.AND P1, PT, R29, UR16, !P0 ;  /* 0x000000101d007c0c */ /* 0x000fe4000c721270 */
[----:B------:R-:W-:Y:S02]  /*ed1c0*/  ISETP.LT.AND P0, PT, R0, UR14, !P0 ;  /* 0x0000000e00007c0c */ /* 0x000fe4000c701270 */
[----:B----4-:R-:W-:-:S09]  /*ed1d0*/  R2UR UR59, R25 ;  /* 0x00000000193b72ca */ /* 0x010fd200000e0000 */
[----:B------:R-:W-:Y:S01]  /*ed1e0*/  @P1 LOP3.LUT R16, R16, 0x40000, RZ, 0xfc, !PT ;  /* 0x0004000010101812 */ /* 0x000fe200078efcff */
[C---:B------:R-:W-:Y:S02]  /*ed1f0*/  VIADD R25, R5.reuse, 0xd1 ;  /* 0x000000d105197836 */ /* 0x040fe40000000000 */
[----:B------:R-:W-:Y:S01]  /*ed200*/  VIADD R11, R5, 0xcf ;  /* 0x000000cf050b7836 */ /* 0x000fe20000000000 */
[----:B--2---:R-:W-:Y:S02]  /*ed210*/  R2UR UR4, R15 ;  /* 0x000000000f0472ca */ /* 0x004fe400000e0000 */
[----:B------:R-:W-:Y:S02]  /*ed220*/  LOP3.LUT R16, R16, 0xfffdffff, RZ, 0xc0, !PT ;  /* 0xfffdffff10107812 */ /* 0x000fe400078ec0ff */
[----:B------:R-:W-:Y:S01]  /*ed230*/  R2UR UR57, R20 ;  /* 0x00000000143972ca */ /* 0x000fe200000e0000 */
[----:B------:R-:W-:Y:S01]  /*ed240*/  ULDC UR16, c[0x0][0x228] ;  /* 0x00008a0000107ab9 */ /* 0x000fe20000000800 */
[----:B------:R-:W2:Y:S01]  /*ed250*/  LDL.LU R20, [R1+0x37f8] ;  /* 0x0037f80001147983 */ /* 0x000ea20000300800 */
[----:B------:R-:W-:-:S02]  /*ed260*/  @P0 LOP3.LUT R16, R16, 0x20000, RZ, 0xfc, !PT ;  /* 0x0002000010100812 */ /* 0x000fc400078efcff */
[----:B------:R-:W-:Y:S01]  /*ed270*/  ISETP.GE.AND P0, PT, R25, UR30, PT ;  /* 0x0000001e19007c0c */ /* 0x000fe2000bf06270 */
[----:B------:R-:W-:Y:S01]  /*ed280*/  ULDC UR14, c[0x0][0x228] ;  /* 0x00008a00000e7ab9 */ /* 0x000fe20000000800 */
[----:B------:R-:W-:Y:S02]  /*ed290*/  LOP3.LUT R16, R16, 0xfffeffff, RZ, 0xc0, !PT ;  /* 0xfffeffff10107812 */ /* 0x000fe400078ec0ff */
[----:B------:R-:W-:Y:S02]  /*ed2a0*/  ISETP.LT.AND P1, PT, R29, UR24, !P0 ;  /* 0x000000181d007c0c */ /* 0x000fe4000c721270 */
[----:B------:R-:W-:Y:S01]  /*ed2b0*/  ISETP.LT.AND P0, PT, R0, UR6, !P0 ;  /* 0x0000000600007c0c */ /* 0x000fe2000c701270 */
[----:B------:R-:W-:Y:S01]  /*ed2c0*/  VIADD R25, R5, 0xcd ;  /* 0x000000cd05197836 */ /* 0x000fe20000000000 */
[----:B------:R-:W-:Y:S01]  /*ed2d0*/  LOP3.LUT R18, R18, 0x7fffffff, RZ, 0xc0, !PT ;  /* 0x7fffffff12127812 */ /* 0x000fe200078ec0ff */
[----:B------:R-:W-:Y:S01]  /*ed2e0*/  ULDC UR30, c[0x0][0x228] ;  /* 0x00008a00001e7ab9 */ /* 0x000fe20000000800 */
        /* <DEDUP_REMOVED lines=21> */
[----:B------:R-:W-:Y:S01]  /*ed440*/  R2UR UR59, R21 ;  /* 0x00000000153b72ca */ /* 0x000fe200000e0000 */
[----:B------:R-:W-:Y:S01]  /*ed450*/  ULDC UR40, c[0x0][0x228] ;  /* 0x00008a0000287ab9 */ /* 0x000fe20000000800 */
[----:B------:R-:W3:Y:S04]  /*ed460*/  LDL.LU R21, [R1+0x37f4] ;  /* 0x0037f40001157983 */ /* 0x000ee80000300800 */
[----:B------:R-:W4:Y:S01]  /*ed470*/  LDL.LU R15, [R1+0x2fc8] ;  /* 0x002fc800010f7983 */ /* 0x000f220000300800 */
[----:B------:R-:W-:Y:S01]  /*ed480*/  ULDC UR32, c[0x0][0x228] ;  /* 0x00008a0000207ab9 */ /* 0x000fe20000000800 */
        /* <DEDUP_REMOVED lines=21> */
[----:B------:R-:W-:Y:S01]  /*ed5e0*/  LOP3.LUT R19, R19, 0x7fffffff, RZ, 0xc0, !PT ;  /* 0x7fffffff13137812 */ /* 0x000fe200078ec0ff */
        /* <DEDUP_REMOVED lines=38> */
[----:B------:R-:W2:Y:S02]  /*ed850*/  LDL.LU R25, [R1+0x2fc4] ;  /* 0x002fc40001197983 */ /* 0x000ea40000300800 */
[----:B------:R-:W-:Y:S02]  /*ed860*/  ISETP.LT.AND P1, PT, R29, UR16, !P0 ;  /* 0x000000101d007c0c */ /* 0x000fe4000c721270 */
[----:B------:R-:W-:Y:S02]  /*ed870*/  ISETP.LT.AND P0, PT, R0, UR14, !P0 ;  /* 0x0000000e00007c0c */ /* 0x000fe4000c701270 */
[----:B------:R-:W-:Y:S01]  /*ed880*/  LOP3.LUT R16, R16, 0xfffffffe, RZ, 0xc0, !PT ;  /* 0xfffffffe10107812 */ /* 0x000fe200078ec0ff */
[----:B------:R-:W-:Y:S01]  /*ed890*/  ULDC UR14, c[0x0][0x228] ;  /* 0x00008a00000e7ab9 */ /* 0x000fe20000000800 */
[----:B------:R-:W-:-:S09]  /*ed8a0*/  ULDC UR16, c[0x0][0x228] ;  /* 0x00008a0000107ab9 */ /* 0x000fd20000000800 */
[----:B------:R-:W-:Y:S02]  /*ed8b0*/  @P0 LOP3.LUT R18, R18, 0x80000000, RZ, 0xfc, !PT ;  /* 0x8000000012120812 */ /* 0x000fe400078efcff */
[----:B------:R-:W-:Y:S02]  /*ed8c0*/  ISETP.GE.AND P0, PT, R11, UR46, PT ;  /* 0x0000002e0b007c0c */ /* 0x000fe4000bf06270 */
[----:B------:R-:W-:Y:S02]  /*ed8d0*/  @P1 LOP3.LUT R16, R16, 0x1, RZ, 0xfc, !PT ;  /* 0x0000000110101812 */ /* 0x000fe400078efcff */
        /* <DEDUP_REMOVED lines=8> */
[----:B------:R-:W-:-:S04]  /*ed960*/  @P0 LOP3.LUT R18, R18, 0x20000000, RZ, 0xfc, !PT ;  /* 0x2000000012120812 */ /* 0x000fc800078efcff */
[----:B------:R-:W-:Y:S02]  /*ed970*/  LOP3.LUT R18, R18, 0xefffffff, RZ, 0xc0, !PT ;  /* 0xefffffff12127812 */ /* 0x000fe400078ec0ff */
[----:B--2---:R-:W-:Y:S01]  /*ed980*/  R2UR UR47, R25 ;  /* 0x00000000192f72ca */ /* 0x004fe200000e0000 */
[----:B------:R-:W-:-:S05]  /*ed990*/  VIADD R25, R5, 0xbd ;  /* 0x000000bd05197836 */ /* 0x000fca0000000000 */
[----:B------:R-:W-:Y:S01]  /*ed9a0*/  ISETP.GE.AND P0, PT, R25, UR45, PT ;  /* 0x0000002d19007c0c */ /* 0x000fe2000bf06270 */
[----:B------:R-:W-:Y:S01]  /*ed9b0*/  VIADD R25, R5, 0xb9 ;  /* 0x000000b905197836 */ /* 0x000fe20000000000 */
[----:B------:R-:W-:Y:S01]  /*ed9c0*/  LOP3.LUT R20, R20, 0x7fffffff, RZ, 0xc0, !PT ;  /* 0x7fffffff14147812 */ /* 0x000fe200078ec0ff */
[----:B------:R-:W-:Y:S01]  /*ed9d0*/  ULDC UR45, c[0x0][0x228] ;  /* 0x00008a00002d7ab9 */ /* 0x000fe20000000800 */
[----:B------:R-:W-:Y:S02]  /*ed9e0*/  ISETP.LT.AND P2, PT, R29, UR30, !P0 ;  /* 0x0000001e1d007c0c */ /* 0x000fe4000c741270 */
[----:B------:R-:W-:Y:S02]  /*ed9f0*/  ISETP.LT.AND P1, PT, R0, UR28, !P0 ;  /* 0x0000001c00007c0c */ /* 0x000fe4000c721270 */
[----:B------:R-:W-:-:S09]  /*eda00*/  ISETP.GE.AND P0, PT, R11, UR43, PT ;  /* 0x0000002b0b007c0c */ /* 0x000fd2000bf06270 */
[----:B------:R-:W-:Y:S02]  /*eda10*/  @P2 LOP3.LUT R18, R18, 0x10000000, RZ, 0xfc, !PT ;  /* 0x1000000012122812 */ /* 0x000fe400078efcff */
[----:B------:R-:W-:Y:S01]  /*eda20*/  ISETP.LT.AND P2, PT, R29, UR34, !P0 ;  /* 0x000000221d007c0c */ /* 0x000fe2000c741270 */
[----:B------:R-:W-:Y:S01]  /*eda30*/  VIADD R11, R5, 0xb8 ;  /* 0x000000b8050b7836 */ /* 0x000fe20000000000 */
[----:B------:R-:W-:Y:S01]  /*eda40*/  ULDC UR43, c[0x0][0x228] ;  /* 0x00008a00002b7ab9 */ /* 0x000fe20000000800 */
[----:B------:R-:W-:-:S04]  /*eda50*/  LOP3.LUT R18, R18, 0xf7ffffff, RZ, 0xc0, !PT ;  /* 0xf7ffffff12127812 */ /* 0x000fc800078ec0ff */
[----:B------:R-:W-:Y:S02]  /*eda60*/  @P1 LOP3.LUT R18, R18, 0x8000000, RZ, 0xfc, !PT ;  /* 0x0800000012121812 */ /* 0x000fe400078efcff */
[----:B------:R-:W-:Y:S02]  /*eda70*/  ISETP.LT.AND P1, PT, R0, UR36, !P0 ;  /* 0x0000002400007c0c */ /* 0x000fe4000c721270 */
[----:B------:R-:W-:-:S04]  /*eda80*/  LOP3.LUT R18, R18, 0xfbffffff, RZ, 0xc0, !PT ;  /* 0xfbffffff12127812 */ /* 0x000fc800078ec0ff */
[----:B------:R-:W-:Y:S02]  /*eda90*/  @P2 LOP3.LUT R18, R18, 0x4000000, RZ, 0xfc, !PT ;  /* 0x0400000012122812 */ /* 0x000fe400078efcff */
[----:B------:R-:W-:Y:S02]  /*edaa0*/  ISETP.GE.AND P0, PT, R25, UR39, PT ;  /* 0x0000002719007c0c */ /* 0x000fe4000bf06270 */
[----:B------:R-:W-:-:S04]  /*edab0*/  LOP3.LUT R18, R18, 0xfdffffff, RZ, 0xc0, !PT ;  /* 0xfdffffff12127812 */ /* 0x000fc800078ec0ff */
[----:B------:R-:W-:Y:S02]  /*edac0*/  @P1 LOP3.LUT R18, R18, 0x2000000, RZ, 0xfc, !PT ;  /* 0x0200000012121812 */ /* 0x000fe400078efcff */
[----:B------:R-:W-:Y:S02]  /*edad0*/  ISETP.LT.AND P1, PT, R29, UR38, !P0 ;  /* 0x000000261d007c0c */ /* 0x000fe4000c721270 */
[----:B------:R-:W-:Y:S01]  /*edae0*/  ISETP.LT.AND P0, PT, R0, UR40, !P0 ;  /* 0x0000002800007c0c */ /* 0x000fe2000c701270 */
[----:B------:R-:W-:Y:S01]  /*edaf0*/  ULDC.64 UR38, c[0x0][0x228] ;  /* 0x00008a0000267ab9 */ /* 0x000fe20000000a00 */
[----:B------:R-:W-:-:S09]  /*edb00*/  LOP3.LUT R18, R18, 0xfeffffff, RZ, 0xc0, !PT ;  /* 0xfeffffff12127812 */ /* 0x000fd200078ec0ff */
[----:B------:R-:W-:-:S04]  /*edb10*/  @P1 LOP3.LUT R18, R18, 0x1000000, RZ, 0xfc, !PT ;  /* 0x0100000012121812 */ /* 0x000fc800078efcff */
[----:B------:R-:W-:-:S04]  /*edb20*/  LOP3.LUT R18, R18, 0xff7fffff, RZ, 0xc0, !PT ;  /* 0xff7fffff12127812 */ /* 0x000fc800078ec0ff */
[----:B------:R-:W-:Y:S02]  /*edb30*/  @P0 LOP3.LUT R18, R18, 0x800000, RZ, 0xfc, !PT ;  /* 0x0080000012120812 */ /* 0x000fe400078efcff */
[----:B------:R-:W-:Y:S01]  /*edb40*/  ISETP.GE.AND P0, PT, R11, UR35, PT ;  /* 0x000000230b007c0c */ /* 0x000fe2000bf06270 */
[----:B------:R-:W-:Y:S01]  /*edb50*/  VIADD R25, R5, 0xb7 ;  /* 0x000000b705197836 */ /* 0x000fe20000000000 */
[----:B------:R-:W-:Y:S02]  /*edb60*/  ULDC.64 UR34, c[0x0][0x228] ;  /* 0x00008a0000227ab9 */ /* 0x000fe40000000a00 */
[----:B------:R-:W-:Y:S02]  /*edb70*/  ISETP.LT.AND P1, PT, R29, UR38, !P0 ;  /* 0x000000261d007c0c */ /* 0x000fe4000c721270 */
[----:B------:R-:W-:Y:S02]  /*edb80*/  ISETP.LT.AND P0, PT, R0, UR32, !P0 ;  /* 0x0000002000007c0c */ /* 0x000fe4000c701270 */
        /* <DEDUP_REMOVED lines=9> */
[----:B------:R-:W-:Y:S01]  /*edc20*/  LOP3.LUT R18, R18, 0xffefffff, RZ, 0xc0, !PT ;  /* 0xffefffff12127812 */ /* 0x000fe200078ec0ff */
[----:B------:R-:W-:Y:S01]  /*edc30*/  VIADD R25, R5, 0xb5 ;  /* 0x000000b505197836 */ /* 0x000fe20000000000 */
[----:B------:R-:W-:-:S07]  /*edc40*/  ULDC UR22, c[0x0][0x228] ;  /* 0x00008a0000167ab9 */ /* 0x000fce0000000800 */
[----:B------:R-:W-:-:S04]  /*edc50*/  @P1 LOP3.LUT R18, R18, 0x100000, RZ, 0xfc, !PT ;  /* 0x0010000012121812 */ /* 0x000fc800078efcff */
[----:B------:R-:W-:-:S04]  /*edc60*/  LOP3.LUT R18, R18, 0xfff7ffff, RZ, 0xc0, !PT ;  /* 0xfff7ffff12127812 */ /* 0x000fc800078ec0ff */
[----:B------:R-:W-:Y:S02]  /*edc70*/  @P0 LOP3.LUT R18, R18, 0x80000, RZ, 0xfc, !PT ;  /* 0x0008000012120812 */ /* 0x000fe400078efcff */
[----:B------:R-:W-:Y:S01]  /*edc80*/  ISETP.GE.AND P0, PT, R11, UR31, PT ;  /* 0x0000001f0b007c0c */ /* 0x000fe2000bf06270 */
[----:B------:R-:W-:-:S03]  /*edc90*/  ULDC.64 UR30, c[0x0][0x228] ;  /* 0x00008a00001e7ab9 */ /* 0x000fc60000000a00 */
[----:B------:R-:W-:Y:S02]  /*edca0*/  ISETP.LT.AND P1, PT, R29, UR32, !P0 ;  /* 0x000000201d007c0c */ /* 0x000fe4000c721270 */
[----:B------:R-:W-:Y:S02]  /*edcb0*/  ISETP.LT.AND P0, PT, R0, UR24, !P0 ;  /* 0x0000001800007c0c */ /* 0x000fe4000c701270 */
[----:B------:R-:W-:Y:S01]  /*edcc0*/  LOP3.LUT R18, R18, 0xfffbffff, RZ, 0xc0, !PT ;  /* 0xfffbffff12127812 */ /* 0x000fe200078ec0ff */
[----:B------:R-:W-:Y:S01]  /*edcd0*/  VIADD R11, R5, 0xb4 ;  /* 0x000000b4050b7836 */ /* 0x000fe20000000000 */
[----:B---3--:R-:W-:Y:S01]  /*edce0*/  LOP3.LUT R21, R21, 0x7fffffff, RZ, 0xc0, !PT ;  /* 0x7fffffff15157812 */ /* 0x008fe200078ec0ff */
[C---:B------:R-:W-:Y:S02]  /*edcf0*/  VIADD R26, R5.reuse, 0x89 ;  /* 0x00000089051a7836 */ /* 0x040fe40000000000 */
[C---:B------:R-:W-:Y:S02]  /*edd00*/  VIADD R28, R5.reuse, 0x88 ;  /* 0x00000088051c7836 */ /* 0x040fe40000000000 */
[----:B------:R-:W-:Y:S01]  /*edd10*/  VIADD R10, R5, 0x87 ;  /* 0x00000087050a7836 */ /* 0x000fe20000000000 */
[----:B------:R-:W-:Y:S01]  /*edd20*/  ULDC UR24, c[0x0][0x228] ;  /* 0x00008a0000187ab9 */ /* 0x000fe20000000800 */
        /* <DEDUP_REMOVED lines=38> */
[C---:B------:R-:W-:Y:S02]  /*edf90*/  VIADD R11, R5.reuse, 0xb0 ;  /* 0x000000b0050b7836 */ /* 0x040fe40000000000 */
[----:B------:R-:W-:Y:S01]  /*edfa0*/  VIADD R7, R5, 0x86 ;  /* 0x0000008605077836 */ /* 0x000fe20000000000 */
[----:B------:R-:W-:-:S05]  /*edfb0*/  ULDC UR42, c[0x0][0x228] ;  /* 0x00008a00002a7ab9 */ /* 0x000fca0000000800 */
        /* <DEDUP_REMOVED lines=29> */
[C---:B------:R-:W-:Y:S02]  /*ee190*/  VIADD R3, R5.reuse, 0x85 ;  /* 0x0000008505037836 */ /* 0x040fe40000000000 */
[C---:B------:R-:W-:Y:S02]  /*ee1a0*/  VIADD R6, R5.reuse, 0x84 ;  /* 0x0000008405067836 */ /* 0x040fe40000000000 */
[----:B------:R-:W-:-:S02]  /*ee1b0*/  VIADD R4, R5, 0x83 ;  /* 0x0000008305047836 */ /* 0x000fc40000000000 */
[C---:B------:R-:W-:Y:S02]  /*ee1c0*/  VIADD R2, R5.reuse, 0x82 ;  /* 0x0000008205027836 */ /* 0x040fe40000000000 */
[----:B------:R-:W-:Y:S01]  /*ee1d0*/  VIADD R12, R5, 0x81 ;  /* 0x00000081050c7836 */ /* 0x000fe20000000000 */
[----:B----4-:R-:W-:Y:S01]  /*ee1e0*/  R2UR UR46, R15 ;  /* 0x000000000f2e72ca */ /* 0x010fe200000e0000 */
[----:B------:R-:W-:Y:S01]  /*ee1f0*/  STL [R1+0x3614], R16 ;  /* 0x0036141001007387 */ /* 0x000fe20000100800 */
[C---:B------:R-:W-:Y:S02]  /*ee200*/  VIADD R9, R5.reuse, 0x80 ;  /* 0x0000008005097836 */ /* 0x040fe40000000000 */
[C---:B------:R-:W-:Y:S01]  /*ee210*/  VIADD R23, R5.reuse, 0x7f ;  /* 0x0000007f05177836 */ /* 0x040fe20000000000 */
[----:B------:R-:W-:Y:S01]  /*ee220*/  @P1 LOP3.LUT R18, R18, 0x10, RZ, 0xfc, !PT ;  /* 0x0000001012121812 */ /* 0x000fe200078efcff */
[C---:B------:R-:W-:Y:S02]  /*ee230*/  VIADD R22, R5.reuse, 0x7e ;  /* 0x0000007e05167836 */ /* 0x040fe40000000000 */
[----:B------:R-:W-:-:S02]  /*ee240*/  VIADD R24, R5, 0x7d ;  /* 0x0000007d05187836 */ /* 0x000fc40000000000 */
[C---:B------:R-:W-:Y:S01]  /*ee250*/  VIADD R8, R5.reuse, 0x7c ;  /* 0x0000007c05087836 */ /* 0x040fe20000000000 */
[----:B------:R-:W-:Y:S01]  /*ee260*/  LOP3.LUT R18, R18, 0xfffffff7, RZ, 0xc0, !PT ;  /* 0xfffffff712127812 */ /* 0x000fe200078ec0ff */
[C---:B------:R-:W-:Y:S02]  /*ee270*/  VIADD R27, R5.reuse, 0x7b ;  /* 0x0000007b051b7836 */ /* 0x040fe40000000000 */
[C---:B------:R-:W-:Y:S02]  /*ee280*/  VIADD R17, R5.reuse, 0x7a ;  /* 0x0000007a05117836 */ /* 0x040fe40000000000 */
[----:B------:R-:W-:Y:S01]  /*ee290*/  VIADD R14, R5, 0x79 ;  /* 0x00000079050e7836 */ /* 0x000fe20000000000 */
[----:B------:R-:W-:Y:S02]  /*ee2a0*/  @P0 LOP3.LUT R18, R18, 0x8, RZ, 0xfc, !PT ;  /* 0x0000000812120812 */ /* 0x000fe400078efcff */
[----:B------:R-:W-:Y:S01]  /*ee2b0*/  ISETP.GE.AND P0, PT, R11, UR29, PT ;  /* 0x0000001d0b007c0c */ /* 0x000fe2000bf06270 */
[----:B------:R-:W-:Y:S01]  /*ee2c0*/  ULDC.64 UR28, c[0x0][0x228] ;  /* 0x00008a00001c7ab9 */ /* 0x000fe20000000a00 */
[----:B------:R-:W-:Y:S01]  /*ee2d0*/  VIADD R13, R5, 0x77 ;  /* 0x00000077050d7836 */ /* 0x000fe20000000000 */
[----:B------:R-:W-:Y:S01]  /*ee2e0*/  ULDC UR51, c[0x0][0x228] ;  /* 0x00008a0000337ab9 */ /* 0x000fe20000000800 */
[----:B------:R-:W-:-:S02]  /*ee2f0*/  ISETP.LT.AND P1, PT, R29, UR30, !P0 ;  /* 0x0000001e1d007c0c */ /* 0x000fc4000c721270 */
        /* <DEDUP_REMOVED lines=14> */
[----:B------:R-:W-:-:S09]  /*ee3e0*/  ULDC UR10, c[0x0][0x228] ;  /* 0x00008a00000a7ab9 */ /* 0x000fd20000000800 */
[----:B------:R-:W-:Y:S02]  /*ee3f0*/  @P0 LOP3.LUT R19, R19, 0x80000000, RZ, 0xfc, !PT ;  /* 0x8000000013130812 */ /* 0x000fe400078efcff */
[----:B------:R-:W-:Y:S02]  /*ee400*/  ISETP.GE.AND P0, PT, R11, UR37, PT ;  /* 0x000000250b007c0c */ /* 0x000fe4000bf06270 */
[----:B------:R-:W-:Y:S01]  /*ee410*/  @P1 LOP3.LUT R18, R18, 0x1, RZ, 0xfc, !PT ;  /* 0x0000000112121812 */ /* 0x000fe200078efcff */
[----:B------:R-:W-:Y:S01]  /*ee420*/  ULDC.64 UR36, c[0x0][0x228] ;  /* 0x00008a0000247ab9 */ /* 0x000fe20000000a00 */
        /* <DEDUP_REMOVED lines=24> */
[----:B------:R-:W-:Y:S01]  /*ee5b0*/  STL [R1+0x3618], R18 ;  /* 0x0036181201007387 */ /* 0x000fe20000100800 */
[----:B------:R-:W-:-:S06]  /*ee5c0*/  ULDC UR12, c[0x0][0x228] ;  /* 0x00008a00000c7ab9 */ /* 0x000fcc0000000800 */
        /* <DEDUP_REMOVED lines=78> */
[----:B------:R-:W-:-:S08]  /*eeab0*/  ULDC UR49, c[0x0][0x228] ;  /* 0x00008a0000317ab9 */ /* 0x000fd00000000800 */
        /* <DEDUP_REMOVED lines=49> */
[----:B------:R-:W-:-:S10]  /*eedd0*/  ULDC UR49, c[0x0][0x228] ;  /* 0x00008a0000317ab9 */ /* 0x000fd40000000800 */
[----:B------:R-:W-:Y:S02]  /*eede0*/  @P0 LOP3.LUT R20, R20, 0x80000000, RZ, 0xfc, !PT ;  /* 0x8000000014140812 */ /* 0x000fe400078efcff */
[----:B------:R-:W-:Y:S02]  /*eedf0*/  ISETP.GE.AND P0, PT, R11, UR35, PT ;  /* 0x000000230b007c0c */ /* 0x000fe4000bf06270 */
[----:B------:R-:W-:Y:S01]  /*eee00*/  @P1 LOP3.LUT R19, R19, 0x1, RZ, 0xfc, !PT ;  /* 0x0000000113131812 */ /* 0x000fe200078efcff */
[----:B------:R-:W-:Y:S01]  /*eee10*/  VIADD R25, R5, 0x9b ;  /* 0x0000009b05197836 */ /* 0x000fe20000000000 */
[----:B------:R-:W-:Y:S02]  /*eee20*/  LOP3.LUT R20, R20, 0xbfffffff, RZ, 0xc0, !PT ;  /* 0xbfffffff14147812 */ /* 0x000fe400078ec0ff */
[----:B------:R-:W-:Y:S02]  /*eee30*/  ISETP.LT.AND P1, PT, R29, UR38, !P0 ;  /* 0x000000261d007c0c */ /* 0x000fe4000c721270 */
[----:B------:R-:W-:Y:S01]  /*eee40*/  ISETP.LT.AND P0, PT, R0, UR49, !P0 ;  /* 0x0000003100007c0c */ /* 0x000fe2000c701270 */
[----:B------:R-:W-:Y:S01]  /*eee50*/  ULDC.64 UR34, c[0x0][0x228] ;  /* 0x00008a0000227ab9 */ /* 0x000fe20000000a00 */
[----:B------:R-:W-:-:S09]  /*eee60*/  ULDC UR49, c[0x0][0x228] ;  /* 0x00008a0000317ab9 */ /* 0x000fd20000000800 */
        /* <DEDUP_REMOVED lines=170> */
[----:B------:R0:W-:Y:S01]  /*ef910*/  STL [R1+0x1dc], R15 ;  /* 0x0001dc0f01007387 */ /* 0x0001e20000100800 */
        /* <DEDUP_REMOVED lines=20> */
[----:B0-----:R-:W-:Y:S01]  /*efa60*/  VIADD R15, R5, 0x78 ;  /* 0x00000078050f7836 */ /* 0x001fe20000000000 */
        /* <DEDUP_REMOVED lines=9> */
[----:B-1----:R-:W-:Y:S01]  /*efb00*/  VIADD R11, R5, 0x15b ;  /* 0x0000015b050b7836 */ /* 0x002fe20000000000 */
        /* <DEDUP_REMOVED lines=19> */
[----:B0-----:R-:W-:Y:S01]  /*efc40*/  VIADD R11, R5, 0x15c ;  /* 0x0000015c050b7836 */ /* 0x001fe20000000000 */
        /* <DEDUP_REMOVED lines=9> */
[----:B------:R0:W-:Y:S04]  /*efce0*/  STL [R1+0x1d0], R11 ;  /* 0x0001d00b01007387 */ /* 0x0001e80000100800 */
[----:B------:R-:W2:Y:S01]  /*efcf0*/  LDL.LU R10, [R1+0x37f0] ;  /* 0x0037f000010a7983 */ /* 0x000ea20000300800 */
[----:B------:R-:W-:-:S03]  /*efd00*/  ULDC UR43, c[0x0][0x228] ;  /* 0x00008a00002b7ab9 */ /* 0x000fc60000000800 */
        /* <DEDUP_REMOVED lines=19> */
[----:B------:R-:W3:Y:S01]  /*efe40*/  LDL.LU R7, [R1+0x37ec] ;  /* 0x0037ec0001077983 */ /* 0x000ee20000300800 */
        /* <DEDUP_REMOVED lines=20> */
[----:B------:R-:W-:-:S03]  /*eff90*/  ULDC UR8, c[0x0][0x228] ;  /* 0x00008a0000087ab9 */ /* 0x000fc60000000800 */
[----:B------:R-:W4:Y:S04]  /*effa0*/  LDL.LU R3, [R1+0x37e8] ;  /* 0x0037e80001037983 */ /* 0x000f280000300800 */
[----:B------:R-:W-:-:S04]  /*effb0*/  @P1 LOP3.LUT R21, R21, 0x100, RZ, 0xfc, !PT ;  /* 0x0000010015151812 */ /* 0x000fc800078efcff */
[----:B------:R-:W-:-:S04]  /*effc0*/  LOP3.LUT R21, R21, 0xffffff7f, RZ, 0xc0, !PT ;  /* 0xffffff7f15157812 */ /* 0x000fc800078ec0ff */
[----:B------:R-:W-:Y:S02]  /*effd0*/  @P0 LOP3.LUT R21, R21, 0x80, RZ, 0xfc, !PT ;  /* 0x0000008015150812 */ /* 0x000fe400078efcff */
[----:B------:R-:W-:Y:S01]  /*effe0*/  ISETP.GE.AND P0, PT, R9, UR35, PT ;  /* 0x0000002309007c0c */ /* 0x000fe2000bf06270 */
[----:B0-----:R-:W-:Y:S01]  /*efff0*/  VIADD R11, R5, 0x15f ;  /* 0x0000015f050b7836 */ /* 0x001fe20000000000 */
[----:B------:R-:W-:Y:S02]  /*f0000*/  ULDC.64 UR34, c[0x0][0x228] ;  /* 0x00008a0000227ab9 */ /* 0x000fe40000000a00 */
[----:B------:R-:W-:Y:S02]  /*f0010*/  ISETP.LT.AND P1, PT, R29, UR38, !P0 ;  /* 0x000000261d007c0c */ /* 0x000fe4000c721270 */
[----:B------:R-:W-:Y:S02]  /*f0020*/  ISETP.LT.AND P0, PT, R0, UR8, !P0 ;  /* 0x0000000800007c0c */ /* 0x000fe4000c701270 */
[----:B------:R-:W-:Y:S01]  /*f0030*/  LOP3.LUT R21, R21, 0xffffffbf, RZ, 0xc0, !PT ;  /* 0xffffffbf15157812 */ /* 0x000fe200078ec0ff */
[----:B------:R0:W-:Y:S04]  /*f0040*/  STL [R1+0x1c4], R11 ;  /* 0x0001c40b01007387 */ /* 0x0001e80000100800 */
[----:B------:R-:W4:Y:S01]  /*f0050*/  LDL.LU R6, [R1+0x37e4] ;  /* 0x0037e40001067983 */ /* 0x000f220000300800 */
[----:B------:R-:W-:Y:S01]  /*f0060*/  ULDC UR8, c[0x0][0x228] ;  /* 0x00008a0000087ab9 */ /* 0x000fe20000000800 */
[----:B0-----:R-:W-:-:S02]  /*f0070*/  VIADD R11, R5, 0x160 ;  /* 0x00000160050b7836 */ /* 0x001fc40000000000 */
[----:B------:R-:W-:-:S04]  /*f0080*/  @P1 LOP3.LUT R21, R21, 0x40, RZ, 0xfc, !PT ;  /* 0x0000004015151812 */ /* 0x000fc800078efcff */
[----:B------:R-:W-:Y:S01]  /*f0090*/  LOP3.LUT R21, R21, 0xffffffdf, RZ, 0xc0, !PT ;  /* 0xffffffdf15157812 */ /* 0x000fe200078ec0ff */
[----:B------:R0:W-:Y:S04]  /*f00a0*/  STL [R1+0x1c0], R11 ;  /* 0x0001c00b01007387 */ /* 0x0001e80000100800 */
[----:B------:R-:W4:Y:S01]  /*f00b0*/  LDL.LU R4, [R1+0x37e0] ;  /* 0x0037e00001047983 */ /* 0x000f220000300800 */
[----:B------:R-:W-:Y:S02]  /*f00c0*/  @P0 LOP3.LUT R21, R21, 0x20, RZ, 0xfc, !PT ;  /* 0x0000002015150812 */ /* 0x000fe400078efcff */
[----:B------:R-:W-:Y:S01]  /*f00d0*/  ISETP.GE.AND P0, PT, R23, UR33, PT ;  /* 0x0000002117007c0c */ /* 0x000fe2000bf06270 */
[----:B------:R-:W-:Y:S01]  /*f00e0*/  ULDC.64 UR32, c[0x0][0x228] ;  /* 0x00008a0000207ab9 */ /* 0x000fe20000000a00 */
[----:B0-----:R-:W-:-:S02]  /*f00f0*/  VIADD R11, R5, 0x161 ;  /* 0x00000161050b7836 */ /* 0x001fc40000000000 */
[----:B------:R-:W-:-:S03]  /*f0100*/  ISETP.LT.AND P1, PT, R29, UR34, !P0 ;  /* 0x000000221d007c0c */ /* 0x000fc6000c721270 */
[----:B------:R0:W-:Y:S04]  /*f0110*/  STL [R1+0x1bc], R11 ;  /* 0x0001bc0b01007387 */ /* 0x0001e80000100800 */
[----:B------:R-:W4:Y:S01]  /*f0120*/  LDL.LU R2, [R1+0x37dc] ;  /* 0x0037dc0001027983 */ /* 0x000f220000300800 */
[----:B0-----:R-:W-:Y:S01]  /*f0130*/  VIADD R11, R5, 0x162 ;  /* 0x00000162050b7836 */ /* 0x001fe20000000000 */
[----:B------:R-:W-:Y:S02]  /*f0140*/  ISETP.LT.AND P0, PT, R0, UR8, !P0 ;  /* 0x0000000800007c0c */ /* 0x000fe4000c701270 */
[----:B------:R-:W-:Y:S01]  /*f0150*/  LOP3.LUT R21, R21, 0xffffffef, RZ, 0xc0, !PT ;  /* 0xffffffef15157812 */ /* 0x000fe200078ec0ff */
[----:B------:R-:W-:Y:S01]  /*f0160*/  ULDC UR8, c[0x0][0x228] ;  /* 0x00008a0000087ab9 */ /* 0x000fe20000000800 */
[----:B------:R0:W-:Y:S04]  /*f0170*/  STL [R1+0x1b8], R11 ;  /* 0x0001b80b01007387 */ /* 0x0001e80000100800 */
[----:B------:R-:W4:Y:S01]  /*f0180*/  LDL.LU R12, [R1+0x37d8] ;  /* 0x0037d800010c7983 */ /* 0x000f220000300800 */
[----:B------:R-:W-:Y:S01]  /*f0190*/  @P1 LOP3.LUT R21, R21, 0x10, RZ, 0xfc, !PT ;  /* 0x0000001015151812 */ /* 0x000fe200078efcff */
[----:B0-----:R-:W-:-:S05]  /*f01a0*/  VIADD R11, R5, 0x163 ;  /* 0x00000163050b7836 */ /* 0x001fca0000000000 */
[----:B------:R0:W-:Y:S04]  /*f01b0*/  STL [R1+0x1b4], R11 ;  /* 0x0001b40b01007387 */ /* 0x0001e80000100800 */
[----:B------:R-:W4:Y:S01]  /*f01c0*/  LDL.LU R9, [R1+0x37d4] ;  /* 0x0037d40001097983 */ /* 0x000f220000300800 */
[----:B------:R-:W-:Y:S01]  /*f01d0*/  LOP3.LUT R21, R21, 0xfffffff7, RZ, 0xc0, !PT ;  /* 0xfffffff715157812 */ /* 0x000fe200078ec0ff */
[----:B0-----:R-:W-:-:S05]  /*f01e0*/  VIADD R11, R5, 0x164 ;  /* 0x00000164050b7836 */ /* 0x001fca0000000000 */
[----:B------:R0:W-:Y:S04]  /*f01f0*/  STL [R1+0x1b0], R11 ;  /* 0x0001b00b01007387 */ /* 0x0001e80000100800 */
[----:B------:R-:W4:Y:S01]  /*f0200*/  LDL.LU R23, [R1+0x37d0] ;  /* 0x0037d00001177983 */ /* 0x000f220000300800 */
[----:B------:R-:W-:Y:S02]  /*f0210*/  @P0 LOP3.LUT R21, R21, 0x8, RZ, 0xfc, !PT ;  /* 0x0000000815150812 */ /* 0x000fe400078efcff */
[----:B------:R-:W-:Y:S01]  /*f0220*/  ISETP.GE.AND P0, PT, R22, UR31, PT ;  /* 0x0000001f16007c0c */ /* 0x000fe2000bf06270 */
[----:B------:R-:W-:Y:S01]  /*f0230*/  ULDC.64 UR30, c[0x0][0x228] ;  /* 0x00008a00001e7ab9 */ /* 0x000fe20000000a00 */
[----:B0-----:R-:W-:-:S05]  /*f0240*/  VIADD R11, R5, 0x165 ;  /* 0x00000165050b7836 */ /* 0x001fca0000000000 */
[----:B------:R0:W-:Y:S04]  /*f0250*/  STL [R1+0x1ac], R11 ;  /* 0x0001ac0b01007387 */ /* 0x0001e80000100800 */
[----:B------:R-:W2:Y:S01]  /*f0260*/  LDL.LU R22, [R1+0x37cc] ;  /* 0x0037cc0001167983 */ /* 0x000ea20000300800 */
        /* <DEDUP_REMOVED lines=13> */
[----:B------:R-:W-:Y:S02]  /*f0340*/  @P1 LOP3.LUT R21, R21, 0x1, RZ, 0xfc, !PT ;  /* 0x0000000115151812 */ /* 0x000fe400078efcff */
[----:B--2---:R-:W-:-:S04]  /*f0350*/  LOP3.LUT R22, R22, 0x7fffffff, RZ, 0xc0, !PT ;  /* 0x7fffffff16167812 */ /* 0x004fc800078ec0ff */
        /* <DEDUP_REMOVED lines=45> */
[----:B------:R-:W-:Y:S01]  /*f0630*/  VIADD R15, R5, 0x64 ;  /* 0x00000064050f7836 */ /* 0x000fe20000000000 */
[----:B------:R-:W-:-:S02]  /*f0640*/  ULDC UR60, c[0x0][0x228] ;  /* 0x00008a00003c7ab9 */ /* 0x000fc40000000800 */
        /* <DEDUP_REMOVED lines=23> */
[----:B---3--:R-:W-:Y:S01]  /*f07c0*/  ISETP.GE.AND P0, PT, R7, UR41, PT ;  /* 0x0000002907007c0c */ /* 0x008fe2000bf06270 */
[----:B------:R-:W-:-:S03]  /*f07d0*/  ULDC.64 UR40, c[0x0][0x228] ;  /* 0x00008a0000287ab9 */ /* 0x000fc60000000a00 */
[----:B------:R-:W-:Y:S02]  /*f07e0*/  ISETP.LT.AND P1, PT, R29, UR28, !P0 ;  /* 0x0000001c1d007c0c */ /* 0x000fe4000c721270 */
[----:B------:R-:W-:Y:S02]  /*f07f0*/  ISETP.LT.AND P0, PT, R0, UR51, !P0 ;  /* 0x0000003300007c0c */ /* 0x000fe4000c701270 */
[----:B------:R-:W-:Y:S01]  /*f0800*/  LOP3.LUT R22, R22, 0xfffeffff, RZ, 0xc0, !PT ;  /* 0xfffeffff16167812 */ /* 0x000fe200078ec0ff */
[----:B0-----:R-:W-:Y:S01]  /*f0810*/  VIADD R11, R5, 0x168 ;  /* 0x00000168050b7836 */ /* 0x001fe20000000000 */
[----:B------:R-:W-:Y:S04]  /*f0820*/  STL [R1+0x3624], R21 ;  /* 0x0036241501007387 */ /* 0x000fe80000100800 */
[----:B------:R-:W3:Y:S01]  /*f0830*/  LDL.LU R8, [R1+0x37c4] ;  /* 0x0037c40001087983 */ /* 0x000ee20000300800 */
[----:B------:R-:W-:-:S02]  /*f0840*/  ULDC UR51, c[0x0][0x228] ;  /* 0x00008a0000337ab9 */ /* 0x000fc40000000800 */
[----:B------:R-:W-:-:S04]  /*f0850*/  @P1 LOP3.LUT R22, R22, 0x10000, RZ, 0xfc, !PT ;  /* 0x0001000016161812 */ /* 0x000fc800078efcff */
[----:B------:R-:W-:-:S04]  /*f0860*/  LOP3.LUT R22, R22, 0xffff7fff, RZ, 0xc0, !PT ;  /* 0xffff7fff16167812 */ /* 0x000fc800078ec0ff */
[----:B------:R-:W-:Y:S02]  /*f0870*/  @P0 LOP3.LUT R22, R22, 0x8000, RZ, 0xfc, !PT ;  /* 0x0000800016160812 */ /* 0x000fe400078efcff */
[----:B----4-:R-:W-:Y:S01]  /*f0880*/  ISETP.GE.AND P0, PT, R3, UR37, PT ;  /* 0x0000002503007c0c */ /* 0x010fe2000bf06270 */
[----:B------:R-:W-:-:S03]  /*f0890*/  ULDC.64 UR36, c[0x0][0x228] ;  /* 0x00008a0000247ab9 */ /* 0x000fc60000000a00 */
[----:B------:R-:W-:Y:S02]  /*f08a0*/  ISETP.LT.AND P1, PT, R29, UR40, !P0 ;  /* 0x000000281d007c0c */ /* 0x000fe4000c721270 */
[----:B------:R-:W-:Y:S02]  /*f08b0*/  ISETP.LT.AND P0, PT, R0, UR49, !P0 ;  /* 0x0000003100007c0c */ /* 0x000fe4000c701270 */
[----:B------:R-:W-:Y:S01]  /*f08c0*/  LOP3.LUT R22, R22, 0xffffbfff, RZ, 0xc0, !PT ;  /* 0xffffbfff16167812 */ /* 0x000fe200078ec0ff */
[----:B------:R0:W-:Y:S04]  /*f08d0*/  STL [R1+0x1a0], R11 ;  /* 0x0001a00b01007387 */ /* 0x0001e80000100800 */
[----:B------:R-:W4:Y:S01]  /*f08e0*/  LDL.LU R27, [R1+0x37c0] ;  /* 0x0037c000011b7983 */ /* 0x000f220000300800 */
        /* <DEDUP_REMOVED lines=26> */
[----:B0-----:R-:W-:Y:S01]  /*f0a90*/  VIADD R11, R5, 0x16a ;  /* 0x0000016a050b7836 */ /* 0x001fe20000000000 */
[----:B------:R-:W-:Y:S02]  /*f0aa0*/  ULDC.64 UR32, c[0x0][0x228] ;  /* 0x00008a0000207ab9 */ /* 0x000fe40000000a00 */
[----:B------:R-:W-:Y:S02]  /*f0ab0*/  ISETP.LT.AND P1, PT, R29, UR34, !P0 ;  /* 0x000000221d007c0c */ /* 0x000fe4000c721270 */
[----:B------:R-:W-:Y:S01]  /*f0ac0*/  ISETP.LT.AND P0, PT, R0, UR26, !P0 ;  /* 0x0000001a00007c0c */ /* 0x000fe2000c701270 */
[----:B------:R0:W-:Y:S01]  /*f0ad0*/  STL [R1+0x198], R11 ;  /* 0x0001980b01007387 */ /* 0x0001e20000100800 */
[----:B------:R-:W-:-:S03]  /*f0ae0*/  LOP3.LUT R22, R22, 0xfffffeff, RZ, 0xc0, !PT ;  /* 0xfffffeff16167812 */ /* 0x000fc600078ec0ff */
[----:B------:R-:W4:Y:S01]  /*f0af0*/  LDL.LU R14, [R1+0x37b8] ;  /* 0x0037b800010e7983 */ /* 0x000f220000300800 */
[----:B------:R-:W-:Y:S01]  /*f0b00*/  ULDC UR26, c[0x0][0x228] ;  /* 0x00008a00001a7ab9 */ /* 0x000fe20000000800 */
[----:B0-----:R-:W-:-:S04]  /*f0b10*/  VIADD R11, R5, 0x16b ;  /* 0x0000016b050b7836 */ /* 0x001fc80000000000 */
[----:B------:R-:W-:Y:S01]  /*f0b20*/  @P1 LOP3.LUT R22, R22, 0x100, RZ, 0xfc, !PT ;  /* 0x0000010016161812 */ /* 0x000fe200078efcff */
[----:B------:R0:W-:Y:S03]  /*f0b30*/  STL [R1+0x194], R11 ;  /* 0x0001940b01007387 */ /* 0x0001e60000100800 */
[----:B------:R-:W-:Y:S01]  /*f0b40*/  LOP3.LUT R22, R22, 0xffffff7f, RZ, 0xc0, !PT ;  /* 0xffffff7f16167812 */ /* 0x000fe200078ec0ff */
[----:B0-----:R-:W-:-:S03]  /*f0b50*/  VIADD R11, R5, 0x16c ;  /* 0x0000016c050b7836 */ /* 0x001fc60000000000 */
[----:B------:R-:W-:Y:S02]  /*f0b60*/  @P0 LOP3.LUT R22, R22, 0x80, RZ, 0xfc, !PT ;  /* 0x0000008016160812 */ /* 0x000fe400078efcff */
[----:B------:R-:W-:Y:S01]  /*f0b70*/  ISETP.GE.AND P0, PT, R12, UR31, PT ;  /* 0x0000001f0c007c0c */ /* 0x000fe2000bf06270 */
[----:B------:R-:W-:Y:S01]  /*f0b80*/  ULDC.64 UR30, c[0x0][0x228] ;  /* 0x00008a00001e7ab9 */ /* 0x000fe20000000a00 */
[----:B------:R0:W-:Y:S04]  /*f0b90*/  STL [R1+0x190], R11 ;  /* 0x0001900b01007387 */ /* 0x0001e80000100800 */
[----:B------:R-:W4:Y:S01]  /*f0ba0*/  LDL.LU R13, [R1+0x37b4] ;  /* 0x0037b400010d7983 */ /* 0x000f220000300800 */
[----:B------:R-:W-:Y:S01]  /*f0bb0*/  ISETP.LT.AND P1, PT, R29, UR32, !P0 ;  /* 0x000000201d007c0c */ /* 0x000fe2000c721270 */
[----:B0-----:R-:W-:-:S05]  /*f0bc0*/  VIADD R11, R5, 0x16d ;  /* 0x0000016d050b7836 */ /* 0x001fca0000000000 */
[----:B------:R0:W-:Y:S04]  /*f0bd0*/  STL [R1+0x180], R11 ;  /* 0x0001800b01007387 */ /* 0x0001e80000100800 */
[----:B------:R-:W4:Y:S01]  /*f0be0*/  LDL.LU R10, [R1+0x37b0] ;  /* 0x0037b000010a7983 */ /* 0x000f220000300800 */
[----:B------:R-:W-:Y:S02]  /*f0bf0*/  ISETP.LT.AND P0, PT, R0, UR20, !P0 ;  /* 0x0000001400007c0c */ /* 0x000fe4000c701270 */
[----:B------:R-:W-:Y:S01]  /*f0c00*/  LOP3.LUT R22, R22, 0xffffffbf, RZ, 0xc0, !PT ;  /* 0xffffffbf16167812 */ /* 0x000fe200078ec0ff */
[----:B------:R-:W-:Y:S01]  /*f0c10*/  ULDC UR20, c[0x0][0x228] ;  /* 0x00008a0000147ab9 */ /* 0x000fe20000000800 */
[----:B0-----:R-:W-:-:S05]  /*f0c20*/  VIADD R11, R5, 0x16e ;  /* 0x0000016e050b7836 */ /* 0x001fca0000000000 */
[----:B------:R0:W-:Y:S04]  /*f0c30*/  STL [R1+0x17c], R11 ;  /* 0x00017c0b01007387 */ /* 0x0001e80000100800 */
[----:B------:R-:W4:Y:S01]  /*f0c40*/  LDL.LU R7, [R1+0x37ac] ;  /* 0x0037ac0001077983 */ /* 0x000f220000300800 */
[----:B------:R-:W-:Y:S01]  /*f0c50*/  @P1 LOP3.LUT R22, R22, 0x40, RZ, 0xfc, !PT ;  /* 0x0000004016161812 */ /* 0x000fe200078efcff */
[----:B0-----:R-:W-:-:S05]  /*f0c60*/  VIADD R11, R5, 0x16f ;  /* 0x0000016f050b7836 */ /* 0x001fca0000000000 */
[----:B------:R0:W-:Y:S04]  /*f0c70*/  STL [R1+0x178], R11 ;  /* 0x0001780b01007387 */ /* 0x0001e80000100800 */
[----:B------:R-:W4:Y:S01]  /*f0c80*/  LDL.LU R3, [R1+0x37a8] ;  /* 0x0037a80001037983 */ /* 0x000f220000300800 */
[----:B------:R-:W-:Y:S01]  /*f0c90*/  LOP3.LUT R22, R22, 0xffffffdf, RZ, 0xc0, !PT ;  /* 0xffffffdf16167812 */ /* 0x000fe200078ec0ff */
[----:B0-----:R-:W-:-:S03]  /*f0ca0*/  VIADD R11, R5, 0x170 ;  /* 0x00000170050b7836 */ /* 0x001fc60000000000 */
[----:B------:R-:W-:Y:S02]  /*f0cb0*/  @P0 LOP3.LUT R22, R22, 0x20, RZ, 0xfc, !PT ;  /* 0x0000002016160812 */ /* 0x000fe400078efcff */
[----:B------:R0:W-:Y:S01]  /*f0cc0*/  STL [R1+0x174], R11 ;  /* 0x0001740b01007387 */ /* 0x0001e20000100800 */
[----:B------:R-:W-:-:S03]  /*f0cd0*/  ISETP.GE.AND P0, PT, R9, UR29, PT ;  /* 0x0000001d09007c0c */ /* 0x000fc6000bf06270 */
[----:B------:R-:W4:Y:S01]  /*f0ce0*/  LDL.LU R6, [R1+0x37a4] ;  /* 0x0037a40001067983 */ /* 0x000f220000300800 */
[----:B------:R-:W-:Y:S01]  /*f0cf0*/  LOP3.LUT R22, R22, 0xffffffef, RZ, 0xc0, !PT ;  /* 0xffffffef16167812 */ /* 0x000fe200078ec0ff */
[----:B------:R-:W-:Y:S01]  /*f0d00*/  ULDC.64 UR28, c[0x0][0x228] ;  /* 0x00008a00001c7ab9 */ /* 0x000fe20000000a00 */
[----:B0-----:R-:W-:Y:S01]  /*f0d10*/  VIADD R11, R5, 0x171 ;  /* 0x00000171050b7836 */ /* 0x001fe20000000000 */
[----:B------:R-:W-:-:S04]  /*f0d20*/  ISETP.LT.AND P1, PT, R29, UR30, !P0 ;  /* 0x0000001e1d007c0c */ /* 0x000fc8000c721270 */
[----:B------:R0:W-:Y:S04]  /*f0d30*/  STL [R1+0x170], R11 ;  /* 0x0001700b01007387 */ /* 0x0001e80000100800 */
[----:B------:R-:W4:Y:S01]  /*f0d40*/  LDL.LU R4, [R1+0x37a0] ;  /* 0x0037a00001047983 */ /* 0x000f220000300800 */
[----:B0-----:R-:W-:Y:S01]  /*f0d50*/  VIADD R11, R5, 0x172 ;  /* 0x00000172050b7836 */ /* 0x001fe20000000000 */
[----:B------:R-:W-:-:S03]  /*f0d60*/  ISETP.LT.AND P0, PT, R0, UR18, !P0 ;  /* 0x0000001200007c0c */ /* 0x000fc6000c701270 */
[----:B------:R-:W-:Y:S01]  /*f0d70*/  @P1 LOP3.LUT R22, R22, 0x10, RZ, 0xfc, !PT ;  /* 0x0000001016161812 */ /* 0x000fe200078efcff */
[----:B------:R-:W-:Y:S01]  /*f0d80*/  ULDC UR18, c[0x0][0x228] ;  /* 0x00008a0000127ab9 */ /* 0x000fe20000000800 */
[----:B------:R0:W-:Y:S04]  /*f0d90*/  STL [R1+0x16c], R11 ;  /* 0x00016c0b01007387 */ /* 0x0001e80000100800 */
[----:B------:R-:W4:Y:S01]  /*f0da0*/  LDL.LU R2, [R1+0x379c] ;  /* 0x00379c0001027983 */ /* 0x000f220000300800 */
        /* <DEDUP_REMOVED lines=12> */
[----:B------:R-:W3:Y:S01]  /*f0e70*/  LDL.LU R23, [R1+0x3790] ;  /* 0x0037900001177983 */ /* 0x000ee20000300800 */
[----:B------:R-:W-:Y:S02]  /*f0e80*/  ISETP.LT.AND P1, PT, R29, UR28, !P0 ;  /* 0x0000001c1d007c0c */ /* 0x000fe4000c721270 */
[----:B------:R-:W-:Y:S02]  /*f0e90*/  ISETP.LT.AND P0, PT, R0, UR12, !P0 ;  /* 0x0000000c00007c0c */ /* 0x000fe4000c701270 */
[----:B------:R-:W-:Y:S01]  /*f0ea0*/  LOP3.LUT R22, R22, 0xfffffffb, RZ, 0xc0, !PT ;  /* 0xfffffffb16167812 */ /* 0x000fe200078ec0ff */
[----:B------:R-:W-:-:S08]  /*f0eb0*/  ULDC UR12, c[0x0][0x228] ;  /* 0x00008a00000c7ab9 */ /* 0x000fd00000000800 */
[----:B------:R-:W-:-:S04]  /*f0ec0*/  @P1 LOP3.LUT R22, R22, 0x4, RZ, 0xfc, !PT ;  /* 0x0000000416161812 */ /* 0x000fc800078efcff */
[----:B------:R-:W-:-:S04]  /*f0ed0*/  LOP3.LUT R22, R22, 0xfffffffd, RZ, 0xc0, !PT ;  /* 0xfffffffd16167812 */ /* 0x000fc800078ec0ff */
[----:B------:R-:W-:Y:S02]  /*f0ee0*/  @P0 LOP3.LUT R22, R22, 0x2, RZ, 0xfc, !PT ;  /* 0x0000000216160812 */ /* 0x000fe400078efcff */
[----:B--2---:R-:W-:Y:S01]  /*f0ef0*/  ISETP.GE.AND P0, PT, R24, UR37, PT ;  /* 0x0000002518007c0c */ /* 0x004fe2000bf06270 */
[----:B------:R-:W-:-:S03]  /*f0f00*/  ULDC.64 UR36, c[0x0][0x228] ;  /* 0x00008a0000247ab9 */ /* 0x000fc60000000a00 */
[----:B------:R-:W-:Y:S02]  /*f0f10*/  ISETP.LT.AND P1, PT, R29, UR40, !P0 ;  /* 0x000000281d007c0c */ /* 0x000fe4000c721270 */
[----:B------:R-:W-:Y:S02]  /*f0f20*/  ISETP.LT.AND P0, PT, R0, UR6, !P0 ;  /* 0x0000000600007c0c */ /* 0x000fe4000c701270 */
[----:B------:R-:W-:Y:S01]  /*f0f30*/  LOP3.LUT R22, R22, 0xfffffffe, RZ, 0xc0, !PT ;  /* 0xfffffffe16167812 */ /* 0x000fe200078ec0ff */
[----:B0-----:R-:W-:Y:S01]  /*f0f40*/  VIADD R11, R5, 0x176 ;  /* 0x00000176050b7836 */ /* 0x001fe20000000000 */
[----:B------:R-:W-:-:S07]  /*f0f50*/  ULDC UR6, c[0x0][0x228] ;  /* 0x00008a0000067ab9 */ /* 0x000fce0000000800 */
[----:B------:R-:W-:Y:S01]  /*f0f60*/  @P1 LOP3.LUT R22, R22, 0x1, RZ, 0xfc, !PT ;  /* 0x0000000116161812 */ /* 0x000fe200078efcff */
[----:B------:R0:W-:Y:S04]  /*f0f70*/  STL [R1+0x15c], R11 ;  /* 0x00015c0b01007387 */ /* 0x0001e80000100800 */
[----:B------:R-:W2:Y:S01]  /*f0f80*/  LDL.LU R24, [R1+0x378c] ;  /* 0x00378c0001187983 */ /* 0x000ea20000300800 */
[----:B---3--:R-:W-:-:S04]  /*f0f90*/  LOP3.LUT R23, R23, 0x7fffffff, RZ, 0xc0, !PT ;  /* 0x7fffffff17177812 */ /* 0x008fc800078ec0ff */
[----:B------:R-:W-:Y:S02]  /*f0fa0*/  @P0 LOP3.LUT R23, R23, 0x80000000, RZ, 0xfc, !PT ;  /* 0x8000000017170812 */ /* 0x000fe400078efcff */
[----:B------:R-:W-:Y:S01]  /*f0fb0*/  ISETP.GE.AND P0, PT, R8, UR39, PT ;  /* 0x0000002708007c0c */ /* 0x000fe2000bf06270 */
[----:B------:R-:W-:-:S03]  /*f0fc0*/  ULDC.64 UR38, c[0x0][0x228] ;  /* 0x00008a0000267ab9 */ /* 0x000fc60000000a00 */
[----:B------:R-:W-:Y:S02]  /*f0fd0*/  ISETP.LT.AND P1, PT, R29, UR36, !P0 ;  /* 0x000000241d007c0c */ /* 0x000fe4000c721270 */
[----:B------:R-:W-:Y:S02]  /*f0fe0*/  ISETP.LT.AND P0, PT, R0, UR4, !P0 ;  /* 0x0000000400007c0c */ /* 0x000fe4000c701270 */
[----:B------:R-:W-:Y:S01]  /*f0ff0*/  LOP3.LUT R23, R23, 0xbfffffff, RZ, 0xc0, !PT ;  /* 0xbfffffff17177812 */ /* 0x000fe200078ec0ff */
[----:B0-----:R-:W-:Y:S01]  /*f1000*/  VIADD R11, R5, 0x177 ;  /* 0x00000177050b7836 */ /* 0x001fe20000000000 */
[----:B------:R-:W-:Y:S01]  /*f1010*/  STL [R1+0x3628], R22 ;  /* 0x0036281601007387 */ /* 0x000fe20000100800 */
[----:B------:R-:W-:-:S06]  /*f1020*/  ULDC UR4, c[0x0][0x228] ;  /* 0x00008a0000047ab9 */ /* 0x000fcc0000000800 */
        /* <DEDUP_REMOVED lines=29> */
[----:B------:R-:W-:Y:S01]  /*f1200*/  ULDC UR32, c[0x0][0x228] ;  /* 0x00008a0000207ab9 */ /* 0x000fe20000000800 */
[----:B------:R0:W-:Y:S04]  /*f1210*/  STL [R1+0x154], R11 ;  /* 0x0001540b01007387 */ /* 0x0001e80000100800 */
[----:B------:R-:W4:Y:S01]  /*f1220*/  LDL.LU R27, [R1+0x3784] ;  /* 0x00378400011b7983 */ /* 0x000f220000300800 */
        /* <DEDUP_REMOVED lines=33> */
[----:B------:R-:W-:Y:S01]  /*f1440*/  ULDC UR40, c[0x0][0x228] ;  /* 0x00008a0000287ab9 */ /* 0x000fe20000000800 */
        /* <DEDUP_REMOVED lines=11> */
[----:B------:R-:W-:-:S02]  /*f1500*/  VIADD R22, R5, 0x19a ;  /* 0x0000019a05167836 */ /* 0x000fc40000000000 */
[C---:B------:R-:W-:Y:S02]  /*f1510*/  VIADD R21, R5.reuse, 0x19b ;  /* 0x0000019b05157836 */ /* 0x040fe40000000000 */
[C---:B------:R-:W-:Y:S02]  /*f1520*/  VIADD R20, R5.reuse, 0x19c ;  /* 0x0000019c05147836 */ /* 0x040fe40000000000 */
[C---:B------:R-:W-:Y:S02]  /*f1530*/  VIADD R19, R5.reuse, 0x19d ;  /* 0x0000019d05137836 */ /* 0x040fe40000000000 */
[C---:B------:R-:W-:Y:S02]  /*f1540*/  VIADD R18, R5.reuse, 0x19e ;  /* 0x0000019e05127836 */ /* 0x040fe40000000000 */
[C---:B------:R-:W-:Y:S02]  /*f1550*/  VIADD R16, R5.reuse, 0x19f ;  /* 0x0000019f05107836 */ /* 0x040fe40000000000 */
[----:B------:R-:W-:-:S02]  /*f1560*/  VIADD R25, R5, 0x3a ;  /* 0x0000003a05197836 */ /* 0x000fc40000000000 */
[----:B------:R-:W-:Y:S01]  /*f1570*/  VIADD R28, R5, 0x1a8 ;  /* 0x000001a8051c7836 */ /* 0x000fe20000000000 */
[----:B------:R-:W-:Y:S01]  /*f1580*/  @P1 LOP3.LUT R23, R23, 0x10000, RZ, 0xfc, !PT ;  /* 0x0001000017171812 */ /* 0x000fe200078efcff */
[----:B------:R-:W-:Y:S01]  /*f1590*/  VIADD R26, R5, 0x1a9 ;  /* 0x000001a9051a7836 */ /* 0x000fe20000000000 */
[----:B------:R-:W-:Y:S02]  /*f15a0*/  ULDC UR55, c[0x0][0x228] ;  /* 0x00008a0000377ab9 */ /* 0x000fe40000000800 */
[----:B------:R-:W-:-:S04]  /*f15b0*/  LOP3.LUT R23, R23, 0xffff7fff, RZ, 0xc0, !PT ;  /* 0xffff7fff17177812 */ /* 0x000fc800078ec0ff */
[----:B------:R-:W-:Y:S02]  /*f15c0*/  @P0 LOP3.LUT R23, R23, 0x8000, RZ, 0xfc, !PT ;  /* 0x0000800017170812 */ /* 0x000fe400078efcff */
[----:B------:R-:W-:Y:S01]  /*f15d0*/  ISETP.GE.AND P0, PT, R15, UR35, PT ;  /* 0x000000230f007c0c */ /* 0x000fe2000bf06270 */
[----:B------:R-:W-:-:S03]  /*f15e0*/  ULDC.64 UR34, c[0x0][0x228] ;  /* 0x00008a0000227ab9 */ /* 0x000fc60000000a00 */
[----:B------:R-:W-:Y:S02]  /*f15f0*/  ISETP.LT.AND P1, PT, R29, UR38, !P0 ;  /* 0x000000261d007c0c */ /* 0x000fe4000c721270 */
[----:B------:R-:W-:Y:S02]  /*f1600*/  ISETP.LT.AND P0, PT, R0, UR61, !P0 ;  /* 0x0000003d00007c0c */ /* 0x000fe4000c701270 */
[----:B------:R-:W-:Y:S01]  /*f1610*/  LOP3.LUT R23, R23, 0xffffbfff, RZ, 0xc0, !PT ;  /* 0xffffbfff17177812 */ /* 0x000fe200078ec0ff */
[C---:B0-----:R-:W-:Y:S02]  /*f1620*/  VIADD R11, R5.reuse, 0x17b ;  /* 0x0000017b050b7836 */ /* 0x041fe40000000000 */
[----:B------:R-:W-:Y:S01]  /*f1630*/  VIADD R15, R5, 0x55 ;  /* 0x00000055050f7836 */ /* 0x000fe20000000000 */
[----:B------:R-:W-:-:S05]  /*f1640*/  ULDC UR61, c[0x0][0x228] ;  /* 0x00008a00003d7ab9 */ /* 0x000fca0000000800 */
[----:B------:R-:W-:-:S04]  /*f1650*/  @P1 LOP3.LUT R23, R23, 0x4000, RZ, 0xfc, !PT ;  /* 0x0000400017171812 */ /* 0x000fc800078efcff */
[----:B------:R-:W-:-:S04]  /*f1660*/  LOP3.LUT R23, R23, 0xffffdfff, RZ, 0xc0, !PT ;  /* 0xffffdfff17177812 */ /* 0x000fc800078ec0ff */
[----:B------:R-:W-:Y:S02]  /*f1670*/  @P0 LOP3.LUT R23, R23, 0x2000, RZ, 0xfc, !PT ;  /* 0x0000200017170812 */ /* 0x000fe400078efcff */
[----:B------:R-:W-:-:S04]  /*f1680*/  ISETP.GE.AND P0, PT, R6, UR33, PT ;  /* 0x0000002106007c0c */ /* 0x000fc8000bf06270 */
[----:B------:R-:W-:Y:S02]  /*f1690*/  ISETP.LT.AND P1, PT, R29, UR34, !P0 ;  /* 0x000000221d007c0c */ /* 0x000fe4000c721270 */
[----:B------:R-:W-:Y:S02]  /*f16a0*/  ISETP.LT.AND P0, PT, R0, UR32, !P0 ;  /* 0x0000002000007c0c */ /* 0x000fe4000c701270 */
        /* <DEDUP_REMOVED lines=17> */
[----:B------:R0:W-:Y:S04]  /*f17c0*/  STL [R1+0x148], R11 ;  /* 0x0001480b01007387 */ /* 0x0001e80000100800 */
[----:B------:R-:W4:Y:S01]  /*f17d0*/  LDL.LU R13, [R1+0x3778] ;  /* 0x00377800010d7983 */ /* 0x000f220000300800 */
[----:B------:R-:W-:-:S03]  /*f17e0*/  ULDC.64 UR28, c[0x0][0x228] ;  /* 0x00008a00001c7ab9 */ /* 0x000fc60000000a00 */
[----:B------:R-:W-:Y:S01]  /*f17f0*/  @P1 LOP3.LUT R23, R23, 0x100, RZ, 0xfc, !PT ;  /* 0x0000010017171812 */ /* 0x000fe200078efcff */
[----:B0-----:R-:W-:-:S03]  /*f1800*/  VIADD R11, R5, 0x17c ;  /* 0x0000017c050b7836 */ /* 0x001fc60000000000 */
[----:B------:R-:W-:Y:S02]  /*f1810*/  LOP3.LUT R23, R23, 0xffffff7f, RZ, 0xc0, !PT ;  /* 0xffffff7f17177812 */ /* 0x000fe400078ec0ff */
[----:B------:R0:W-:Y:S04]  /*f1820*/  STL [R1+0x144], R11 ;  /* 0x0001440b01007387 */ /* 0x0001e80000100800 */
[----:B------:R-:W4:Y:S01]  /*f1830*/  LDL.LU R10, [R1+0x3774] ;  /* 0x00377400010a7983 */ /* 0x000f220000300800 */
[----:B------:R-:W-:Y:S02]  /*f1840*/  @P0 LOP3.LUT R23, R23, 0x80, RZ, 0xfc, !PT ;  /* 0x0000008017170812 */ /* 0x000fe400078efcff */
[----:B------:R-:W-:Y:S01]  /*f1850*/  ISETP.GE.AND P0, PT, R12, UR41, PT ;  /* 0x000000290c007c0c */ /* 0x000fe2000bf06270 */
[----:B0-----:R-:W-:-:S03]  /*f1860*/  VIADD R11, R5, 0x17d ;  /* 0x0000017d050b7836 */ /* 0x001fc60000000000 */
[----:B------:R-:W-:Y:S02]  /*f1870*/  ISETP.LT.AND P1, PT, R29, UR28, !P0 ;  /* 0x0000001c1d007c0c */ /* 0x000fe4000c721270 */
[----:B------:R0:W-:Y:S04]  /*f1880*/  STL [R1+0x140], R11 ;  /* 0x0001400b01007387 */ /* 0x0001e80000100800 */
[----:B------:R-:W4:Y:S01]  /*f1890*/  LDL.LU R7, [R1+0x3770] ;  /* 0x0037700001077983 */ /* 0x000f220000300800 */
[----:B------:R-:W-:Y:S02]  /*f18a0*/  ISETP.LT.AND P0, PT, R0, UR40, !P0 ;  /* 0x0000002800007c0c */ /* 0x000fe4000c701270 */
[----:B------:R-:W-:Y:S01]  /*f18b0*/  LOP3.LUT R23, R23, 0xffffffbf, RZ, 0xc0, !PT ;  /* 0xffffffbf17177812 */ /* 0x000fe200078ec0ff */
[----:B------:R-:W-:Y:S01]  /*f18c0*/  ULDC.64 UR40, c[0x0][0x228] ;  /* 0x00008a0000287ab9 */ /* 0x000fe20000000a00 */
[----:B0-----:R-:W-:-:S05]  /*f18d0*/  VIADD R11, R5, 0x17e ;  /* 0x0000017e050b7836 */ /* 0x001fca0000000000 */
[----:B------:R0:W-:Y:S04]  /*f18e0*/  STL [R1+0x13c], R11 ;  /* 0x00013c0b01007387 */ /* 0x0001e80000100800 */
[----:B------:R-:W4:Y:S01]  /*f18f0*/  LDL.LU R3, [R1+0x376c] ;  /* 0x00376c0001037983 */ /* 0x000f220000300800 */
[----:B------:R-:W-:Y:S01]  /*f1900*/  @P1 LOP3.LUT R23, R23, 0x40, RZ, 0xfc, !PT ;  /* 0x0000004017171812 */ /* 0x000fe200078efcff */
[----:B0-----:R-:W-:-:S05]  /*f1910*/  VIADD R11, R5, 0x17f ;  /* 0x0000017f050b7836 */ /* 0x001fca0000000000 */
[----:B------:R0:W-:Y:S01]  /*f1920*/  STL [R1+0x138], R11 ;  /* 0x0001380b01007387 */ /* 0x0001e20000100800 */
        /* <DEDUP_REMOVED lines=26> */
[----:B--2---:R-:W-:Y:S01]  /*f1ad0*/  ISETP.GE.AND P0, PT, R24, UR39, PT ;  /* 0x0000002718007c0c */ /* 0x004fe2000bf06270 */
        /* <DEDUP_REMOVED lines=16> */
[----:B------:R-:W-:-:S08]  /*f1be0*/  ULDC UR43, c[0x0][0x228] ;  /* 0x00008a00002b7ab9 */ /* 0x000fd00000000800 */
[----:B------:R-:W-:Y:S01]  /*f1bf0*/  @P1 LOP3.LUT R23, R23, 0x1, RZ, 0xfc, !PT ;  /* 0x0000000117171812 */ /* 0x000fe200078efcff */
[----:B0-----:R-:W-:-:S05]  /*f1c00*/  VIADD R11, R5, 0x186 ;  /* 0x00000186050b7836 */ /* 0x001fca0000000000 */
[----:B------:R0:W-:Y:S04]  /*f1c10*/  STL [R1+0x11c], R11 ;  /* 0x00011c0b01007387 */ /* 0x0001e80000100800 */
[----:B------:R-:W3:Y:S01]  /*f1c20*/  LDL.LU R8, [R1+0x3750] ;  /* 0x0037500001087983 */ /* 0x000ee20000300800 */
[----:B0-----:R-:W-:-:S05]  /*f1c30*/  VIADD R11, R5, 0x187 ;  /* 0x00000187050b7836 */ /* 0x001fca0000000000 */
[----:B------:R0:W-:Y:S04]  /*f1c40*/  STL [R1+0x118], R11 ;  /* 0x0001180b01007387 */ /* 0x0001e80000100800 */
[----:B------:R1:W-:Y:S01]  /*f1c50*/  STL [R1+0x362c], R23 ;  /* 0x00362c1701007387 */ /* 0x0003e20000100800 */
[----:B--2---:R-:W-:-:S04]  /*f1c60*/  LOP3.LUT R24, R24, 0x7fffffff, RZ, 0xc0, !PT ;  /* 0x7fffffff18187812 */ /* 0x004fc800078ec0ff */
[----:B------:R-:W-:Y:S02]  /*f1c70*/  @P0 LOP3.LUT R24, R24, 0x80000000, RZ, 0xfc, !PT ;  /* 0x8000000018180812 */ /* 0x000fe400078efcff */
[----:B----4-:R-:W-:Y:S01]  /*f1c80*/  ISETP.GE.AND P0, PT, R27, UR33, PT ;  /* 0x000000211b007c0c */ /* 0x010fe2000bf06270 */
[----:B------:R-:W-:Y:S01]  /*f1c90*/  ULDC.64 UR32, c[0x0][0x228] ;  /* 0x00008a0000207ab9 */ /* 0x000fe20000000a00 */
[----:B------:R-:W2:Y:S02]  /*f1ca0*/  LDL.LU R27, [R1+0x374c] ;  /* 0x00374c00011b7983 */ /* 0x000ea40000300800 */
        /* <DEDUP_REMOVED lines=13> */
[----:B-1----:R-:W-:Y:S01]  /*f1d80*/  VIADD R23, R5, 0x199 ;  /* 0x0000019905177836 */ /* 0x002fe20000000000 */
        /* <DEDUP_REMOVED lines=116> */
[----:B------:R0:W-:Y:S01]  /*f24d0*/  STL [R1+0xfc], R11 ;  /* 0x0000fc0b01007387 */ /* 0x0001e20000100800 */
[----:B------:R-:W-:Y:S02]  /*f24e0*/  ISETP.LT.AND P0, PT, R0, UR12, !P0 ;  /* 0x0000000c00007c0c */ /* 0x000fe4000c701270 */
[----:B------:R-:W-:Y:S01]  /*f24f0*/  LOP3.LUT R24, R24, 0xffffffbf, RZ, 0xc0, !PT ;  /* 0xffffffbf18187812 */ /* 0x000fe200078ec0ff */
[----:B------:R-:W-:Y:S01]  /*f2500*/  ULDC UR12, c[0x0][0x228] ;  /* 0x00008a00000c7ab9 */ /* 0x000fe20000000800 */
[----:B0-----:R-:W-:-:S06]  /*f2510*/  VIADD R11, R5, 0x18f ;  /* 0x0000018f050b7836 */ /* 0x001fcc0000000000 */
[----:B------:R-:W-:Y:S01]  /*f2520*/  @P1 LOP3.LUT R24, R24, 0x40, RZ, 0xfc, !PT ;  /* 0x0000004018181812 */ /* 0x000fe200078efcff */
[----:B------:R0:W-:Y:S04]  /*f2530*/  STL [R1+0xf8], R11 ;  /* 0x0000f80b01007387 */ /* 0x0001e80000100800 */
[----:B------:R-:W4:Y:S01]  /*f2540*/  LDL.LU R6, [R1+0x3730] ;  /* 0x0037300001067983 */ /* 0x000f220000300800 */
[----:B------:R-:W-:Y:S01]  /*f2550*/  LOP3.LUT R24, R24, 0xffffffdf, RZ, 0xc0, !PT ;  /* 0xffffffdf18187812 */ /* 0x000fe200078ec0ff */
[----:B0-----:R-:W-:-:S03]  /*f2560*/  VIADD R11, R5, 0x190 ;  /* 0x00000190050b7836 */ /* 0x001fc60000000000 */
[----:B------:R-:W-:Y:S02]  /*f2570*/  @P0 LOP3.LUT R24, R24, 0x20, RZ, 0xfc, !PT ;  /* 0x0000002018180812 */ /* 0x000fe400078efcff */
[----:B------:R0:W-:Y:S01]  /*f2580*/  STL [R1+0xf4], R11 ;  /* 0x0000f40b01007387 */ /* 0x0001e20000100800 */
[----:B---3--:R-:W-:-:S03]  /*f2590*/  ISETP.GE.AND P0, PT, R8, UR35, PT ;  /* 0x0000002308007c0c */ /* 0x008fc6000bf06270 */
[----:B------:R-:W3:Y:S01]  /*f25a0*/  LDL.LU R4, [R1+0x372c] ;  /* 0x00372c0001047983 */ /* 0x000ee20000300800 */
[----:B------:R-:W-:Y:S01]  /*f25b0*/  LOP3.LUT R24, R24, 0xffffffef, RZ, 0xc0, !PT ;  /* 0xffffffef18187812 */ /* 0x000fe200078ec0ff */
[----:B------:R-:W-:Y:S01]  /*f25c0*/  ULDC.64 UR34, c[0x0][0x228] ;  /* 0x00008a0000227ab9 */ /* 0x000fe20000000a00 */
[----:B0-----:R-:W-:Y:S01]  /*f25d0*/  VIADD R11, R5, 0x191 ;  /* 0x00000191050b7836 */ /* 0x001fe20000000000 */
[----:B------:R-:W-:-:S04]  /*f25e0*/  ISETP.LT.AND P1, PT, R29, UR38, !P0 ;  /* 0x000000261d007c0c */ /* 0x000fc8000c721270 */
[----:B------:R0:W-:Y:S04]  /*f25f0*/  STL [R1+0xf0], R11 ;  /* 0x0000f00b01007387 */ /* 0x0001e80000100800 */
[----:B------:R-:W3:Y:S01]  /*f2600*/  LDL.LU R2, [R1+0x3728] ;  /* 0x0037280001027983 */ /* 0x000ee20000300800 */
[----:B0-----:R-:W-:Y:S01]  /*f2610*/  VIADD R11, R5, 0x192 ;  /* 0x00000192050b7836 */ /* 0x001fe20000000000 */
[----:B------:R-:W-:-:S03]  /*f2620*/  ISETP.LT.AND P0, PT, R0, UR8, !P0 ;  /* 0x0000000800007c0c */ /* 0x000fc6000c701270 */
[----:B------:R-:W-:Y:S01]  /*f2630*/  @P1 LOP3.LUT R24, R24, 0x10, RZ, 0xfc, !PT ;  /* 0x0000001018181812 */ /* 0x000fe200078efcff */
[----:B------:R-:W-:Y:S01]  /*f2640*/  ULDC UR8, c[0x0][0x228] ;  /* 0x00008a0000087ab9 */ /* 0x000fe20000000800 */
[----:B------:R0:W-:Y:S04]  /*f2650*/  STL [R1+0xec], R11 ;  /* 0x0000ec0b01007387 */ /* 0x0001e80000100800 */
[----:B------:R-:W3:Y:S01]  /*f2660*/  LDL.LU R12, [R1+0x3724] ;  /* 0x00372400010c7983 */ /* 0x000ee20000300800 */
[----:B0-----:R-:W-:-:S05]  /*f2670*/  VIADD R11, R5, 0x193 ;  /* 0x00000193050b7836 */ /* 0x001fca0000000000 */
[----:B------:R0:W-:Y:S04]  /*f2680*/  STL [R1+0xdc], R11 ;  /* 0x0000dc0b01007387 */ /* 0x0001e80000100800 */
[----:B------:R-:W3:Y:S01]  /*f2690*/  LDL.LU R9, [R1+0x3720] ;  /* 0x0037200001097983 */ /* 0x000ee20000300800 */
[----:B------:R-:W-:Y:S01]  /*f26a0*/  LOP3.LUT R24, R24, 0xfffffff7, RZ, 0xc0, !PT ;  /* 0xfffffff718187812 */ /* 0x000fe200078ec0ff */
[----:B0-----:R-:W-:-:S05]  /*f26b0*/  VIADD R11, R5, 0x194 ;  /* 0x00000194050b7836 */ /* 0x001fca0000000000 */
[----:B------:R0:W-:Y:S04]  /*f26c0*/  STL [R1+0xcc], R11 ;  /* 0x0000cc0b01007387 */ /* 0x0001e80000100800 */
[----:B------:R-:W3:Y:S01]  /*f26d0*/  LDL.LU R8, [R1+0x371c] ;  /* 0x00371c0001087983 */ /* 0x000ee20000300800 */
        /* <DEDUP_REMOVED lines=22> */
[----:B------:R-:W4:Y:S04]  /*f2840*/  LDL.LU R17, [R1+0x3714] ;  /* 0x0037140001117983 */ /* 0x000f280000300800 */
[----:B------:R1:W-:Y:S01]  /*f2850*/  STL [R1+0x3630], R24 ;  /* 0x0036301801007387 */ /* 0x0003e20000100800 */
[----:B0-----:R-:W-:-:S05]  /*f2860*/  VIADD R11, R5, 0x197 ;  /* 0x00000197050b7836 */ /* 0x001fca0000000000 */
[----:B------:R0:W-:Y:S01]  /*f2870*/  STL [R1+0xac], R11 ;  /* 0x0000ac0b01007387 */ /* 0x0001e20000100800 */
[----:B-1----:R-:W-:Y:S01]  /*f2880*/  VIADD R24, R5, 0x198 ;  /* 0x0000019805187836 */ /* 0x002fe20000000000 */
[----:B--2---:R-:W-:-:S04]  /*f2890*/  LOP3.LUT R27, R27, 0x7fffffff, RZ, 0xc0, !PT ;  /* 0x7fffffff1b1b7812 */ /* 0x004fc800078ec0ff */
[----:B------:R-:W-:Y:S02]  /*f28a0*/  @P0 LOP3.LUT R27, R27, 0x80000000, RZ, 0xfc, !PT ;  /* 0x800000001b1b0812 */ /* 0x000fe400078efcff */
[----:B------:R-:W-:Y:S01]  /*f28b0*/  ISETP.GE.AND P0, PT, R14, UR29, PT ;  /* 0x0000001d0e007c0c */ /* 0x000fe2000bf06270 */
[----:B------:R-:W-:Y:S01]  /*f28c0*/  ULDC.64 UR28, c[0x0][0x228] ;  /* 0x00008a00001c7ab9 */ /* 0x000fe20000000a00 */
[----:B------:R-:W2:Y:S02]  /*f28d0*/  LDL.LU R14, [R1+0x3710] ;  /* 0x00371000010e7983 */ /* 0x000ea40000300800 */
        /* <DEDUP_REMOVED lines=48> */
[----:B------:R-:W-:Y:S01]  /*f2be0*/  STL [R1+0x3644], R20 ;  /* 0x0036441401007387 */ /* 0x000fe20000100800 */
        /* <DEDUP_REMOVED lines=9> */
[----:B------:R-:W-:Y:S01]  /*f2c80*/  STL [R1+0x3648], R19 ;  /* 0x0036481301007387 */ /* 0x000fe20000100800 */
[----:B------:R-:W-:Y:S01]  /*f2c90*/  VIADD R15, R5, 0x1a0 ;  /* 0x000001a0050f7836 */ /* 0x000fe20000000000 */
        /* <DEDUP_REMOVED lines=15> */
[----:B---3--:R-:W-:Y:S01]  /*f2d90*/  ISETP.GE.AND P0, PT, R4, UR29, PT ;  /* 0x0000001d04007c0c */ /* 0x008fe2000bf06270 */
[----:B------:R-:W-:Y:S01]  /*f2da0*/  ULDC.64 UR28, c[0x0][0x228] ;  /* 0x00008a00001c7ab9 */ /* 0x000fe20000000a00 */
[----:B------:R-:W3:Y:S02]  /*f2db0*/  LDL.LU R4, [R1+0x36f8] ;  /* 0x0036f80001047983 */ /* 0x000ee40000300800 */
        /* <DEDUP_REMOVED lines=9> */
[----:B------:R-:W-:Y:S01]  /*f2e50*/  ULDC.64 UR40, c[0x0][0x228] ;  /* 0x00008a0000287ab9 */ /* 0x000fe20000000a00 */
        /* <DEDUP_REMOVED lines=60> */
[----:B------:R-:W-:Y:S01]  /*f3220*/  STL [R1+0x3654], R15 ;  /* 0x0036540f01007387 */ /* 0x000fe20000100800 */
[----:B---3--:R-:W-:-:S04]  /*f3230*/  LOP3.LUT R2, R2, 0x7fffffff, RZ, 0xc0, !PT ;  /* 0x7fffffff02027812 */ /* 0x008fc800078ec0ff */
[----:B------:R-:W-:Y:S01]  /*f3240*/  @P1 LOP3.LUT R27, R27, 0x4, RZ, 0xfc, !PT ;  /* 0x000000041b1b1812 */ /* 0x000fe200078efcff */
[C---:B------:R-:W-:Y:S02]  /*f3250*/  VIADD R8, R5.reuse, 0x1a3 ;  /* 0x000001a305087836 */ /* 0x040fe40000000000 */
[C---:B------:R-:W-:Y:S02]  /*f3260*/  VIADD R17, R5.reuse, 0x1a4 ;  /* 0x000001a405117836 */ /* 0x040fe40000000000 */
[----:B------:R-:W-:Y:S01]  /*f3270*/  VIADD R14, R5, 0x1a5 ;  /* 0x000001a5050e7836 */ /* 0x000fe20000000000 */
[----:B------:R-:W-:Y:S01]  /*f3280*/  LOP3.LUT R27, R27, 0xfffffffd, RZ, 0xc0, !PT ;  /* 0xfffffffd1b1b7812 */ /* 0x000fe200078ec0ff */
[----:B------:R-:W-:Y:S01]  /*f3290*/  VIADD R13, R5, 0x1a6 ;  /* 0x000001a6050d7836 */ /* 0x000fe20000000000 */
[----:B------:R-:W-:Y:S02]  /*f32a0*/  ULDC UR6, c[0x0][0x228] ;  /* 0x00008a0000067ab9 */ /* 0x000fe40000000800 */
[----:B------:R-:W-:-:S02]  /*f32b0*/  @P0 LOP3.LUT R27, R27, 0x2, RZ, 0xfc, !PT ;  /* 0x000000021b1b0812 */ /* 0x000fc400078efcff */
[----:B------:R-:W-:Y:S01]  /*f32c0*/  ISETP.GE.AND P0, PT, R10, UR41, PT ;  /* 0x000000290a007c0c */ /* 0x000fe2000bf06270 */
[----:B------:R-:W-:Y:S01]  /*f32d0*/  STL [R1+0x3658], R12 ;  /* 0x0036580c01007387 */ /* 0x000fe20000100800 */
[----:B------:R-:W-:Y:S02]  /*f32e0*/  ULDC.64 UR40, c[0x0][0x228] ;  /* 0x00008a0000287ab9 */ /* 0x000fe40000000a00 */
[----:B------:R-:W-:Y:S02]  /*f32f0*/  ISETP.LT.AND P1, PT, R29, UR28, !P0 ;  /* 0x0000001c1d007c0c */ /* 0x000fe4000c721270 */
[----:B------:R-:W-:Y:S02]  /*f3300*/  ISETP.LT.AND P0, PT, R0, UR61, !P0 ;  /* 0x0000003d00007c0c */ /* 0x000fe4000c701270 */
[----:B------:R-:W-:Y:S01]  /*f3310*/  LOP3.LUT R27, R27, 0xfffffffe, RZ, 0xc0, !PT ;  /* 0xfffffffe1b1b7812 */ /* 0x000fe200078ec0ff */
[----:B------:R2:W-:Y:S01]  /*f3320*/  STL [R1+0x365c], R9 ;  /* 0x00365c0901007387 */ /* 0x0005e20000100800 */
[----:B------:R-:W-:Y:S01]  /*f3330*/  VIADD R10, R5, 0x1a7 ;  /* 0x000001a7050a7836 */ /* 0x000fe20000000000 */
[----:B------:R-:W-:-:S08]  /*f3340*/  ULDC UR61, c[0x0][0x228] ;  /* 0x00008a00003d7ab9 */ /* 0x000fd00000000800 */
[----:B------:R-:W-:Y:S02]  /*f3350*/  @P0 LOP3.LUT R2, R2, 0x80000000, RZ, 0xfc, !PT ;  /* 0x8000000002020812 */ /* 0x000fe400078efcff */
[----:B------:R-:W-:Y:S02]  /*f3360*/  ISETP.GE.AND P0, PT, R7, UR37, PT ;  /* 0x0000002507007c0c */ /* 0x000fe4000bf06270 */
[----:B------:R-:W-:Y:S01]  /*f3370*/  @P1 LOP3.LUT R27, R27, 0x1, RZ, 0xfc, !PT ;  /* 0x000000011b1b1812 */ /* 0x000fe200078efcff */
[----:B------:R-:W3:Y:S01]  /*f3380*/  LDL.LU R7, [R1+0x36f0] ;  /* 0x0036f00001077983 */ /* 0x000ee20000300800 */
        /* <DEDUP_REMOVED lines=9> */
[----:B------:R-:W-:Y:S01]  /*f3420*/  ULDC.64 UR38, c[0x0][0x228] ;  /* 0x00008a0000267ab9 */ /* 0x000fe20000000a00 */
[----:B------:R-:W4:Y:S02]  /*f3430*/  LDL.LU R3, [R1+0x36ec] ;  /* 0x0036ec0001037983 */ /* 0x000f240000300800 */
        /* <DEDUP_REMOVED lines=12> */
[----:B------:R-:W-:Y:S01]  /*f3500*/  ULDC.64 UR34, c[0x0][0x228] ;  /* 0x00008a0000227ab9 */ /* 0x000fe20000000a00 */
[----:B------:R-:W-:-:S08]  /*f3510*/  ULDC UR57, c[0x0][0x228] ;  /* 0x00008a0000397ab9 */ /* 0x000fd00000000800 */
[----:B------:R-:W-:-:S04]  /*f3520*/  @P1 LOP3.LUT R2, R2, 0x4000000, RZ, 0xfc, !PT ;  /* 0x0400000002021812 */ /* 0x000fc800078efcff */
[----:B------:R-:W-:-:S04]  /*f3530*/  LOP3.LUT R2, R2, 0xfdffffff, RZ, 0xc0, !PT ;  /* 0xfdffffff02027812 */ /* 0x000fc800078ec0ff */
[----:B------:R-:W-:Y:S02]  /*f3540*/  @P0 LOP3.LUT R2, R2, 0x2000000, RZ, 0xfc, !PT ;  /* 0x0200000002020812 */ /* 0x000fe400078efcff */
[----:B------:R-:W-:Y:S01]  /*f3550*/  ISETP.GE.AND P0, PT, R6, UR33, PT ;  /* 0x0000002106007c0c */ /* 0x000fe2000bf06270 */
[----:B------:R-:W-:Y:S01]  /*f3560*/  ULDC.64 UR32, c[0x0][0x228] ;  /* 0x00008a0000207ab9 */ /* 0x000fe20000000a00 */
[----:B------:R-:W2:Y:S04]  /*f3570*/  LDL.LU R6, [R1+0x36e8] ;  /* 0x0036e80001067983 */ /* 0x000ea80000300800 */
[----:B------:R-:W2:Y:S04]  /*f3580*/  LDL.LU R5, [R1+0x36e4] ;  /* 0x0036e40001057983 */ /* 0x000ea80000300800 */
[----:B-1----:R-:W2:Y:S01]  /*f3590*/  LDL.LU R24, [R1+0x290] ;  /* 0x0002900001187983 */ /* 0x002ea20000300800 */
[----:B------:R-:W-:-:S02]  /*f35a0*/  ISETP.LT.AND P1, PT, R29, UR34, !P0 ;  /* 0x000000221d007c0c */ /* 0x000fc4000c721270 */
[----:B------:R-:W-:Y:S02]  /*f35b0*/  ISETP.LT.AND P0, PT, R0, UR55, !P0 ;  /* 0x0000003700007c0c */ /* 0x000fe4000c701270 */
[----:B------:R-:W-:Y:S01]  /*f35c0*/  LOP3.LUT R2, R2, 0xfeffffff, RZ, 0xc0, !PT ;  /* 0xfeffffff02027812 */ /* 0x000fe200078ec0ff */
[----:B------:R-:W-:-:S08]  /*f35d0*/  ULDC UR55, c[0x0][0x228] ;  /* 0x00008a0000377ab9 */ /* 0x000fd00000000800 */
        /* <DEDUP_REMOVED lines=12> */
[----:B------:R-:W-:-:S04]  /*f36a0*/  @P0 LOP3.LUT R2, R2, 0x200000, RZ, 0xfc, !PT ;  /* 0x0020000002020812 */ /* 0x000fc800078efcff */
[----:B------:R-:W-:Y:S02]  /*f36b0*/  LOP3.LUT R2, R2, 0xffefffff, RZ, 0xc0, !PT ;  /* 0xffefffff02027812 */ /* 0x000fe400078ec0ff */
[----:B---3--:R-:W-:Y:S01]  /*f36c0*/  ISETP.GE.AND P0, PT, R7, UR29, PT ;  /* 0x0000001d07007c0c */ /* 0x008fe2000bf06270 */
[----:B------:R-:W-:Y:S01]  /*f36d0*/  ULDC.64 UR28, c[0x0][0x228] ;  /* 0x00008a00001c7ab9 */ /* 0x000fe20000000a00 */
[----:B------:R-:W3:Y:S02]  /*f36e0*/  LDL.LU R7, [R1+0x36dc] ;  /* 0x0036dc0001077983 */ /* 0x000ee40000300800 */
[----:B------:R-:W-:Y:S02]  /*f36f0*/  ISETP.LT.AND P1, PT, R29, UR30, !P0 ;  /* 0x0000001e1d007c0c */ /* 0x000fe4000c721270 */
[----:B------:R-:W-:Y:S01]  /*f3700*/  ISETP.LT.AND P0, PT, R0, UR49, !P0 ;  /* 0x0000003100007c0c */ /* 0x000fe2000c701270 */
[----:B------:R-:W-:-:S10]  /*f3710*/  ULDC UR49, c[0x0][0x228] ;  /* 0x00008a0000317ab9 */ /* 0x000fd40000000800 */
[----:B------:R-:W-:-:S04]  /*f3720*/  @P1 LOP3.LUT R2, R2, 0x100000, RZ, 0xfc, !PT ;  /* 0x0010000002021812 */ /* 0x000fc800078efcff */
[----:B------:R-:W-:-:S04]  /*f3730*/  LOP3.LUT R2, R2, 0xfff7ffff, RZ, 0xc0, !PT ;  /* 0xfff7ffff02027812 */ /* 0x000fc800078ec0ff */
[----:B------:R-:W-:Y:S02]  /*f3740*/  @P0 LOP3.LUT R2, R2, 0x80000, RZ, 0xfc, !PT ;  /* 0x0008000002020812 */ /* 0x000fe400078efcff */
[----:B----4-:R-:W-:Y:S01]  /*f3750*/  ISETP.GE.AND P0, PT, R3, UR41, PT ;  /* 0x0000002903007c0c */ /* 0x010fe2000bf06270 */
        /* <DEDUP_REMOVED lines=10> */
[----:B--2---:R-:W-:Y:S01]  /*f3800*/  ISETP.GE.AND P0, PT, R24, UR37, PT ;  /* 0x0000002518007c0c */ /* 0x004fe2000bf06270 */
[----:B------:R-:W-:-:S03]  /*f3810*/  ULDC.64 UR36, c[0x0][0x228] ;  /* 0x00008a0000247ab9 */ /* 0x000fc60000000a00 */
[----:B------:R-:W-:Y:S02]  /*f3820*/  ISETP.LT.AND P1, PT, R29, UR40, !P0 ;  /* 0x000000281d007c0c */ /* 0x000fe4000c721270 */
[----:B------:R-:W-:Y:S01]  /*f3830*/  ISETP.LT.AND P0, PT, R0, UR44, !P0 ;  /* 0x0000002c00007c0c */ /* 0x000fe2000c701270 */
[----:B------:R-:W-:-:S10]  /*f3840*/  ULDC UR44, c[0x0][0x228] ;  /* 0x00008a00002c7ab9 */ /* 0x000fd40000000800 */
        /* <DEDUP_REMOVED lines=15> */
[----:B------:R-:W2:Y:S01]  /*f3940*/  LDL.LU R5, [R1+0x36d0] ;  /* 0x0036d00001057983 */ /* 0x000ea20000300800 */
[----:B------:R-:W-:Y:S02]  /*f3950*/  LOP3.LUT R2, R2, 0xffffefff, RZ, 0xc0, !PT ;  /* 0xffffefff02027812 */ /* 0x000fe400078ec0ff */
[----:B------:R-:W-:Y:S02]  /*f3960*/  ISETP.LT.AND P1, PT, R29, UR38, !P0 ;  /* 0x000000261d007c0c */ /* 0x000fe4000c721270 */
[----:B------:R-:W-:Y:S01]  /*f3970*/  ISETP.LT.AND P0, PT, R0, UR24, !P0 ;  /* 0x0000001800007c0c */ /* 0x000fe2000c701270 */
[----:B------:R-:W2:Y:S01]  /*f3980*/  LDL.LU R24, [R1+0x2a8] ;  /* 0x0002a80001187983 */ /* 0x000ea20000300800 */
[----:B------:R-:W-:-:S09]  /*f3990*/  ULDC UR24, c[0x0][0x228] ;  /* 0x00008a0000187ab9 */ /* 0x000fd20000000800 */
        /* <DEDUP_REMOVED lines=39> */
[----:B------:R-:W-:Y:S02]  /*f3c10*/  @P1 LOP3.LUT R2, R2, 0x1, RZ, 0xfc, !PT ;  /* 0x0000000102021812 */ /* 0x000fe400078efcff */
[----:B----4-:R-:W-:-:S04]  /*f3c20*/  LOP3.LUT R3, R3, 0xbfffffff, RZ, 0xc0, !PT ;  /* 0xbfffffff03037812 */ /* 0x010fc800078ec0ff */
[----:B------:R-:W-:Y:S02]  /*f3c30*/  @P0 LOP3.LUT R3, R3, 0x40000000, RZ, 0xfc, !PT ;  /* 0x4000000003030812 */ /* 0x000fe400078efcff */
[----:B------:R-:W-:Y:S01]  /*f3c40*/  ISETP.GE.AND P0, PT, R6, UR37, PT ;  /* 0x0000002506007c0c */ /* 0x000fe2000bf06270 */
[----:B------:R-:W-:Y:S01]  /*f3c50*/  ULDC.64 UR36, c[0x0][0x228] ;  /* 0x00008a0000247ab9 */ /* 0x000fe20000000a00 */
[----:B------:R-:W2:Y:S04]  /*f3c60*/  LDL.LU R6, [R1+0x36c0] ;  /* 0x0036c00001067983 */ /* 0x000ea80000300800 */
[----:B------:R-:W4:Y:S01]  /*f3c70*/  LDL.LU R24, [R1+0x2bc] ;  /* 0x0002bc0001187983 */ /* 0x000f220000300800 */
[----:B------:R-:W-:Y:S02]  /*f3c80*/  ISETP.LT.AND P1, PT, R29, UR40, !P0 ;  /* 0x000000281d007c0c */ /* 0x000fe4000c721270 */
[----:B------:R-:W-:-:S02]  /*f3c90*/  ISETP.LT.AND P0, PT, R0, UR10, !P0 ;  /* 0x0000000a00007c0c */ /* 0x000fc4000c701270 */
        /* <DEDUP_REMOVED lines=37> */
[----:B----4-:R-:W-:Y:S01]  /*f3ef0*/  ISETP.GE.AND P0, PT, R24, UR31, PT ;  /* 0x0000001f18007c0c */ /* 0x010fe2000bf06270 */
[----:B------:R-:W-:-:S03]  /*f3f00*/  ULDC.64 UR30, c[0x0][0x228] ;  /* 0x00008a00001e7ab9 */ /* 0x000fc60000000a00 */
[----:B------:R-:W-:Y:S02]  /*f3f10*/  ISETP.LT.AND P1, PT, R29, UR32, !P0 ;  /* 0x000000201d007c0c */ /* 0x000fe4000c721270 */
[----:B------:R-:W-:Y:S01]  /*f3f20*/  ISETP.LT.AND P0, PT, R0, UR22, !P0 ;  /* 0x0000001600007c0c */ /* 0x000fe2000c701270 */
[----:B------:R-:W-:Y:S01]  /*f3f30*/  ULDC UR32, c[0x0][0x228] ;  /* 0x00008a0000207ab9 */ /* 0x000fe20000000800 */
[----:B------:R-:W-:-:S09]  /*f3f40*/  ULDC UR22, c[0x0][0x228] ;  /* 0x00008a0000167ab9 */ /* 0x000fd20000000800 */
[----:B------:R-:W-:-:S04]  /*f3f50*/  @P1 LOP3.LUT R3, R3, 0x2000, RZ, 0xfc, !PT ;  /* 0x0000200003031812 */ /* 0x000fc800078efcff */
[----:B------:R-:W-:-:S04]  /*f3f60*/  LOP3.LUT R3, R3, 0xfffff7ff, RZ, 0xc0, !PT ;  /* 0xfffff7ff03037812 */ /* 0x000fc800078ec0ff */
[----:B------:R-:W-:Y:S02]  /*f3f70*/  @P0 LOP3.LUT R3, R3, 0x800, RZ, 0xfc, !PT ;  /* 0x0000080003030812 */ /* 0x000fe400078efcff */
[----:B--2---:R-:W-:Y:S01]  /*f3f80*/  ISETP.GE.AND P0, PT, R6, UR29, PT ;  /* 0x0000001d06007c0c */ /* 0x004fe2000bf06270 */
[----:B------:R-:W-:Y:S01]  /*f3f90*/  ULDC.64 UR28, c[0x0][0x228] ;  /* 0x00008a00001c7ab9 */ /* 0x000fe20000000a00 */
[----:B------:R-:W2:Y:S01]  /*f3fa0*/  LDL.LU R6, [R1+0x36b0] ;  /* 0x0036b00001067983 */ /* 0x000ea20000300800 */
[----:B------:R-:W-:Y:S02]  /*f3fb0*/  LOP3.LUT R3, R3, 0xfffffbff, RZ, 0xc0, !PT ;  /* 0xfffffbff03037812 */ /* 0x000fe400078ec0ff */
[----:B------:R-:W-:Y:S02]  /*f3fc0*/  ISETP.LT.AND P1, PT, R29, UR30, !P0 ;  /* 0x0000001e1d007c0c */ /* 0x000fe4000c721270 */
[----:B------:R-:W-:Y:S01]  /*f3fd0*/  ISETP.LT.AND P0, PT, R0, UR26, !P0 ;  /* 0x0000001a00007c0c */ /* 0x000fe2000c701270 */
[----:B------:R-:W4:Y:S01]  /*f3fe0*/  LDL.LU R24, [R1+0x2d0] ;  /* 0x0002d00001187983 */ /* 0x000f220000300800 */
[----:B------:R-:W-:Y:S01]  /*f3ff0*/  ULDC UR30, c[0x0][0x228] ;  /* 0x00008a00001e7ab9 */ /* 0x000fe20000000800 */
        /* <DEDUP_REMOVED lines=10> */
[----:B------:R-:W-:Y:S01]  /*f40a0*/  ULDC UR28, c[0x0][0x228] ;  /* 0x00008a00001c7ab9 */ /* 0x000fe20000000800 */
[----:B------:R-:W-:-:S07]  /*f40b0*/  ULDC UR42, c[0x0][0x228] ;  /* 0x00008a00002a7ab9 */ /* 0x000fce0000000800 */
        /* <DEDUP_REMOVED lines=18> */
[----:B------:R-:W-:Y:S01]  /*f41e0*/  ISETP.LT.AND P0, PT, R0, UR45, !P0 ;  /* 0x0000002d00007c0c */ /* 0x000fe2000c701270 */
[----:B------:R-:W-:Y:S01]  /*f41f0*/  ULDC UR36, c[0x0][0x228] ;  /* 0x00008a0000247ab9 */ /* 0x000fe20000000800 */
[----:B------:R-:W-:Y:S01]  /*f4200*/  ULDC UR45, c[0x0][0x228] ;  /* 0x00008a00002d7ab9 */ /* 0x000fe20000000800 */
[----:B----4-:R-:W-:-:S08]  /*f4210*/  LOP3.LUT R4, R4, 0xbfffffff, RZ, 0xc0, !PT ;  /* 0xbfffffff04047812 */ /* 0x010fd000078ec0ff */
[----:B------:R-:W-:-:S04]  /*f4220*/  @P1 LOP3.LUT R4, R4, 0x40000000, RZ, 0xfc, !PT ;  /* 0x4000000004041812 */ /* 0x000fc800078efcff */
[----:B------:R-:W-:-:S04]  /*f4230*/  LOP3.LUT R4, R4, 0xefffffff, RZ, 0xc0, !PT ;  /* 0xefffffff04047812 */ /* 0x000fc800078ec0ff */
[----:B------:R-:W-:Y:S02]  /*f4240*/  @P0 LOP3.LUT R4, R4, 0x10000000, RZ, 0xfc, !PT ;  /* 0x1000000004040812 */ /* 0x000fe400078efcff */
[----:B------:R-:W-:Y:S02]  /*f4250*/  ISETP.GE.AND P0, PT, R24, UR35, PT ;  /* 0x0000002318007c0c */ /* 0x000fe4000bf06270 */
[----:B------:R-:W4:Y:S02]  /*f4260*/  LDL.LU R24, [R1+0x2e0] ;  /* 0x0002e00001187983 */ /* 0x000f240000300800 */
[----:B------:R-:W-:Y:S02]  /*f4270*/  ISETP.LT.AND P1, PT, R29, UR38, !P0 ;  /* 0x000000261d007c0c */ /* 0x000fe4000c721270 */
[----:B------:R-:W-:Y:S02]  /*f4280*/  ISETP.LT.AND P0, PT, R0, UR34, !P0 ;  /* 0x0000002200007c0c */ /* 0x000fe4000c701270 */
[----:B------:R-:W-:Y:S01]  /*f4290*/  LOP3.LUT R4, R4, 0xf7ffffff, RZ, 0xc0, !PT ;  /* 0xf7ffffff04047812 */ /* 0x000fe200078ec0ff */
[----:B------:R-:W-:Y:S01]  /*f42a0*/  ULDC.64 UR34, c[0x0][0x228] ;  /* 0x00008a0000227ab9 */ /* 0x000fe20000000a00 */
[----:B------:R-:W-:-:S07]  /*f42b0*/  ULDC UR38, c[0x0][0x228] ;  /* 0x00008a0000267ab9 */ /* 0x000fce0000000800 */
[----:B------:R-:W-:-:S04]  /*f42c0*/  @P1 LOP3.LUT R4, R4, 0x8000000, RZ, 0xfc, !PT ;  /* 0x0800000004041812 */ /* 0x000fc800078efcff */
[----:B------:R-:W-:-:S04]  /*f42d0*/  LOP3.LUT R4, R4, 0xfeffffff, RZ, 0xc0, !PT ;  /* 0xfeffffff04047812 */ /* 0x000fc800078ec0ff */
[----:B------:R-:W-:Y:S02]  /*f42e0*/  @P0 LOP3.LUT R4, R4, 0x1000000, RZ, 0xfc, !PT ;  /* 0x0100000004040812 */ /* 0x000fe400078efcff */
[----:B--2---:R-:W-:Y:S02]  /*f42f0*/  ISETP.GE.AND P0, PT, R6, UR33, PT ;  /* 0x0000002106007c0c */ /* 0x004fe4000bf06270 */
[----:B------:R-:W2:Y:S02]  /*f4300*/  LDL.LU R6, [R1+0x36a0] ;  /* 0x0036a00001067983 */ /* 0x000ea40000300800 */
[----:B------:R-:W-:Y:S02]  /*f4310*/  ISETP.LT.AND P1, PT, R29, UR34, !P0 ;  /* 0x000000221d007c0c */ /* 0x000fe4000c721270 */
[----:B------:R-:W-:Y:S02]  /*f4320*/  ISETP.LT.AND P0, PT, R0, UR32, !P0 ;  /* 0x0000002000007c0c */ /* 0x000fe4000c701270 */
[----:B------:R-:W-:Y:S01]  /*f4330*/  LOP3.LUT R4, R4, 0xff7fffff, RZ, 0xc0, !PT ;  /* 0xff7fffff04047812 */ /* 0x000fe200078ec0ff */
[----:B------:R-:W-:-:S08]  /*f4340*/  ULDC.64 UR32, c[0x0][0x228] ;  /* 0x00008a0000207ab9 */ /* 0x000fd00000000a00 */
        /* <DEDUP_REMOVED lines=12> */
[----:B---3--:R-:W-:Y:S02]  /*f4410*/  ISETP.GE.AND P0, PT, R7, UR29, PT ;  /* 0x0000001d07007c0c */ /* 0x008fe4000bf06270 */
[----:B------:R-:W3:Y:S01]  /*f4420*/  LDL.LU R7, [R1+0x3698] ;  /* 0x0036980001077983 */ /* 0x000ee20000300800 */
[----:B------:R-:W-:Y:S02]  /*f4430*/  LOP3.LUT R4, R4, 0xfffeffff, RZ, 0xc0, !PT ;  /* 0xfffeffff04047812 */ /* 0x000fe400078ec0ff */
[----:B------:R-:W-:Y:S02]  /*f4440*/  ISETP.LT.AND P1, PT, R29, UR30, !P0 ;  /* 0x0000001e1d007c0c */ /* 0x000fe4000c721270 */
[----:B------:R-:W-:Y:S01]  /*f4450*/  ISETP.LT.AND P0, PT, R0, UR28, !P0 ;  /* 0x0000001c00007c0c */ /* 0x000fe2000c701270 */
[----:B------:R-:W-:Y:S01]  /*f4460*/  ULDC.64 UR28, c[0x0][0x228] ;  /* 0x00008a00001c7ab9 */ /* 0x000fe20000000a00 */
[----:B0-----:R-:W3:Y:S09]  /*f4470*/  LDL.LU R23, [R1+0x2f0] ;  /* 0x0002f00001177983 */ /* 0x001ef20000300800 */
[----:B------:R-:W-:-:S04]  /*f4480*/  @P1 LOP3.LUT R4, R4, 0x10000, RZ, 0xfc, !PT ;  /* 0x0001000004041812 */ /* 0x000fc800078efcff */
[----:B------:R-:W-:-:S04]  /*f4490*/  LOP3.LUT R4, R4, 0xffffbfff, RZ, 0xc0, !PT ;  /* 0xffffbfff04047812 */ /* 0x000fc800078ec0ff */
[----:B------:R-:W-:-:S04]  /*f44a0*/  @P0 LOP3.LUT R4, R4, 0x4000, RZ, 0xfc, !PT ;  /* 0x0000400004040812 */ /* 0x000fc800078efcff */
[----:B------:R-:W-:Y:S02]  /*f44b0*/  LOP3.LUT R4, R4, 0xffffefff, RZ, 0xc0, !PT ;  /* 0xffffefff04047812 */ /* 0x000fe400078ec0ff */
[----:B----4-:R-:W-:-:S04]  /*f44c0*/  ISETP.GE.AND P0, PT, R24, UR41, PT ;  /* 0x0000002918007c0c */ /* 0x010fc8000bf06270 */
[----:B------:R-:W-:Y:S02]  /*f44d0*/  ISETP.LT.AND P1, PT, R29, UR28, !P0 ;  /* 0x0000001c1d007c0c */ /* 0x000fe4000c721270 */
[----:B------:R-:W-:Y:S01]  /*f44e0*/  ISETP.LT.AND P0, PT, R0, UR40, !P0 ;  /* 0x0000002800007c0c */ /* 0x000fe2000c701270 */
[----:B------:R-:W-:-:S10]  /*f44f0*/  ULDC.64 UR40, c[0x0][0x228] ;  /* 0x00008a0000287ab9 */ /* 0x000fd40000000a00 */
        /* <DEDUP_REMOVED lines=18> */
[----:B---3--:R-:W-:-:S07]  /*f4620*/  ISETP.GE.AND P0, PT, R7, UR35, PT ;  /* 0x0000002307007c0c */ /* 0x008fce000bf06270 */
[----:B------:R-:W-:Y:S01]  /*f4630*/  @P2 LOP3.LUT R4, R4, 0x20, RZ, 0xfc, !PT ;  /* 0x0000002004042812 */ /* 0x000fe200078efcff */
[----:B------:R-:W3:Y:S04]  /*f4640*/  LDL.LU R7, [R1+0x368c] ;  /* 0x00368c0001077983 */ /* 0x000ee80000300800 */
[----:B------:R-:W3:Y:S01]  /*f4650*/  LDL.LU R24, [R1+0x2fc] ;  /* 0x0002fc0001187983 */ /* 0x000ee20000300800 */
[----:B------:R-:W-:Y:S02]  /*f4660*/  ISETP.LT.AND P2, PT, R29, UR38, !P0 ;  /* 0x000000261d007c0c */ /* 0x000fe4000c741270 */
[----:B------:R-:W-:Y:S01]  /*f4670*/  LOP3.LUT R4, R4, 0xfffffffb, RZ, 0xc0, !PT ;  /* 0xfffffffb04047812 */ /* 0x000fe200078ec0ff */
[----:B------:R-:W-:-:S03]  /*f4680*/  ULDC.64 UR34, c[0x0][0x228] ;  /* 0x00008a0000227ab9 */ /* 0x000fc60000000a00 */
[----:B------:R-:W-:Y:S02]  /*f4690*/  @P1 LOP3.LUT R4, R4, 0x4, RZ, 0xfc, !PT ;  /* 0x0000000404041812 */ /* 0x000fe400078efcff */
[----:B------:R-:W-:Y:S02]  /*f46a0*/  ISETP.LT.AND P1, PT, R0, UR61, !P0 ;  /* 0x0000003d00007c0c */ /* 0x000fe4000c721270 */
[----:B------:R-:W-:Y:S01]  /*f46b0*/  ISETP.GE.AND P0, PT, R23, UR33, PT ;  /* 0x0000002117007c0c */ /* 0x000fe2000bf06270 */
[----:B------:R-:W-:Y:S01]  /*f46c0*/  ULDC.64 UR32, c[0x0][0x228] ;  /* 0x00008a0000207ab9 */ /* 0x000fe20000000a00 */
[----:B------:R-:W-:Y:S01]  /*f46d0*/  LOP3.LUT R4, R4, 0xfffffffd, RZ, 0xc0, !PT ;  /* 0xfffffffd04047812 */ /* 0x000fe200078ec0ff */
[----:B------:R-:W-:-:S03]  /*f46e0*/  ULDC UR61, c[0x0][0x22c] ;  /* 0x00008b00003d7ab9 */ /* 0x000fc60000000800 */
[----:B------:R-:W-:Y:S02]  /*f46f0*/  @P2 LOP3.LUT R4, R4, 0x2, RZ, 0xfc, !PT ;  /* 0x0000000204042812 */ /* 0x000fe400078efcff */
[----:B------:R-:W-:Y:S02]  /*f4700*/  ISETP.LT.AND P2, PT, R29, UR34, !P0 ;  /* 0x000000221d007c0c */ /* 0x000fe4000c741270 */
[----:B----4-:R-:W-:-:S04]  /*f4710*/  LOP3.LUT R5, R5, 0x7fffffff, RZ, 0xc0, !PT ;  /* 0x7fffffff05057812 */ /* 0x010fc800078ec0ff */
[----:B------:R-:W-:Y:S02]  /*f4720*/  @P1 LOP3.LUT R5, R5, 0x80000000, RZ, 0xfc, !PT ;  /* 0x8000000005051812 */ /* 0x000fe400078efcff */
[----:B------:R-:W-:Y:S02]  /*f4730*/  ISETP.LT.AND P1, PT, R0, UR60, !P0 ;  /* 0x0000003c00007c0c */ /* 0x000fe4000c721270 */
[----:B------:R-:W-:Y:S01]  /*f4740*/  LOP3.LUT R5, R5, 0xbfffffff, RZ, 0xc0, !PT ;  /* 0xbfffffff05057812 */ /* 0x000fe200078ec0ff */
[----:B------:R-:W-:-:S03]  /*f4750*/  ULDC UR60, c[0x0][0x22c] ;  /* 0x00008b00003c7ab9 */ /* 0x000fc60000000800 */
[----:B------:R-:W-:Y:S02]  /*f4760*/  @P2 LOP3.LUT R5, R5, 0x40000000, RZ, 0xfc, !PT ;  /* 0x4000000005052812 */ /* 0x000fe400078efcff */
[----:B--2---:R-:W-:Y:S01]  /*f4770*/  ISETP.GE.AND P0, PT, R6, UR31, PT ;  /* 0x0000001f06007c0c */ /* 0x004fe2000bf06270 */
[----:B------:R-:W-:Y:S01]  /*f4780*/  ULDC.64 UR30, c[0x0][0x228] ;  /* 0x00008a00001e7ab9 */ /* 0x000fe20000000a00 */
[----:B------:R-:W2:Y:S01]  /*f4790*/  LDL.LU R6, [R1+0x3688] ;  /* 0x0036880001067983 */ /* 0x000ea20000300800 */
[----:B------:R-:W-:Y:S02]  /*f47a0*/  LOP3.LUT R5, R5, 0xefffffff, RZ, 0xc0, !PT ;  /* 0xefffffff05057812 */ /* 0x000fe400078ec0ff */
[----:B------:R-:W-:Y:S02]  /*f47b0*/  ISETP.LT.AND P2, PT, R29, UR32, !P0 ;  /* 0x000000201d007c0c */ /* 0x000fe4000c741270 */
[----:B------:R-:W-:Y:S02]  /*f47c0*/  @P1 LOP3.LUT R5, R5, 0x10000000, RZ, 0xfc, !PT ;  /* 0x1000000005051812 */ /* 0x000fe400078efcff */
[----:B------:R-:W-:-:S02]  /*f47d0*/  ISETP.LT.AND P1, PT, R0, UR59, !P0 ;  /* 0x0000003b00007c0c */ /* 0x000fc4000c721270 */
[----:B------:R-:W-:Y:S02]  /*f47e0*/  LOP3.LUT R4, R4, 0xfffffffe, RZ, 0xc0, !PT ;  /* 0xfffffffe04047812 */ /* 0x000fe400078ec0ff */
[----:B------:R-:W-:Y:S02]  /*f47f0*/  LOP3.LUT R3, R3, 0xfffffffd, RZ, 0xc0, !PT ;  /* 0xfffffffd03037812 */ /* 0x000fe400078ec0ff */
[----:B------:R-:W-:Y:S02]  /*f4800*/  LOP3.LUT R5, R5, 0xfbffffff, RZ, 0xc0, !PT ;  /* 0xfbffffff05057812 */ /* 0x000fe400078ec0ff */
[----:B------:R-:W-:Y:S02]  /*f4810*/  LOP3.LUT R2, R2, 0xfffffffb, RZ, 0xc0, !PT ;  /* 0xfffffffb02027812 */ /* 0x000fe400078ec0ff */
[----:B---3--:R-:W-:Y:S01]  /*f4820*/  ISETP.GE.AND P0, PT, R7, UR29, PT ;  /* 0x0000001d07007c0c */ /* 0x008fe2000bf06270 */
[----:B------:R-:W-:Y:S01]  /*f4830*/  ULDC.64 UR28, c[0x0][0x228] ;  /* 0x00008a00001c7ab9 */ /* 0x000fe20000000a00 */
[----:B------:R-:W3:Y:S04]  /*f4840*/  LDL.LU R7, [R1+0x3684] ;  /* 0x0036840001077983 */ /* 0x000ee80000300800 */
[----:B------:R-:W4:Y:S01]  /*f4850*/  LDL.LU R23, [R1+0x308] ;  /* 0x0003080001177983 */ /* 0x000f220000300800 */
[----:B------:R-:W-:-:S02]  /*f4860*/  @P2 LOP3.LUT R5, R5, 0x4000000, RZ, 0xfc, !PT ;  /* 0x0400000005052812 */ /* 0x000fc400078efcff */
[----:B------:R-:W-:Y:S01]  /*f4870*/  ISETP.LT.AND P2, PT, R29, UR30, !P0 ;  /* 0x0000001e1d007c0c */ /* 0x000fe2000c741270 */
[----:B------:R-:W-:Y:S01]  /*f4880*/  ULDC UR59, c[0x0][0x22c] ;  /* 0x00008b00003b7ab9 */ /* 0x000fe20000000800 */
[----:B------:R-:W-:-:S04]  /*f4890*/  LOP3.LUT R5, R5, 0xfeffffff, RZ, 0xc0, !PT ;  /* 0xfeffffff05057812 */ /* 0x000fc800078ec0ff */
[----:B------:R-:W-:Y:S02]  /*f48a0*/  @P1 LOP3.LUT R5, R5, 0x1000000, RZ, 0xfc, !PT ;  /* 0x0100000005051812 */ /* 0x000fe400078efcff */
[----:B------:R-:W-:Y:S02]  /*f48b0*/  ISETP.LT.AND P1, PT, R0, UR57, !P0 ;  /* 0x0000003900007c0c */ /* 0x000fe4000c721270 */
[----:B------:R-:W-:Y:S02]  /*f48c0*/  LOP3.LUT R5, R5, 0xffbfffff, RZ, 0xc0, !PT ;  /* 0xffbfffff05057812 */ /* 0x000fe400078ec0ff */
[----:B------:R-:W-:Y:S01]  /*f48d0*/  ISETP.GE.AND P0, PT, R24, UR41, PT ;  /* 0x0000002918007c0c */ /* 0x000fe2000bf06270 */
[----:B------:R-:W-:Y:S01]  /*f48e0*/  ULDC.64 UR40, c[0x0][0x228] ;  /* 0x00008a0000287ab9 */ /* 0x000fe20000000a00 */
[----:B------:R-:W-:Y:S01]  /*f48f0*/  ULDC UR57, c[0x0][0x22c] ;  /* 0x00008b0000397ab9 */ /* 0x000fe20000000800 */
[----:B------:R-:W-:Y:S02]  /*f4900*/  @P2 LOP3.LUT R5, R5, 0x400000, RZ, 0xfc, !PT ;  /* 0x0040000005052812 */ /* 0x000fe400078efcff */
[----:B------:R-:W-:-:S02]  /*f4910*/  ISETP.LT.AND P2, PT, R29, UR28, !P0 ;  /* 0x0000001c1d007c0c */ /* 0x000fc4000c741270 */
[----:B------:R-:W-:-:S04]  /*f4920*/  LOP3.LUT R5, R5, 0xffefffff, RZ, 0xc0, !PT ;  /* 0xffefffff05057812 */ /* 0x000fc800078ec0ff */
[----:B------:R-:W-:Y:S02]  /*f4930*/  @P1 LOP3.LUT R5, R5, 0x100000, RZ, 0xfc, !PT ;  /* 0x0010000005051812 */ /* 0x000fe400078efcff */
[----:B------:R-:W-:Y:S01]  /*f4940*/  ISETP.LT.AND P1, PT, R0, UR55, !P0 ;  /* 0x0000003700007c0c */ /* 0x000fe2000c721270 */
[----:B------:R-:W-:Y:S01]  /*f4950*/  ULDC UR55, c[0x0][0x22c] ;  /* 0x00008b0000377ab9 */ /* 0x000fe20000000800 */
[----:B------:R-:W-:-:S04]  /*f4960*/  LOP3.LUT R5, R5, 0xfffbffff, RZ, 0xc0, !PT ;  /* 0xfffbffff05057812 */ /* 0x000fc800078ec0ff */
[----:B------:R-:W-:-:S04]  /*f4970*/  @P2 LOP3.LUT R5, R5, 0x40000, RZ, 0xfc, !PT ;  /* 0x0004000005052812 */ /* 0x000fc800078efcff */
[----:B------:R-:W-:-:S04]  /*f4980*/  LOP3.LUT R5, R5, 0xfffeffff, RZ, 0xc0, !PT ;  /* 0xfffeffff05057812 */ /* 0x000fc800078ec0ff */
[----:B------:R-:W-:Y:S02]  /*f4990*/  @P1 LOP3.LUT R5, R5, 0x10000, RZ, 0xfc, !PT ;  /* 0x0001000005051812 */ /* 0x000fe400078efcff */
[----:B--2---:R-:W-:Y:S02]  /*f49a0*/  ISETP.GE.AND P0, PT, R6, UR37, PT ;  /* 0x0000002506007c0c */ /* 0x004fe4000bf06270 */
[----:B------:R-:W-:Y:S01]  /*f49b0*/  LOP3.LUT R5, R5, 0xffff7fff, RZ, 0xc0, !PT ;  /* 0xffff7fff05057812 */ /* 0x000fe200078ec0ff */
[----:B------:R-:W2:Y:S01]  /*f49c0*/  LDL.LU R6, [R1+0x3680] ;  /* 0x0036800001067983 */ /* 0x000ea20000300800 */
[----:B------:R-:W-:Y:S01]  /*f49d0*/  ULDC.64 UR36, c[0x0][0x228] ;  /* 0x00008a0000247ab9 */ /* 0x000fe20000000a00 */
[----:B------:R-:W-:Y:S02]  /*f49e0*/  ISETP.LT.AND P2, PT, R29, UR40, !P0 ;  /* 0x000000281d007c0c */ /* 0x000fe4000c741270 */
[----:B------:R-:W-:Y:S01]  /*f49f0*/  ISETP.LT.AND P1, PT, R0, UR53, !P0 ;  /* 0x0000003500007c0c */ /* 0x000fe2000c721270 */
[----:B------:R-:W-:Y:S01]  /*f4a00*/  ULDC UR53, c[0x0][0x22c] ;  /* 0x00008b0000357ab9 */ /* 0x000fe20000000800 */
[----:B---3--:R-:W-:Y:S01]  /*f4a10*/  ISETP.GE.AND P0, PT, R7, UR39, PT ;  /* 0x0000002707007c0c */ /* 0x008fe2000bf06270 */
[----:B------:R-:W-:Y:S01]  /*f4a20*/  ULDC.64 UR38, c[0x0][0x228] ;  /* 0x00008a0000267ab9 */ /* 0x000fe20000000a00 */
[----:B------:R-:W3:Y:S04]  /*f4a30*/  LDL.LU R7, [R1+0x367c] ;  /* 0x00367c0001077983 */ /* 0x000ee80000300800 */
[----:B------:R-:W3:Y:S03]  /*f4a40*/  LDL.LU R24, [R1+0x314] ;  /* 0x0003140001187983 */ /* 0x000ee60000300800 */
[----:B------:R-:W-:-:S02]  /*f4a50*/  @P2 LOP3.LUT R5, R5, 0x8000, RZ, 0xfc, !PT ;  /* 0x0000800005052812 */ /* 0x000fc400078efcff */
[----:B------:R-:W-:Y:S02]  /*f4a60*/  ISETP.LT.AND P2, PT, R29, UR36, !P0 ;  /* 0x000000241d007c0c */ /* 0x000fe4000c741270 */
[----:B------:R-:W-:-:S04]  /*f4a70*/  LOP3.LUT R5, R5, 0xffffefff, RZ, 0xc0, !PT ;  /* 0xffffefff05057812 */ /* 0x000fc800078ec0ff */
[----:B------:R-:W-:Y:S02]  /*f4a80*/  @P1 LOP3.LUT R5, R5, 0x1000, RZ, 0xfc, !PT ;  /* 0x0000100005051812 */ /* 0x000fe400078efcff */
[----:B------:R-:W-:Y:S02]  /*f4a90*/  ISETP.LT.AND P1, PT, R0, UR49, !P0 ;  /* 0x0000003100007c0c */ /* 0x000fe4000c721270 */
[----:B------:R-:W-:Y:S02]  /*f4aa0*/  LOP3.LUT R5, R5, 0xfffff7ff, RZ, 0xc0, !PT ;  /* 0xfffff7ff05057812 */ /* 0x000fe400078ec0ff */
[----:B----4-:R-:W-:Y:S01]  /*f4ab0*/  ISETP.GE.AND P0, PT, R23, UR35, PT ;  /* 0x0000002317007c0c */ /* 0x010fe2000bf06270 */
        /* <DEDUP_REMOVED lines=14> */
[----:B------:R-:W2:Y:S04]  /*f4ba0*/  LDL.LU R6, [R1+0x3678] ;  /* 0x0036780001067983 */ /* 0x000ea80000300800 */
[----:B------:R-:W4:Y:S01]  /*f4bb0*/  LDL.LU R23, [R1+0x31c] ;  /* 0x00031c0001177983 */ /* 0x000f220000300800 */
[----:B------:R-:W-:-:S02]  /*f4bc0*/  ISETP.LT.AND P2, PT, R29, UR34, !P0 ;  /* 0x000000221d007c0c */ /* 0x000fc4000c741270 */
[----:B------:R-:W-:Y:S01]  /*f4bd0*/  ISETP.LT.AND P1, PT, R0, UR43, !P0 ;  /* 0x0000002b00007c0c */ /* 0x000fe2000c721270 */
[----:B------:R-:W-:Y:S01]  /*f4be0*/  ULDC.64 UR32, c[0x0][0x228] ;  /* 0x00008a0000207ab9 */ /* 0x000fe20000000a00 */
[----:B------:R-:W-:Y:S01]  /*f4bf0*/  ULDC UR43, c[0x0][0x22c] ;  /* 0x00008b00002b7ab9 */ /* 0x000fe20000000800 */
[----:B---3--:R-:W-:Y:S01]  /*f4c00*/  ISETP.GE.AND P0, PT, R7, UR31, PT ;  /* 0x0000001f07007c0c */ /* 0x008fe2000bf06270 */
[----:B------:R-:W-:Y:S01]  /*f4c10*/  ULDC.64 UR30, c[0x0][0x228] ;  /* 0x00008a00001e7ab9 */ /* 0x000fe20000000a00 */
[----:B------:R-:W3:Y:S06]  /*f4c20*/  LDL.LU R7, [R1+0x3674] ;  /* 0x0036740001077983 */ /* 0x000eec0000300800 */
[----:B------:R-:W-:-:S04]  /*f4c30*/  @P2 LOP3.LUT R5, R5, 0x10, RZ, 0xfc, !PT ;  /* 0x0000001005052812 */ /* 0x000fc800078efcff */
[----:B------:R-:W-:Y:S02]  /*f4c40*/  LOP3.LUT R5, R5, 0xfffffffb, RZ, 0xc0, !PT ;  /* 0xfffffffb05057812 */ /* 0x000fe400078ec0ff */
[----:B------:R-:W-:Y:S02]  /*f4c50*/  ISETP.LT.AND P2, PT, R29, UR32, !P0 ;  /* 0x000000201d007c0c */ /* 0x000fe4000c741270 */
[----:B------:R-:W-:Y:S02]  /*f4c60*/  @P1 LOP3.LUT R5, R5, 0x4, RZ, 0xfc, !PT ;  /* 0x0000000405051812 */ /* 0x000fe400078efcff */
[----:B------:R-:W-:Y:S02]  /*f4c70*/  ISETP.LT.AND P1, PT, R0, UR24, !P0 ;  /* 0x0000001800007c0c */ /* 0x000fe4000c721270 */
[----:B------:R-:W-:Y:S01]  /*f4c80*/  ISETP.GE.AND P0, PT, R24, UR29, PT ;  /* 0x0000001d18007c0c */ /* 0x000fe2000bf06270 */
[----:B------:R-:W-:Y:S01]  /*f4c90*/  ULDC.64 UR28, c[0x0][0x228] ;  /* 0x00008a00001c7ab9 */ /* 0x000fe20000000a00 */
[----:B------:R-:W-:Y:S01]  /*f4ca0*/  LOP3.LUT R5, R5, 0xfffffffe, RZ, 0xc0, !PT ;  /* 0xfffffffe05057812 */ /* 0x000fe200078ec0ff */
[----:B------:R-:W4:Y:S01]  /*f4cb0*/  LDL.LU R24, [R1+0x324] ;  /* 0x0003240001187983 */ /* 0x000f220000300800 */
[----:B------:R-:W-:-:S03]  /*f4cc0*/  ULDC UR24, c[0x0][0x22c] ;  /* 0x00008b0000187ab9 */ /* 0x000fc60000000800 */
[----:B------:R-:W-:Y:S02]  /*f4cd0*/  @P2 LOP3.LUT R5, R5, 0x1, RZ, 0xfc, !PT ;  /* 0x0000000105052812 */ /* 0x000fe400078efcff */
[----:B------:R-:W-:Y:S02]  /*f4ce0*/  ISETP.LT.AND P2, PT, R29, UR30, !P0 ;  /* 0x0000001e1d007c0c */ /* 0x000fe4000c741270 */
[----:B--2---:R-:W-:-:S04]  /*f4cf0*/  LOP3.LUT R6, R6, 0xbfffffff, RZ, 0xc0, !PT ;  /* 0xbfffffff06067812 */ /* 0x004fc800078ec0ff */
[----:B------:R-:W-:Y:S02]  /*f4d00*/  @P1 LOP3.LUT R6, R6, 0x40000000, RZ, 0xfc, !PT ;  /* 0x4000000006061812 */ /* 0x000fe400078efcff */
[----:B------:R-:W-:Y:S02]  /*f4d10*/  ISETP.LT.AND P1, PT, R0, UR18, !P0 ;  /* 0x0000001200007c0c */ /* 0x000fe4000c721270 */
[----:B------:R-:W-:Y:S01]  /*f4d20*/  LOP3.LUT R5, R5, 0xfffffffd, RZ, 0xc0, !PT ;  /* 0xfffffffd05057812 */ /* 0x000fe200078ec0ff */
[----:B------:R-:W-:Y:S01]  /*f4d30*/  ULDC UR18, c[0x0][0x22c] ;  /* 0x00008b0000127ab9 */ /* 0x000fe20000000800 */
[----:B---3--:R-:W-:Y:S02]  /*f4d40*/  ISETP.GE.AND P0, PT, R7, UR41, PT ;  /* 0x0000002907007c0c */ /* 0x008fe4000bf06270 */
[----:B------:R-:W-:Y:S01]  /*f4d50*/  LOP3.LUT R6, R6, 0xefffffff, RZ, 0xc0, !PT ;  /* 0xefffffff06067812 */ /* 0x000fe200078ec0ff */
[----:B------:R-:W2:Y:S01]  /*f4d60*/  LDL.LU R7, [R1+0x3670] ;  /* 0x0036700001077983 */ /* 0x000ea20000300800 */
[----:B------:R-:W-:-:S03]  /*f4d70*/  ULDC.64 UR40, c[0x0][0x228] ;  /* 0x00008a0000287ab9 */ /* 0x000fc60000000a00 */
[----:B------:R-:W3:Y:S01]  /*f4d80*/  LDL.LU R22, [R1+0x32c] ;  /* 0x00032c0001167983 */ /* 0x000ee20000300800 */
[----:B------:R-:W-:Y:S02]  /*f4d90*/  @P2 LOP3.LUT R6, R6, 0x10000000, RZ, 0xfc, !PT ;  /* 0x1000000006062812 */ /* 0x000fe400078efcff */
[----:B------:R-:W-:Y:S01]  /*f4da0*/  ISETP.LT.AND P2, PT, R29, UR28, !P0 ;  /* 0x0000001c1d007c0c */ /* 0x000fe2000c741270 */
[----:B------:R-:W-:Y:S01]  /*f4db0*/  ULDC UR28, c[0x0][0x22c] ;  /* 0x00008b00001c7ab9 */ /* 0x000fe20000000800 */
[----:B------:R-:W-:-:S04]  /*f4dc0*/  LOP3.LUT R6, R6, 0xfbffffff, RZ, 0xc0, !PT ;  /* 0xfbffffff06067812 */ /* 0x000fc800078ec0ff */
[----:B------:R-:W-:Y:S02]  /*f4dd0*/  @P1 LOP3.LUT R6, R6, 0x4000000, RZ, 0xfc, !PT ;  /* 0x0400000006061812 */ /* 0x000fe400078efcff */
[----:B------:R-:W-:Y:S02]  /*f4de0*/  ISETP.LT.AND P1, PT, R0, UR12, !P0 ;  /* 0x0000000c00007c0c */ /* 0x000fe4000c721270 */
[----:B------:R-:W-:Y:S01]  /*f4df0*/  LOP3.LUT R6, R6, 0xfdffffff, RZ, 0xc0, !PT ;  /* 0xfdffffff06067812 */ /* 0x000fe200078ec0ff */
[----:B------:R-:W-:-:S03]  /*f4e00*/  ULDC UR12, c[0x0][0x22c] ;  /* 0x00008b00000c7ab9 */ /* 0x000fc60000000800 */
[----:B------:R-:W-:Y:S02]  /*f4e10*/  @P2 LOP3.LUT R6, R6, 0x2000000, RZ, 0xfc, !PT ;  /* 0x0200000006062812 */ /* 0x000fe400078efcff */
[----:B----4-:R-:W-:Y:S01]  /*f4e20*/  ISETP.GE.AND P0, PT, R23, UR37, PT ;  /* 0x0000002517007c0c */ /* 0x010fe2000bf06270 */
[----:B------:R-:W-:Y:S01]  /*f4e30*/  ULDC.64 UR36, c[0x0][0x228] ;  /* 0x00008a0000247ab9 */ /* 0x000fe20000000a00 */
[----:B------:R-:W-:Y:S02]  /*f4e40*/  LOP3.LUT R6, R6, 0xffbfffff, RZ, 0xc0, !PT ;  /* 0xffbfffff06067812 */ /* 0x000fe400078ec0ff */
[----:B------:R-:W-:Y:S01]  /*f4e50*/  ISETP.LT.AND P2, PT, R29, UR40, !P0 ;  /* 0x000000281d007c0c */ /* 0x000fe2000c741270 */
[----:B------:R-:W-:Y:S01]  /*f4e60*/  ULDC UR40, c[0x0][0x22c] ;  /* 0x00008b0000287ab9 */ /* 0x000fe20000000800 */
[----:B------:R-:W-:Y:S02]  /*f4e70*/  @P1 LOP3.LUT R6, R6, 0x400000, RZ, 0xfc, !PT ;  /* 0x0040000006061812 */ /* 0x000fe400078efcff */
[----:B------:R-:W-:Y:S01]  /*f4e80*/  ISETP.LT.AND P1, PT, R0, UR6, !P0 ;  /* 0x0000000600007c0c */ /* 0x000fe2000c721270 */
[----:B------:R-:W-:Y:S01]  /*f4e90*/  ULDC UR6, c[0x0][0x22c] ;  /* 0x00008b0000067ab9 */ /* 0x000fe20000000800 */
[----:B--2---:R-:W-:-:S02]  /*f4ea0*/  ISETP.GE.AND P0, PT, R7, UR39, PT ;  /* 0x0000002707007c0c */ /* 0x004fc4000bf06270 */
[----:B------:R-:W-:Y:S01]  /*f4eb0*/  LOP3.LUT R6, R6, 0xffdfffff, RZ, 0xc0, !PT ;  /* 0xffdfffff06067812 */ /* 0x000fe200078ec0ff */
[----:B------:R-:W2:Y:S01]  /*f4ec0*/  LDL.LU R7, [R1+0x366c] ;  /* 0x00366c0001077983 */ /* 0x000ea20000300800 */
[----:B------:R-:W-:-:S03]  /*f4ed0*/  ULDC.64 UR38, c[0x0][0x228] ;  /* 0x00008a0000267ab9 */ /* 0x000fc60000000a00 */
[----:B------:R-:W4:Y:S01]  /*f4ee0*/  LDL.LU R23, [R1+0x334] ;  /* 0x0003340001177983 */ /* 0x000f220000300800 */
        /* <DEDUP_REMOVED lines=9> */
[----:B------:R-:W-:Y:S01]  /*f4f80*/  ISETP.GE.AND P0, PT, R24, UR35, PT ;  /* 0x0000002318007c0c */ /* 0x000fe2000bf06270 */
        /* <DEDUP_REMOVED lines=21> */
[----:B---3--:R-:W-:Y:S01]  /*f50e0*/  ISETP.GE.AND P0, PT, R22, UR31, PT ;  /* 0x0000001f16007c0c */ /* 0x008fe2000bf06270 */
[----:B------:R-:W-:Y:S01]  /*f50f0*/  ULDC.64 UR30, c[0x0][0x228] ;  /* 0x00008a00001e7ab9 */ /* 0x000fe20000000a00 */
[----:B------:R-:W-:Y:S02]  /*f5100*/  LOP3.LUT R6, R6, 0xfffffeff, RZ, 0xc0, !PT ;  /* 0xfffffeff06067812 */ /* 0x000fe400078ec0ff */
[----:B------:R-:W-:Y:S01]  /*f5110*/  ISETP.LT.AND P2, PT, R29, UR32, !P0 ;  /* 0x000000201d007c0c */ /* 0x000fe2000c741270 */
[----:B------:R-:W-:Y:S01]  /*f5120*/  ULDC UR32, c[0x0][0x22c] ;  /* 0x00008b0000207ab9 */ /* 0x000fe20000000800 */
[----:B------:R-:W-:Y:S02]  /*f5130*/  @P1 LOP3.LUT R6, R6, 0x100, RZ, 0xfc, !PT ;  /* 0x0000010006061812 */ /* 0x000fe400078efcff */
[----:B------:R-:W-:Y:S01]  /*f5140*/  ISETP.LT.AND P1, PT, R0, UR14, !P0 ;  /* 0x0000000e00007c0c */ /* 0x000fe2000c721270 */
[----:B------:R-:W-:Y:S01]  /*f5150*/  ULDC UR14, c[0x0][0x22c] ;  /* 0x00008b00000e7ab9 */ /* 0x000fe20000000800 */
[----:B------:R-:W-:-:S02]  /*f5160*/  LOP3.LUT R6, R6, 0xffffffbf, RZ, 0xc0, !PT ;  /* 0xffffffbf06067812 */ /* 0x000fc400078ec0ff */
[----:B--2---:R-:W-:-:S05]  /*f5170*/  ISETP.GE.AND P0, PT, R7, UR29, PT ;  /* 0x0000001d07007c0c */ /* 0x004fca000bf06270 */
[----:B------:R-:W-:Y:S01]  /*f5180*/  @P2 LOP3.LUT R6, R6, 0x40, RZ, 0xfc, !PT ;  /* 0x0000004006062812 */ /* 0x000fe200078efcff */
[----:B------:R-:W2:Y:S04]  /*f5190*/  LDL.LU R7, [R1+0x3664] ;  /* 0x0036640001077983 */ /* 0x000ea80000300800 */
[----:B------:R-:W3:Y:S04]  /*f51a0*/  LDL.LU R21, [R1+0x33c] ;  /* 0x00033c0001157983 */ /* 0x000ee80000300800 */
[----:B------:R-:W3:Y:S01]  /*f51b0*/  LDL.LU R22, [R1+0x340] ;  /* 0x0003400001167983 */ /* 0x000ee20000300800 */
[----:B------:R-:W-:Y:S01]  /*f51c0*/  LOP3.LUT R6, R6, 0xffffffef, RZ, 0xc0, !PT ;  /* 0xffffffef06067812 */ /* 0x000fe200078ec0ff */
[----:B------:R-:W-:-:S03]  /*f51d0*/  ULDC UR29, c[0x0][0x22c] ;  /* 0x00008b00001d7ab9 */ /* 0x000fc60000000800 */
[----:B------:R-:W-:Y:S02]  /*f51e0*/  @P1 LOP3.LUT R6, R6, 0x10, RZ, 0xfc, !PT ;  /* 0x0000001006061812 */ /* 0x000fe400078efcff */
[----:B------:R-:W-:Y:S02]  /*f51f0*/  ISETP.LT.AND P1, PT, R29, UR30, !P0 ;  /* 0x0000001e1d007c0c */ /* 0x000fe4000c721270 */
[----:B------:R-:W-:Y:S02]  /*f5200*/  ISETP.LT.AND P2, PT, R0, UR16, !P0 ;  /* 0x0000001000007c0c */ /* 0x000fe4000c741270 */
[----:B----4-:R-:W-:Y:S02]  /*f5210*/  ISETP.GE.AND P0, PT, R23, UR41, PT ;  /* 0x0000002917007c0c */ /* 0x010fe4000bf06270 */
[----:B------:R-:W-:Y:S01]  /*f5220*/  LOP3.LUT R6, R6, 0xfffffff7, RZ, 0xc0, !PT ;  /* 0xfffffff706067812 */ /* 0x000fe200078ec0ff */
[----:B------:R-:W4:Y:S01]  /*f5230*/  LDL.LU R23, [R1+0x344] ;  /* 0x0003440001177983 */ /* 0x000f220000300800 */
[----:B------:R-:W-:Y:S01]  /*f5240*/  ULDC UR16, c[0x0][0x22c] ;  /* 0x00008b0000107ab9 */ /* 0x000fe20000000800 */
[----:B------:R-:W-:Y:S01]  /*f5250*/  ULDC UR30, c[0x0][0x22c] ;  /* 0x00008b00001e7ab9 */ /* 0x000fe20000000800 */
[----:B------:R-:W-:-:S03]  /*f5260*/  ULDC UR41, c[0x0][0x22c] ;  /* 0x00008b0000297ab9 */ /* 0x000fc60000000800 */
[----:B------:R-:W-:Y:S02]  /*f5270*/  @P1 LOP3.LUT R6, R6, 0x8, RZ, 0xfc, !PT ;  /* 0x0000000806061812 */ /* 0x000fe400078efcff */
[----:B------:R-:W-:Y:S02]  /*f5280*/  ISETP.LT.AND P1, PT, R29, UR58, !P0 ;  /* 0x0000003a1d007c0c */ /* 0x000fe4000c721270 */
[----:B------:R-:W-:Y:S01]  /*f5290*/  ISETP.LT.AND P0, PT, R0, UR20, !P0 ;  /* 0x0000001400007c0c */ /* 0x000fe2000c701270 */
[----:B------:R-:W-:Y:S01]  /*f52a0*/  ULDC UR20, c[0x0][0x22c] ;  /* 0x00008b0000147ab9 */ /* 0x000fe20000000800 */
[----:B--2---:R-:W-:Y:S02]  /*f52b0*/  LOP3.LUT R7, R7, 0x7fffffff, RZ, 0xc0, !PT ;  /* 0x7fffffff07077812 */ /* 0x004fe400078ec0ff */
[----:B------:R-:W-:Y:S01]  /*f52c0*/  LOP3.LUT R6, R6, 0xfffffffe, RZ, 0xc0, !PT ;  /* 0xfffffffe06067812 */ /* 0x000fe200078ec0ff */
[----:B------:R-:W-:-:S06]  /*f52d0*/  ULDC UR58, c[0x0][0x22c] ;  /* 0x00008b00003a7ab9 */ /* 0x000fcc0000000800 */
[----:B------:R-:W-:-:S04]  /*f52e0*/  @P1 LOP3.LUT R7, R7, 0x80000000, RZ, 0xfc, !PT ;  /* 0x8000000007071812 */ /* 0x000fc800078efcff */
[----:B------:R-:W-:-:S04]  /*f52f0*/  LOP3.LUT R7, R7, 0xdfffffff, RZ, 0xc0, !PT ;  /* 0xdfffffff07077812 */ /* 0x000fc800078ec0ff */
[----:B------:R-:W-:Y:S02]  /*f5300*/  @P0 LOP3.LUT R7, R7, 0x20000000, RZ, 0xfc, !PT ;  /* 0x2000000007070812 */ /* 0x000fe400078efcff */
[----:B------:R-:W-:Y:S02]  /*f5310*/  ISETP.GE.AND P0, PT, R24, UR37, PT ;  /* 0x0000002518007c0c */ /* 0x000fe4000bf06270 */
[----:B------:R-:W-:Y:S01]  /*f5320*/  @P2 LOP3.LUT R6, R6, 0x1, RZ, 0xfc, !PT ;  /* 0x0000000106062812 */ /* 0x000fe200078efcff */
[----:B------:R-:W2:Y:S01]  /*f5330*/  LDL.LU R24, [R1+0x348] ;  /* 0x0003480001187983 */ /* 0x000ea20000300800 */
[----:B------:R-:W-:Y:S02]  /*f5340*/  LOP3.LUT R7, R7, 0xefffffff, RZ, 0xc0, !PT ;  /* 0xefffffff07077812 */ /* 0x000fe400078ec0ff */
[----:B------:R-:W-:Y:S02]  /*f5350*/  ISETP.LT.AND P1, PT, R29, UR56, !P0 ;  /* 0x000000381d007c0c */ /* 0x000fe4000c721270 */
[----:B------:R-:W-:-:S02]  /*f5360*/  ISETP.LT.AND P0, PT, R0, UR22, !P0 ;  /* 0x0000001600007c0c */ /* 0x000fc4000c701270 */
[----:B------:R-:W-:Y:S01]  /*f5370*/  LOP3.LUT R6, R6, 0xfffffffd, RZ, 0xc0, !PT ;  /* 0xfffffffd06067812 */ /* 0x000fe200078ec0ff */
[----:B------:R-:W-:Y:S01]  /*f5380*/  ULDC UR22, c[0x0][0x22c] ;  /* 0x00008b0000167ab9 */ /* 0x000fe20000000800 */
[----:B------:R-:W-:Y:S01]  /*f5390*/  ULDC UR37, c[0x0][0x22c] ;  /* 0x00008b0000257ab9 */ /* 0x000fe20000000800 */
[----:B------:R-:W-:-:S06]  /*f53a0*/  ULDC UR56, c[0x0][0x22c] ;  /* 0x00008b0000387ab9 */ /* 0x000fcc0000000800 */
[----:B------:R-:W-:-:S04]  /*f53b0*/  @P1 LOP3.LUT R7, R7, 0x10000000, RZ, 0xfc, !PT ;  /* 0x1000000007071812 */ /* 0x000fc800078efcff */
[----:B------:R-:W-:-:S04]  /*f53c0*/  LOP3.LUT R7, R7, 0xfbffffff, RZ, 0xc0, !PT ;  /* 0xfbffffff07077812 */ /* 0x000fc800078ec0ff */
[----:B------:R-:W-:Y:S02]  /*f53d0*/  @P0 LOP3.LUT R7, R7, 0x4000000, RZ, 0xfc, !PT ;  /* 0x0400000007070812 */ /* 0x000fe400078efcff */
[----:B---3--:R-:W-:Y:S01]  /*f53e0*/  ISETP.GE.AND P0, PT, R21, UR39, PT ;  /* 0x0000002715007c0c */ /* 0x008fe2000bf06270 */
[----:B------:R-:W-:-:S03]  /*f53f0*/  ULDC UR39, c[0x0][0x22c] ;  /* 0x00008b0000277ab9 */ /* 0x000fc60000000800 */
        /* <DEDUP_REMOVED lines=18> */
[----:B----4-:R-:W-:Y:S01]  /*f5520*/  ISETP.GE.AND P0, PT, R23, UR33, PT ;  /* 0x0000002117007c0c */ /* 0x010fe2000bf06270 */
        /* <DEDUP_REMOVED lines=9> */
[----:B--2---:R-:W-:Y:S02]  /*f55c0*/  ISETP.GE.AND P0, PT, R24, UR31, PT ;  /* 0x0000001f18007c0c */ /* 0x004fe4000bf06270 */
[----:B------:R-:W-:Y:S01]  /*f55d0*/  LOP3.LUT R7, R7, 0xffffdfff, RZ, 0xc0, !PT ;  /* 0xffffdfff07077812 */ /* 0x000fe200078ec0ff */
[----:B------:R-:W-:Y:S01]  /*f55e0*/  ULDC UR31, c[0x0][0x22c] ;  /* 0x00008b00001f7ab9 */ /* 0x000fe20000000800 */
[----:B------:R-:W-:Y:S02]  /*f55f0*/  ISETP.LT.AND P1, PT, R29, UR48, !P0 ;  /* 0x000000301d007c0c */ /* 0x000fe4000c721270 */
        /* <DEDUP_REMOVED lines=12> */
[----:B------:R-:W-:-:S02]  /*f56c0*/  ISETP.LT.AND P0, PT, R0, UR51, !P0 ;  /* 0x0000003300007c0c */ /* 0x000fc4000c701270 */
[----:B------:R-:W-:Y:S01]  /*f56d0*/  @P1 LOP3.LUT R7, R7, 0x2000, RZ, 0xfc, !PT ;  /* 0x0000200007071812 */ /* 0x000fe200078efcff */
[----:B------:R-:W-:Y:S01]  /*f56e0*/  ULDC UR48, c[0x0][0x22c] ;  /* 0x00008b0000307ab9 */ /* 0x000fe20000000800 */
[----:B------:R-:W-:Y:S02]  /*f56f0*/  ULDC UR51, c[0x0][0x22c] ;  /* 0x00008b0000337ab9 */ /* 0x000fe40000000800 */
[----:B------:R-:W-:-:S07]  /*f5700*/  LOP3.LUT R7, R7, 0xfffffbff, RZ, 0xc0, !PT ;  /* 0xfffffbff07077812 */ /* 0x000fce00078ec0ff */
[----:B------:R-:W-:-:S04]  /*f5710*/  @P0 LOP3.LUT R7, R7, 0x400, RZ, 0xfc, !PT ;  /* 0x0000040007070812 */ /* 0x000fc800078efcff */
[----:B------:R-:W-:Y:S02]  /*f5720*/  LOP3.LUT R7, R7, 0xfffffff7, RZ, 0xc0, !PT ;  /* 0xfffffff707077812 */ /* 0x000fe400078ec0ff */
[----:B---3--:R-:W-:Y:S02]  /*f5730*/  ISETP.GE.AND P0, PT, R9, UR5, PT ;  /* 0x0000000509007c0c */ /* 0x008fe4000bf06270 */
[----:B--2---:R-:W-:Y:S02]  /*f5740*/  LOP3.LUT R29, R29, 0xbfffffff, RZ, 0xc0, !PT ;  /* 0xbfffffff1d1d7812 */ /* 0x004fe400078ec0ff */
[----:B----4-:R-:W-:Y:S02]  /*f5750*/  ISETP.GE.AND P2, PT, R15, UR9, PT ;  /* 0x000000090f007c0c */ /* 0x010fe4000bf46270 */
[----:B------:R-:W-:Y:S01]  /*f5760*/  ISETP.GE.AND P1, PT, R16, UR11, PT ;  /* 0x0000000b10007c0c */ /* 0x000fe2000bf26270 */
[----:B------:R-:W-:Y:S01]  /*f5770*/  ULDC UR9, c[0x0][0x22c] ;  /* 0x00008b0000097ab9 */ /* 0x000fe20000000800 */
[----:B------:R-:W2:Y:S01]  /*f5780*/  LDL.LU R16, [R1+0x1b0] ;  /* 0x0001b00001107983 */ /* 0x000ea20000300800 */
[----:B------:R-:W-:Y:S01]  /*f5790*/  ULDC UR5, c[0x0][0x22c] ;  /* 0x00008b0000057ab9 */ /* 0x000fe20000000800 */
[----:B------:R-:W-:-:S03]  /*f57a0*/  ULDC UR11, c[0x0][0x22c] ;  /* 0x00008b00000b7ab9 */ /* 0x000fc60000000800 */
[----:B------:R-:W-:Y:S02]  /*f57b0*/  @P0 LOP3.LUT R29, R29, 0x40000000, RZ, 0xfc, !PT ;  /* 0x400000001d1d0812 */ /* 0x000fe400078efcff */
[----:B------:R-:W-:Y:S01]  /*f57c0*/  ISETP.GE.AND P0, PT, R12, UR7, PT ;  /* 0x000000070c007c0c */ /* 0x000fe2000bf06270 */
[----:B------:R-:W-:-:S12]  /*f57d0*/  ULDC UR7, c[0x0][0x22c] ;  /* 0x00008b0000077ab9 */ /* 0x000fd80000000800 */
[----:B------:R-:W-:Y:S02]  /*f57e0*/  @P0 LOP3.LUT R7, R7, 0x8, RZ, 0xfc, !PT ;  /* 0x0000000807070812 */ /* 0x000fe400078efcff */
[----:B------:R-:W-:Y:S02]  /*f57f0*/  ISETP.GE.AND P0, PT, R18, UR13, PT ;  /* 0x0000000d12007c0c */ /* 0x000fe4000bf06270 */
[----:B------:R-:W3:Y:S01]  /*f5800*/  LDL.LU R18, [R1+0x1ac] ;  /* 0x0001ac0001127983 */ /* 0x000ee20000300800 */
[----:B------:R-:W-:-:S04]  /*f5810*/  LOP3.LUT R7, R7, 0xffffff7f, RZ, 0xc0, !PT ;  /* 0xffffff7f07077812 */ /* 0x000fc800078ec0ff */
[----:B------:R-:W-:Y:S02]  /*f5820*/  @P2 LOP3.LUT R7, R7, 0x80, RZ, 0xfc, !PT ;  /* 0x0000008007072812 */ /* 0x000fe400078efcff */
[----:B------:R-:W-:Y:S02]  /*f5830*/  ISETP.GE.AND P2, PT, R19, UR15, PT ;  /* 0x0000000f13007c0c */ /* 0x000fe4000bf46270 */
[----:B------:R-:W4:Y:S01]  /*f5840*/  LDL.LU R19, [R1+0x1a8] ;  /* 0x0001a80001137983 */ /* 0x000f220000300800 */
        /* <DEDUP_REMOVED lines=9> */
[----:B------:R-:W-:-:S04]  /*f58e0*/  @P2 LOP3.LUT R7, R7, 0x8000, RZ, 0xfc, !PT ;  /* 0x0000800007072812 */ /* 0x000fc800078efcff */
[----:B------:R-:W-:-:S04]  /*f58f0*/  LOP3.LUT R7, R7, 0xfffdffff, RZ, 0xc0, !PT ;  /* 0xfffdffff07077812 */ /* 0x000fc800078ec0ff */
[----:B------:R-:W-:Y:S02]  /*f5900*/  @P1 LOP3.LUT R7, R7, 0x20000, RZ, 0xfc, !PT ;  /* 0x0002000007071812 */ /* 0x000fe400078efcff */
[----:B------:R-:W-:Y:S02]  /*f5910*/  ISETP.GE.AND P2, PT, R22, UR21, PT ;  /* 0x0000001516007c0c */ /* 0x000fe4000bf46270 */
[----:B------:R-:W-:Y:S01]  /*f5920*/  ISETP.GE.AND P1, PT, R23, UR23, PT ;  /* 0x0000001717007c0c */ /* 0x000fe2000bf26270 */
[----:B------:R-:W4:Y:S01]  /*f5930*/  LDL.LU R22, [R1+0x19c] ;  /* 0x00019c0001167983 */ /* 0x000f220000300800 */
[----:B------:R-:W-:-:S03]  /*f5940*/  LOP3.LUT R7, R7, 0xfff7ffff, RZ, 0xc0, !PT ;  /* 0xfff7ffff07077812 */ /* 0x000fc600078ec0ff */
[----:B------:R-:W4:Y:S01]  /*f5950*/  LDL.LU R23, [R1+0x198] ;  /* 0x0001980001177983 */ /* 0x000f220000300800 */
[----:B------:R-:W-:Y:S02]  /*f5960*/  @P0 LOP3.LUT R7, R7, 0x80000, RZ, 0xfc, !PT ;  /* 0x0008000007070812 */ /* 0x000fe400078efcff */
[----:B------:R-:W-:Y:S02]  /*f5970*/  ISETP.GE.AND P0, PT, R24, UR25, PT ;  /* 0x0000001918007c0c */ /* 0x000fe4000bf06270 */
[----:B------:R-:W4:Y:S01]  /*f5980*/  LDL.LU R24, [R1+0x194] ;  /* 0x0001940001187983 */ /* 0x000f220000300800 */
[----:B------:R-:W-:-:S04]  /*f5990*/  LOP3.LUT R7, R7, 0xffdfffff, RZ, 0xc0, !PT ;  /* 0xffdfffff07077812 */ /* 0x000fc800078ec0ff */
[----:B------:R-:W-:-:S04]  /*f59a0*/  @P2 LOP3.LUT R7, R7, 0x200000, RZ, 0xfc, !PT ;  /* 0x0020000007072812 */ /* 0x000fc800078efcff */
[----:B------:R-:W-:-:S04]  /*f59b0*/  LOP3.LUT R7, R7, 0xff7fffff, RZ, 0xc0, !PT ;  /* 0xff7fffff07077812 */ /* 0x000fc800078ec0ff */
[----:B------:R-:W-:-:S04]  /*f59c0*/  @P1 LOP3.LUT R7, R7, 0x800000, RZ, 0xfc, !PT ;  /* 0x0080000007071812 */ /* 0x000fc800078efcff */
[----:B------:R-:W-:-:S04]  /*f59d0*/  LOP3.LUT R7, R7, 0xfffffffe, RZ, 0xc0, !PT ;  /* 0xfffffffe07077812 */ /* 0x000fc800078ec0ff */
[----:B------:R-:W-:-:S04]  /*f59e0*/  @P0 LOP3.LUT R7, R7, 0x1, RZ, 0xfc, !PT ;  /* 0x0000000107070812 */ /* 0x000fc800078efcff */
[----:B------:R-:W-:Y:S02]  /*f59f0*/  LOP3.LUT R7, R7, 0xfdffffff, RZ, 0xc0, !PT ;  /* 0xfdffffff07077812 */ /* 0x000fe400078ec0ff */
[----:B--2---:R-:W-:Y:S02]  /*f5a00*/  ISETP.GE.AND P0, PT, R16, UR27, PT ;  /* 0x0000001b10007c0c */ /* 0x004fe4000bf06270 */
[----:B------:R-:W2:Y:S01]  /*f5a10*/  LDL.LU R16, [R1+0x190] ;  /* 0x0001900001107983 */ /* 0x000ea20000300800 */
[----:B---3--:R-:W-:-:S10]  /*f5a20*/  ISETP.GE.AND P2, PT, R18, UR9, PT ;  /* 0x0000000912007c0c */ /* 0x008fd4000bf46270 */
[----:B------:R-:W-:Y:S01]  /*f5a30*/  @P0 LOP3.LUT R7, R7, 0x2000000, RZ, 0xfc, !PT ;  /* 0x0200000007070812 */ /* 0x000fe200078efcff */
[----:B------:R-:W3:Y:S01]  /*f5a40*/  LDL.LU R18, [R1+0x180] ;  /* 0x0001800001127983 */ /* 0x000ee20000300800 */
[----:B------:R-:W-:Y:S01]  /*f5a50*/  ULDC UR9, c[0x0][0x22c] ;  /* 0x00008b0000097ab9 */ /* 0x000fe20000000800 */
[----:B----4-:R-:W-:Y:S02]  /*f5a60*/  ISETP.GE.AND P1, PT, R19, UR7, PT ;  /* 0x0000000713007c0c */ /* 0x010fe4000bf26270 */
[----:B------:R-:W-:Y:S01]  /*f5a70*/  ISETP.GE.AND P0, PT, R20, UR5, PT ;  /* 0x0000000514007c0c */ /* 0x000fe2000bf06270 */
[----:B------:R-:W4:Y:S04]  /*f5a80*/  LDL.LU R19, [R1+0x17c] ;  /* 0x00017c0001137983 */ /* 0x000f280000300800 */
[----:B------:R-:W4:Y:S01]  /*f5a90*/  LDL.LU R20, [R1+0x178] ;  /* 0x0001780001147983 */ /* 0x000f220000300800 */
[----:B------:R-:W-:Y:S01]  /*f5aa0*/  LOP3.LUT R7, R7, 0xf7ffffff, RZ, 0xc0, !PT ;  /* 0xf7ffffff07077812 */ /* 0x000fe200078ec0ff */
[----:B------:R-:W-:Y:S01]  /*f5ab0*/  ULDC UR7, c[0x0][0x22c] ;  /* 0x00008b0000077ab9 */ /* 0x000fe20000000800 */
[----:B------:R-:W-:-:S05]  /*f5ac0*/  ULDC UR5, c[0x0][0x22c] ;  /* 0x00008b0000057ab9 */ /* 0x000fca0000000800 */
[----:B------:R-:W-:Y:S02]  /*f5ad0*/  @P0 LOP3.LUT R6, R6, 0x2, RZ, 0xfc, !PT ;  /* 0x0000000206060812 */ /* 0x000fe400078efcff */
[----:B------:R-:W-:Y:S02]  /*f5ae0*/  ISETP.GE.AND P0, PT, R21, UR11, PT ;  /* 0x0000000b15007c0c */ /* 0x000fe4000bf06270 */
[----:B------:R-:W-:Y:S01]  /*f5af0*/  @P2 LOP3.LUT R7, R7, 0x8000000, RZ, 0xfc, !PT ;  /* 0x0800000007072812 */ /* 0x000fe200078efcff */
[----:B------:R-:W4:Y:S01]  /*f5b00*/  LDL.LU R21, [R1+0x174] ;  /* 0x0001740001157983 */ /* 0x000f220000300800 */
[----:B------:R-:W-:Y:S01]  /*f5b10*/  LOP3.LUT R6, R6, 0xfffffffb, RZ, 0xc0, !PT ;  /* 0xfffffffb06067812 */ /* 0x000fe200078ec0ff */
[----:B------:R-:W-:Y:S01]  /*f5b20*/  ULDC UR11, c[0x0][0x22c] ;  /* 0x00008b00000b7ab9 */ /* 0x000fe20000000800 */
[----:B------:R-:W-:-:S04]  /*f5b30*/  LOP3.LUT R7, R7, 0xbfffffff, RZ, 0xc0, !PT ;  /* 0xbfffffff07077812 */ /* 0x000fc800078ec0ff */
[----:B------:R-:W-:Y:S02]  /*f5b40*/  @P1 LOP3.LUT R7, R7, 0x40000000, RZ, 0xfc, !PT ;  /* 0x4000000007071812 */ /* 0x000fe400078efcff */
[----:B------:R-:W-:Y:S01]  /*f5b50*/  ISETP.GE.AND P2, PT, R22, UR9, PT ;  /* 0x0000000916007c0c */ /* 0x000fe2000bf46270 */
[----:B------:R-:W-:Y:S01]  /*f5b60*/  ULDC UR9, c[0x0][0x22c] ;  /* 0x00008b0000097ab9 */ /* 0x000fe20000000800 */
[----:B------:R-:W-:Y:S02]  /*f5b70*/  ISETP.GE.AND P1, PT, R23, UR7, PT ;  /* 0x0000000717007c0c */ /* 0x000fe4000bf26270 */
[----:B------:R-:W-:Y:S01]  /*f5b80*/  @P0 LOP3.LUT R6, R6, 0x4, RZ, 0xfc, !PT ;  /* 0x0000000406060812 */ /* 0x000fe200078efcff */
[----:B------:R-:W4:Y:S04]  /*f5b90*/  LDL.LU R22, [R1+0x170] ;  /* 0x0001700001167983 */ /* 0x000f280000300800 */
[----:B------:R-:W4:Y:S01]  /*f5ba0*/  LDL.LU R23, [R1+0x16c] ;  /* 0x00016c0001177983 */ /* 0x000f220000300800 */
[----:B------:R-:W-:Y:S01]  /*f5bb0*/  ULDC UR7, c[0x0][0x22c] ;  /* 0x00008b0000077ab9 */ /* 0x000fe20000000800 */
[----:B------:R-:W-:-:S02]  /*f5bc0*/  ISETP.GE.AND P0, PT, R24, UR5, PT ;  /* 0x0000000518007c0c */ /* 0x000fc4000bf06270 */
[----:B------:R-:W-:Y:S01]  /*f5bd0*/  LOP3.LUT R6, R6, 0xffffffdf, RZ, 0xc0, !PT ;  /* 0xffffffdf06067812 */ /* 0x000fe200078ec0ff */
[----:B------:R-:W4:Y:S01]  /*f5be0*/  LDL.LU R24, [R1+0x168] ;  /* 0x0001680001187983 */ /* 0x000f220000300800 */
[----:B------:R-:W-:Y:S02]  /*f5bf0*/  ULDC UR5, c[0x0][0x22c] ;  /* 0x00008b0000057ab9 */ /* 0x000fe40000000800 */
[----:B------:R-:W-:-:S04]  /*f5c00*/  @P2 LOP3.LUT R6, R6, 0x20, RZ, 0xfc, !PT ;  /* 0x0000002006062812 */ /* 0x000fc800078efcff */
[----:B------:R-:W-:-:S04]  /*f5c10*/  LOP3.LUT R6, R6, 0xffffff7f, RZ, 0xc0, !PT ;  /* 0xffffff7f06067812 */ /* 0x000fc800078ec0ff */
[----:B------:R-:W-:-:S04]  /*f5c20*/  @P1 LOP3.LUT R6, R6, 0x80, RZ, 0xfc, !PT ;  /* 0x0000008006061812 */ /* 0x000fc800078efcff */
[----:B------:R-:W-:-:S04]  /*f5c30*/  LOP3.LUT R6, R6, 0xfffffdff, RZ, 0xc0, !PT ;  /* 0xfffffdff06067812 */ /* 0x000fc800078ec0ff */
[----:B------:R-:W-:-:S04]  /*f5c40*/  @P0 LOP3.LUT R6, R6, 0x200, RZ, 0xfc, !PT ;  /* 0x0000020006060812 */ /* 0x000fc800078efcff */
[----:B------:R-:W-:Y:S02]  /*f5c50*/  LOP3.LUT R6, R6, 0xfffff7ff, RZ, 0xc0, !PT ;  /* 0xfffff7ff06067812 */ /* 0x000fe400078ec0ff */
[----:B--2---:R-:W-:Y:S01]  /*f5c60*/  ISETP.GE.AND P0, PT, R16, UR11, PT ;  /* 0x0000000b10007c0c */ /* 0x004fe2000bf06270 */
[----:B------:R-:W-:Y:S01]  /*f5c70*/  ULDC UR11, c[0x0][0x22c] ;  /* 0x00008b00000b7ab9 */ /* 0x000fe20000000800 */
[----:B------:R-:W2:Y:S11]  /*f5c80*/  LDL.LU R16, [R1+0x164] ;  /* 0x0001640001107983 */ /* 0x000eb60000300800 */
[----:B------:R-:W-:-:S02]  /*f5c90*/  @P0 LOP3.LUT R6, R6, 0x800, RZ, 0xfc, !PT ;  /* 0x0000080006060812 */ /* 0x000fc400078efcff */
[----:B---3--:R-:W-:Y:S02]  /*f5ca0*/  ISETP.GE.AND P2, PT, R18, UR9, PT ;  /* 0x0000000912007c0c */ /* 0x008fe4000bf46270 */
[----:B------:R-:W-:Y:S01]  /*f5cb0*/  LOP3.LUT R6, R6, 0xffffdfff, RZ, 0xc0, !PT ;  /* 0xffffdfff06067812 */ /* 0x000fe200078ec0ff */
[----:B------:R-:W3:Y:S01]  /*f5cc0*/  LDL.LU R18, [R1+0x160] ;  /* 0x0001600001127983 */ /* 0x000ee20000300800 */
[----:B------:R-:W-:Y:S01]  /*f5cd0*/  ULDC UR9, c[0x0][0x22c] ;  /* 0x00008b0000097ab9 */ /* 0x000fe20000000800 */
[----:B----4-:R-:W-:-:S08]  /*f5ce0*/  ISETP.GE.AND P1, PT, R19, UR7, PT ;  /* 0x0000000713007c0c */ /* 0x010fd0000bf26270 */
[----:B------:R-:W-:Y:S01]  /*f5cf0*/  @P2 LOP3.LUT R6, R6, 0x2000, RZ, 0xfc, !PT ;  /* 0x0000200006062812 */ /* 0x000fe200078efcff */
[----:B------:R-:W4:Y:S01]  /*f5d00*/  LDL.LU R19, [R1+0x15c] ;  /* 0x00015c0001137983 */ /* 0x000f220000300800 */
[----:B------:R-:W-:-:S03]  /*f5d10*/  ISETP.GE.AND P0, PT, R20, UR5, PT ;  /* 0x0000000514007c0c */ /* 0x000fc6000bf06270 */
[----:B------:R-:W4:Y:S01]  /*f5d20*/  LDL.LU R20, [R1+0x158] ;  /* 0x0001580001147983 */ /* 0x000f220000300800 */
[----:B------:R-:W-:Y:S01]  /*f5d30*/  LOP3.LUT R6, R6, 0xffff7fff, RZ, 0xc0, !PT ;  /* 0xffff7fff06067812 */ /* 0x000fe200078ec0ff */
[----:B------:R-:W-:Y:S01]  /*f5d40*/  ULDC UR7, c[0x0][0x22c] ;  /* 0x00008b0000077ab9 */ /* 0x000fe20000000800 */
[----:B------:R-:W-:Y:S02]  /*f5d50*/  ULDC UR5, c[0x0][0x22c] ;  /* 0x00008b0000057ab9 */ /* 0x000fe40000000800 */
[----:B------:R-:W-:-:S04]  /*f5d60*/  @P1 LOP3.LUT R6, R6, 0x8000, RZ, 0xfc, !PT ;  /* 0x0000800006061812 */ /* 0x000fc800078efcff */
[----:B------:R-:W-:-:S04]  /*f5d70*/  LOP3.LUT R6, R6, 0xfffdffff, RZ, 0xc0, !PT ;  /* 0xfffdffff06067812 */ /* 0x000fc800078ec0ff */
[----:B------:R-:W-:Y:S02]  /*f5d80*/  @P0 LOP3.LUT R6, R6, 0x20000, RZ, 0xfc, !PT ;  /* 0x0002000006060812 */ /* 0x000fe400078efcff */
[----:B------:R-:W-:Y:S01]  /*f5d90*/  ISETP.GE.AND P0, PT, R21, UR11, PT ;  /* 0x0000000b15007c0c */ /* 0x000fe2000bf06270 */
[----:B------:R-:W-:Y:S01]  /*f5da0*/  ULDC UR11, c[0x0][0x22c] ;  /* 0x00008b00000b7ab9 */ /* 0x000fe20000000800 */
[----:B------:R-:W4:Y:S01]  /*f5db0*/  LDL.LU R21, [R1+0x154] ;  /* 0x0001540001157983 */ /* 0x000f220000300800 */
[----:B------:R-:W-:Y:S02]  /*f5dc0*/  LOP3.LUT R6, R6, 0xffefffff, RZ, 0xc0, !PT ;  /* 0xffefffff06067812 */ /* 0x000fe400078ec0ff */
[----:B------:R-:W-:Y:S02]  /*f5dd0*/  ISETP.GE.AND P2, PT, R22, UR9, PT ;  /* 0x0000000916007c0c */ /* 0x000fe4000bf46270 */
[----:B------:R-:W-:Y:S01]  /*f5de0*/  ISETP.GE.AND P1, PT, R23, UR7, PT ;  /* 0x0000000717007c0c */ /* 0x000fe2000bf26270 */
[----:B------:R-:W4:Y:S04]  /*f5df0*/  LDL.LU R22, [R1+0x150] ;  /* 0x0001500001167983 */ /* 0x000f280000300800 */
[----:B------:R-:W4:Y:S01]  /*f5e00*/  LDL.LU R23, [R1+0x14c] ;  /* 0x00014c0001177983 */ /* 0x000f220000300800 */
[----:B------:R-:W-:Y:S01]  /*f5e10*/  ULDC UR7, c[0x0][0x22c] ;  /* 0x00008b0000077ab9 */ /* 0x000fe20000000800 */
[----:B------:R-:W-:Y:S01]  /*f5e20*/  ULDC UR9, c[0x0][0x22c] ;  /* 0x00008b0000097ab9 */ /* 0x000fe20000000800 */
[----:B------:R-:W-:-:S02]  /*f5e30*/  @P0 LOP3.LUT R6, R6, 0x100000, RZ, 0xfc, !PT ;  /* 0x0010000006060812 */ /* 0x000fc400078efcff */
[----:B------:R-:W-:Y:S01]  /*f5e40*/  ISETP.GE.AND P0, PT, R24, UR5, PT ;  /* 0x0000000518007c0c */ /* 0x000fe2000bf06270 */
[----:B------:R-:W-:Y:S01]  /*f5e50*/  ULDC UR5, c[0x0][0x22c] ;  /* 0x00008b0000057ab9 */ /* 0x000fe20000000800 */
        /* <DEDUP_REMOVED lines=10> */
[----:B------:R-:W2:Y:S04]  /*f5f00*/  LDL.LU R16, [R1+0x144] ;  /* 0x0001440001107983 */ /* 0x000ea80000300800 */
[----:B------:R-:W2:Y:S07]  /*f5f10*/  LDL.LU R12, [R1+0x140] ;  /* 0x00014000010c7983 */ /* 0x000eae0000300800 */
[----:B------:R-:W-:-:S02]  /*f5f20*/  @P0 LOP3.LUT R6, R6, 0x20000000, RZ, 0xfc, !PT ;  /* 0x2000000006060812 */ /* 0x000fc400078efcff */
[----:B---3--:R-:W-:Y:S02]  /*f5f30*/  ISETP.GE.AND P2, PT, R18, UR9, PT ;  /* 0x0000000912007c0c */ /* 0x008fe4000bf46270 */
[----:B----4-:R-:W-:Y:S01]  /*f5f40*/  ISETP.GE.AND P1, PT, R19, UR7, PT ;  /* 0x0000000713007c0c */ /* 0x010fe2000bf26270 */
[----:B------:R-:W3:Y:S01]  /*f5f50*/  LDL.LU R18, [R1+0x13c] ;  /* 0x00013c0001127983 */ /* 0x000ee20000300800 */
[----:B------:R-:W-:-:S03]  /*f5f60*/  ISETP.GE.AND P0, PT, R20, UR5, PT ;  /* 0x0000000514007c0c */ /* 0x000fc6000bf06270 */
[----:B------:R-:W4:Y:S04]  /*f5f70*/  LDL.LU R19, [R1+0x138] ;  /* 0x0001380001137983 */ /* 0x000f280000300800 */
[----:B------:R-:W4:Y:S01]  /*f5f80*/  LDL.LU R20, [R1+0x2fd0] ;  /* 0x002fd00001147983 */ /* 0x000f220000300800 */
[----:B------:R-:W-:Y:S01]  /*f5f90*/  LOP3.LUT R6, R6, 0x7fffffff, RZ, 0xc0, !PT ;  /* 0x7fffffff06067812 */ /* 0x000fe200078ec0ff */
[----:B------:R-:W-:Y:S01]  /*f5fa0*/  ULDC UR9, c[0x0][0x22c] ;  /* 0x00008b0000097ab9 */ /* 0x000fe20000000800 */
[----:B------:R-:W-:Y:S01]  /*f5fb0*/  ULDC UR7, c[0x0][0x22c] ;  /* 0x00008b0000077ab9 */ /* 0x000fe20000000800 */
[----:B------:R-:W-:Y:S01]  /*f5fc0*/  ULDC UR5, c[0x0][0x22c] ;  /* 0x00008b0000057ab9 */ /* 0x000fe20000000800 */
[----:B------:R-:W-:-:S04]  /*f5fd0*/  @P1 LOP3.LUT R5, R5, 0x2, RZ, 0xfc, !PT ;  /* 0x0000000205051812 */ /* 0x000fc800078efcff */
[----:B------:R-:W-:-:S04]  /*f5fe0*/  LOP3.LUT R5, R5, 0xfffffff7, RZ, 0xc0, !PT ;  /* 0xfffffff705057812 */ /* 0x000fc800078ec0ff */
[----:B------:R-:W-:Y:S02]  /*f5ff0*/  @P0 LOP3.LUT R5, R5, 0x8, RZ, 0xfc, !PT ;  /* 0x0000000805050812 */ /* 0x000fe400078efcff */
[----:B------:R-:W-:Y:S02]  /*f6000*/  ISETP.GE.AND P0, PT, R21, UR11, PT ;  /* 0x0000000b15007c0c */ /* 0x000fe4000bf06270 */
[----:B------:R-:W-:Y:S01]  /*f6010*/  @P2 LOP3.LUT R6, R6, 0x80000000, RZ, 0xfc, !PT ;  /* 0x8000000006062812 */ /* 0x000fe200078efcff */
[----:B------:R-:W4:Y:S04]  /*f6020*/  LDL.LU R21, [R1+0x134] ;  /* 0x0001340001157983 */ /* 0x000f280000300800 */
[----:B------:R-:W4:Y:S01]  /*f6030*/  LDL.LU R15, [R1+0x130] ;  /* 0x00013000010f7983 */ /* 0x000f220000300800 */
[----:B------:R-:W-:-:S02]  /*f6040*/  LOP3.LUT R5, R5, 0xffffffdf, RZ, 0xc0, !PT ;  /* 0xffffffdf05057812 */ /* 0x000fc400078ec0ff */
[----:B------:R-:W-:Y:S02]  /*f6050*/  ISETP.GE.AND P2, PT, R22, UR9, PT ;  /* 0x0000000916007c0c */ /* 0x000fe4000bf46270 */
[----:B------:R-:W-:Y:S01]  /*f6060*/  ISETP.GE.AND P1, PT, R23, UR7, PT ;  /* 0x0000000717007c0c */ /* 0x000fe2000bf26270 */
[----:B------:R-:W4:Y:S04]  /*f6070*/  LDL.LU R22, [R1+0x12c] ;  /* 0x00012c0001167983 */ /* 0x000f280000300800 */
[----:B------:R-:W4:Y:S01]  /*f6080*/  LDL.LU R23, [R1+0x128] ;  /* 0x0001280001177983 */ /* 0x000f220000300800 */
[----:B------:R-:W-:Y:S01]  /*f6090*/  ULDC UR11, c[0x0][0x22c] ;  /* 0x00008b00000b7ab9 */ /* 0x000fe20000000800 */
        /* <DEDUP_REMOVED lines=14> */
[----:B------:R-:W-:Y:S01]  /*f6180*/  ISETP.GE.AND P2, PT, R12, UR9, PT ;  /* 0x000000090c007c0c */ /* 0x000fe2000bf46270 */
[----:B------:R-:W2:Y:S10]  /*f6190*/  LDL.LU R16, [R1+0x120] ;  /* 0x0001200001107983 */ /* 0x000eb40000300800 */
[----:B------:R-:W-:-:S04]  /*f61a0*/  @P0 LOP3.LUT R5, R5, 0x4000, RZ, 0xfc, !PT ;  /* 0x0000400005050812 */ /* 0x000fc800078efcff */
[----:B------:R-:W-:-:S04]  /*f61b0*/  LOP3.LUT R5, R5, 0xfffdffff, RZ, 0xc0, !PT ;  /* 0xfffdffff05057812 */ /* 0x000fc800078ec0ff */
[----:B------:R-:W-:-:S04]  /*f61c0*/  @P2 LOP3.LUT R5, R5, 0x20000, RZ, 0xfc, !PT ;  /* 0x0002000005052812 */ /* 0x000fc800078efcff */
[----:B------:R-:W-:Y:S02]  /*f61d0*/  LOP3.LUT R5, R5, 0xfff7ffff, RZ, 0xc0, !PT ;  /* 0xfff7ffff05057812 */ /* 0x000fe400078ec0ff */
[----:B---3--:R-:W-:Y:S02]  /*f61e0*/  ISETP.GE.AND P1, PT, R18, UR7, PT ;  /* 0x0000000712007c0c */ /* 0x008fe4000bf26270 */
[----:B------:R-:W3:Y:S01]  /*f61f0*/  LDL.LU R18, [R1+0x11c] ;  /* 0x00011c0001127983 */ /* 0x000ee20000300800 */
[----:B----4-:R-:W-:-:S03]  /*f6200*/  ISETP.GE.AND P0, PT, R19, UR5, PT ;  /* 0x0000000513007c0c */ /* 0x010fc6000bf06270 */
[----:B------:R-:W4:Y:S01]  /*f6210*/  LDL.LU R19, [R1+0x118] ;  /* 0x0001180001137983 */ /* 0x000f220000300800 */
[----:B------:R-:W-:-:S03]  /*f6220*/  R2UR UR5, R20 ;  /* 0x00000000140572ca */ /* 0x000fc600000e0000 */
[----:B------:R-:W4:Y:S03]  /*f6230*/  LDL.LU R20, [R1+0x114] ;  /* 0x0001140001147983 */ /* 0x000f260000300800 */
[----:B------:R-:W-:-:S04]  /*f6240*/  @P1 LOP3.LUT R5, R5, 0x80000, RZ, 0xfc, !PT ;  /* 0x0008000005051812 */ /* 0x000fc800078efcff */
[----:B------:R-:W-:Y:S02]  /*f6250*/  LOP3.LUT R5, R5, 0xffdfffff, RZ, 0xc0, !PT ;  /* 0xffdfffff05057812 */ /* 0x000fe400078ec0ff */
[----:B------:R-:W-:Y:S02]  /*f6260*/  ISETP.GE.AND P2, PT, R21, UR61, PT ;  /* 0x0000003d15007c0c */ /* 0x000fe4000bf46270 */
[----:B------:R-:W-:Y:S02]  /*f6270*/  @P0 LOP3.LUT R5, R5, 0x200000, RZ, 0xfc, !PT ;  /* 0x0020000005050812 */ /* 0x000fe400078efcff */
[----:B------:R-:W-:Y:S01]  /*f6280*/  ISETP.GE.AND P0, PT, R15, UR60, PT ;  /* 0x0000003c0f007c0c */ /* 0x000fe2000bf06270 */
[----:B------:R-:W4:Y:S01]  /*f6290*/  LDL.LU R21, [R1+0x110] ;  /* 0x0001100001157983 */ /* 0x000f220000300800 */
[----:B------:R-:W-:Y:S02]  /*f62a0*/  LOP3.LUT R5, R5, 0xff7fffff, RZ, 0xc0, !PT ;  /* 0xff7fffff05057812 */ /* 0x000fe400078ec0ff */
[----:B------:R-:W-:-:S02]  /*f62b0*/  ISETP.GE.AND P1, PT, R22, UR8, PT ;  /* 0x0000000816007c0c */ /* 0x000fc4000bf26270 */
[----:B------:R-:W4:Y:S03]  /*f62c0*/  LDL.LU R22, [R1+0x10c] ;  /* 0x00010c0001167983 */ /* 0x000f260000300800 */
[----:B------:R-:W-:-:S04]  /*f62d0*/  @P2 LOP3.LUT R5, R5, 0x800000, RZ, 0xfc, !PT ;  /* 0x0080000005052812 */ /* 0x000fc800078efcff */
[----:B------:R-:W-:Y:S02]  /*f62e0*/  LOP3.LUT R5, R5, 0xfdffffff, RZ, 0xc0, !PT ;  /* 0xfdffffff05057812 */ /* 0x000fe400078ec0ff */
[----:B------:R-:W-:Y:S02]  /*f62f0*/  ISETP.GE.AND P2, PT, R23, UR6, PT ;  /* 0x0000000617007c0c */ /* 0x000fe4000bf46270 */
[----:B------:R-:W4:Y:S01]  /*f6300*/  LDL.LU R23, [R1+0x108] ;  /* 0x0001080001177983 */ /* 0x000f220000300800 */
[----:B------:R-:W-:Y:S02]  /*f6310*/  @P0 LOP3.LUT R5, R5, 0x2000000, RZ, 0xfc, !PT ;  /* 0x0200000005050812 */ /* 0x000fe400078efcff */
[----:B------:R-:W-:Y:S02]  /*f6320*/  ISETP.GE.AND P0, PT, R24, UR4, PT ;  /* 0x0000000418007c0c */ /* 0x000fe4000bf06270 */
[----:B------:R-:W4:Y:S04]  /*f6330*/  LDL.LU R24, [R1+0x104] ;  /* 0x0001040001187983 */ /* 0x000f280000300800 */
[----:B------:R-:W4:Y:S01]  /*f6340*/  LDL.LU R9, [R1+0x100] ;  /* 0x0001000001097983 */ /* 0x000f220000300800 */
[----:B------:R-:W-:-:S03]  /*f6350*/  LOP3.LUT R5, R5, 0xf7ffffff, RZ, 0xc0, !PT ;  /* 0xf7ffffff05057812 */ /* 0x000fc600078ec0ff */
[----:B------:R-:W4:Y:S04]  /*f6360*/  LDL.LU R12, [R1+0xfc] ;  /* 0x0000fc00010c7983 */ /* 0x000f280000300800 */
[----:B------:R-:W4:Y:S01]  /*f6370*/  LDL.LU R15, [R1+0xf8] ;  /* 0x0000f800010f7983 */ /* 0x000f220000300800 */
[----:B------:R-:W-:-:S04]  /*f6380*/  @P1 LOP3.LUT R5, R5, 0x8000000, RZ, 0xfc, !PT ;  /* 0x0800000005051812 */ /* 0x000fc800078efcff */
[----:B------:R-:W-:Y:S02]  /*f6390*/  LOP3.LUT R5, R5, 0xdfffffff, RZ, 0xc0, !PT ;  /* 0xdfffffff05057812 */ /* 0x000fe400078ec0ff */
[----:B------:R-:W-:Y:S02]  /*f63a0*/  @P0 LOP3.LUT R4, R4, 0x1, RZ, 0xfc, !PT ;  /* 0x0000000104040812 */ /* 0x000fe400078efcff */
[----:B------:R-:W-:Y:S02]  /*f63b0*/  @P2 LOP3.LUT R5, R5, 0x20000000, RZ, 0xfc, !PT ;  /* 0x2000000005052812 */ /* 0x000fe400078efcff */
[----:B------:R-:W-:Y:S02]  /*f63c0*/  LOP3.LUT R4, R4, 0xfffffff7, RZ, 0xc0, !PT ;  /* 0xfffffff704047812 */ /* 0x000fe400078ec0ff */
[----:B--2---:R-:W-:Y:S02]  /*f63d0*/  ISETP.GE.AND P1, PT, R16, UR14, PT ;  /* 0x0000000e10007c0c */ /* 0x004fe4000bf26270 */
[----:B------:R-:W2:Y:S11]  /*f63e0*/  LDL.LU R16, [R1+0xf4] ;  /* 0x0000f40001107983 */ /* 0x000eb60000300800 */
[----:B------:R-:W-:-:S04]  /*f63f0*/  @P1 LOP3.LUT R4, R4, 0x8, RZ, 0xfc, !PT ;  /* 0x0000000804041812 */ /* 0x000fc800078efcff */
[----:B------:R-:W-:Y:S02]  /*f6400*/  LOP3.LUT R4, R4, 0xffffffef, RZ, 0xc0, !PT ;  /* 0xffffffef04047812 */ /* 0x000fe400078ec0ff */
[----:B---3--:R-:W-:Y:S02]  /*f6410*/  ISETP.GE.AND P2, PT, R18, UR12, PT ;  /* 0x0000000c12007c0c */ /* 0x008fe4000bf46270 */
[----:B----4-:R-:W-:Y:S01]  /*f6420*/  ISETP.GE.AND P0, PT, R19, UR10, PT ;  /* 0x0000000a13007c0c */ /* 0x010fe2000bf06270 */
[----:B------:R-:W3:Y:S04]  /*f6430*/  LDL.LU R18, [R1+0xf0] ;  /* 0x0000f00001127983 */ /* 0x000ee80000300800 */
[----:B------:R-:W4:Y:S01]  /*f6440*/  LDL.LU R19, [R1+0xec] ;  /* 0x0000ec0001137983 */ /* 0x000f220000300800 */
[----:B------:R-:W-:-:S03]  /*f6450*/  ISETP.GE.AND P1, PT, R20, UR20, PT ;  /* 0x0000001414007c0c */ /* 0x000fc6000bf26270 */
[----:B------:R-:W4:Y:S02]  /*f6460*/  LDL.LU R20, [R1+0xdc] ;  /* 0x0000dc0001147983 */ /* 0x000f240000300800 */
[----:B------:R-:W-:-:S04]  /*f6470*/  @P2 LOP3.LUT R4, R4, 0x10, RZ, 0xfc, !PT ;  /* 0x0000001004042812 */ /* 0x000fc800078efcff */
[----:B------:R-:W-:-:S04]  /*f6480*/  LOP3.LUT R4, R4, 0xffffff7f, RZ, 0xc0, !PT ;  /* 0xffffff7f04047812 */ /* 0x000fc800078ec0ff */
[----:B------:R-:W-:Y:S02]  /*f6490*/  @P0 LOP3.LUT R4, R4, 0x80, RZ, 0xfc, !PT ;  /* 0x0000008004040812 */ /* 0x000fe400078efcff */
[----:B------:R-:W-:Y:S02]  /*f64a0*/  ISETP.GE.AND P2, PT, R21, UR18, PT ;  /* 0x0000001215007c0c */ /* 0x000fe4000bf46270 */
[----:B------:R-:W-:Y:S01]  /*f64b0*/  LOP3.LUT R4, R4, 0xfffffdff, RZ, 0xc0, !PT ;  /* 0xfffffdff04047812 */ /* 0x000fe200078ec0ff */
[----:B------:R-:W4:Y:S03]  /*f64c0*/  LDL.LU R21, [R1+0xcc] ;  /* 0x0000cc0001157983 */ /* 0x000f260000300800 */
[----:B------:R-:W-:Y:S02]  /*f64d0*/  @P1 LOP3.LUT R4, R4, 0x200, RZ, 0xfc, !PT ;  /* 0x0000020004041812 */ /* 0x000fe400078efcff */
[----:B------:R-:W-:-:S02]  /*f64e0*/  ISETP.GE.AND P0, PT, R22, UR16, PT ;  /* 0x0000001016007c0c */ /* 0x000fc4000bf06270 */
[----:B------:R-:W4:Y:S01]  /*f64f0*/  LDL.LU R22, [R1+0xb4] ;  /* 0x0000b40001167983 */ /* 0x000f220000300800 */
[----:B------:R-:W-:-:S04]  /*f6500*/  LOP3.LUT R4, R4, 0xfffff7ff, RZ, 0xc0, !PT ;  /* 0xfffff7ff04047812 */ /* 0x000fc800078ec0ff */
[----:B------:R-:W-:Y:S02]  /*f6510*/  @P2 LOP3.LUT R4, R4, 0x800, RZ, 0xfc, !PT ;  /* 0x0000080004042812 */ /* 0x000fe400078efcff */
[----:B------:R-:W-:Y:S02]  /*f6520*/  ISETP.GE.AND P1, PT, R23, UR26, PT ;  /* 0x0000001a17007c0c */ /* 0x000fe4000bf26270 */
[----:B------:R-:W4:Y:S01]  /*f6530*/  LDL.LU R23, [R1+0xb0] ;  /* 0x0000b00001177983 */ /* 0x000f220000300800 */
[----:B------:R-:W-:-:S03]  /*f6540*/  ISETP.GE.AND P2, PT, R24, UR24, PT ;  /* 0x0000001818007c0c */ /* 0x000fc6000bf46270 */
[----:B------:R-:W4:Y:S01]  /*f6550*/  LDL.LU R24, [R1+0xac] ;  /* 0x0000ac0001187983 */ /* 0x000f220000300800 */
[----:B------:R-:W-:-:S04]  /*f6560*/  LOP3.LUT R4, R4, 0xffffdfff, RZ, 0xc0, !PT ;  /* 0xffffdfff04047812 */ /* 0x000fc800078ec0ff */
[----:B------:R-:W-:-:S04]  /*f6570*/  @P0 LOP3.LUT R4, R4, 0x2000, RZ, 0xfc, !PT ;  /* 0x0000200004040812 */ /* 0x000fc800078efcff */
[----:B------:R-:W-:Y:S02]  /*f6580*/  LOP3.LUT R4, R4, 0xffff7fff, RZ, 0xc0, !PT ;  /* 0xffff7fff04047812 */ /* 0x000fe400078ec0ff */
[----:B------:R-:W-:Y:S02]  /*f6590*/  ISETP.GE.AND P0, PT, R9, UR22, PT ;  /* 0x0000001609007c0c */ /* 0x000fe4000bf06270 */
[----:B------:R-:W4:Y:S01]  /*f65a0*/  LDL.LU R9, [R1+0x365c] ;  /* 0x00365c0001097983 */ /* 0x000f220000300800 */
        /* <DEDUP_REMOVED lines=9> */
[----:B------:R-:W-:-:S04]  /*f6640*/  LOP3.LUT R4, R4, 0xffbfffff, RZ, 0xc0, !PT ;  /* 0xffbfffff04047812 */ /* 0x000fc800078ec0ff */
[----:B------:R-:W-:-:S04]  /*f6650*/  @P1 LOP3.LUT R4, R4, 0x400000, RZ, 0xfc, !PT ;  /* 0x0040000004041812 */ /* 0x000fc800078efcff */
[----:B------:R-:W-:-:S04]  /*f6660*/  LOP3.LUT R4, R4, 0xfdffffff, RZ, 0xc0, !PT ;  /* 0xfdffffff04047812 */ /* 0x000fc800078ec0ff */
[----:B------:R-:W-:-:S04]  /*f6670*/  @P2 LOP3.LUT R4, R4, 0x2000000, RZ, 0xfc, !PT ;  /* 0x0200000004042812 */ /* 0x000fc800078efcff */
        /* <DEDUP_REMOVED lines=10> */
[----:B------:R-:W2:Y:S02]  /*f6720*/  LDL.LU R20, [R1+0x3644] ;  /* 0x0036440001147983 */ /* 0x000ea40000300800 */
[----:B------:R-:W-:-:S08]  /*f6730*/  @P1 LOP3.LUT R4, R4, 0x20000000, RZ, 0xfc, !PT ;  /* 0x2000000004041812 */ /* 0x000fd000078efcff */
[----:B------:R-:W-:Y:S02]  /*f6740*/  @P0 LOP3.LUT R3, R3, 0x2, RZ, 0xfc, !PT ;  /* 0x0000000203030812 */ /* 0x000fe400078efcff */
[----:B------:R-:W-:Y:S02]  /*f6750*/  ISETP.GE.AND P1, PT, R21, UR34, PT ;  /* 0x0000002215007c0c */ /* 0x000fe4000bf26270 */
[----:B------:R-:W-:Y:S02]  /*f6760*/  LOP3.LUT R4, R4, 0x7fffffff, RZ, 0xc0, !PT ;  /* 0x7fffffff04047812 */ /* 0x000fe400078ec0ff */
[----:B------:R-:W-:Y:S01]  /*f6770*/  LOP3.LUT R3, R3, 0xfffffff7, RZ, 0xc0, !PT ;  /* 0xfffffff703037812 */ /* 0x000fe200078ec0ff */
[----:B------:R-:W3:Y:S01]  /*f6780*/  LDL.LU R21, [R1+0x3640] ;  /* 0x0036400001157983 */ /* 0x000ee20000300800 */
[----:B------:R-:W-:Y:S02]  /*f6790*/  @P2 LOP3.LUT R4, R4, 0x80000000, RZ, 0xfc, !PT ;  /* 0x8000000004042812 */ /* 0x000fe400078efcff */
[----:B------:R-:W-:-:S02]  /*f67a0*/  ISETP.GE.AND P2, PT, R22, UR35, PT ;  /* 0x0000002316007c0c */ /* 0x000fc4000bf46270 */
[----:B------:R-:W4:Y:S03]  /*f67b0*/  LDL.LU R22, [R1+0x363c] ;  /* 0x00363c0001167983 */ /* 0x000f260000300800 */
[----:B------:R-:W-:Y:S02]  /*f67c0*/  @P1 LOP3.LUT R3, R3, 0x8, RZ, 0xfc, !PT ;  /* 0x0000000803031812 */ /* 0x000fe400078efcff */
[----:B------:R-:W-:Y:S02]  /*f67d0*/  ISETP.GE.AND P0, PT, R23, UR36, PT ;  /* 0x0000002417007c0c */ /* 0x000fe4000bf06270 */
[----:B------:R-:W2:Y:S01]  /*f67e0*/  LDL.LU R23, [R1+0x3638] ;  /* 0x0036380001177983 */ /* 0x000ea20000300800 */
[----:B------:R-:W-:-:S03]  /*f67f0*/  ISETP.GE.AND P1, PT, R24, UR37, PT ;  /* 0x0000002518007c0c */ /* 0x000fc6000bf26270 */
[----:B------:R-:W3:Y:S01]  /*f6800*/  LDL.LU R24, [R1+0x3634] ;  /* 0x0036340001187983 */ /* 0x000ee20000300800 */
[----:B------:R-:W-:-:S04]  /*f6810*/  LOP3.LUT R3, R3, 0xffffffdf, RZ, 0xc0, !PT ;  /* 0xffffffdf03037812 */ /* 0x000fc800078ec0ff */
[----:B------:R-:W-:-:S04]  /*f6820*/  @P2 LOP3.LUT R3, R3, 0x20, RZ, 0xfc, !PT ;  /* 0x0000002003032812 */ /* 0x000fc800078efcff */
[----:B------:R-:W-:-:S04]  /*f6830*/  LOP3.LUT R3, R3, 0xffffff7f, RZ, 0xc0, !PT ;  /* 0xffffff7f03037812 */ /* 0x000fc800078ec0ff */
[----:B------:R-:W-:-:S04]  /*f6840*/  @P0 LOP3.LUT R3, R3, 0x80, RZ, 0xfc, !PT ;  /* 0x0000008003030812 */ /* 0x000fc800078efcff */
[----:B------:R-:W-:-:S04]  /*f6850*/  LOP3.LUT R3, R3, 0xfffffdff, RZ, 0xc0, !PT ;  /* 0xfffffdff03037812 */ /* 0x000fc800078ec0ff */
[----:B------:R-:W-:-:S04]  /*f6860*/  @P1 LOP3.LUT R3, R3, 0x200, RZ, 0xfc, !PT ;  /* 0x0000020003031812 */ /* 0x000fc800078efcff */
[----:B------:R-:W-:Y:S02]  /*f6870*/  LOP3.LUT R3, R3, 0xffffefff, RZ, 0xc0, !PT ;  /* 0xffffefff03037812 */ /* 0x000fe400078ec0ff */
[----:B---3--:R-:W-:Y:S02]  /*f6880*/  ISETP.GE.AND P2, PT, R24, UR38, PT ;  /* 0x0000002618007c0c */ /* 0x008fe4000bf46270 */
[----:B--2---:R-:W-:Y:S02]  /*f6890*/  ISETP.GE.AND P0, PT, R23, UR39, PT ;  /* 0x0000002717007c0c */ /* 0x004fe4000bf06270 */
[----:B----4-:R-:W-:Y:S01]  /*f68a0*/  ISETP.GE.AND P1, PT, R22, UR40, PT ;  /* 0x0000002816007c0c */ /* 0x010fe2000bf26270 */
[----:B------:R-:W2:Y:S04]  /*f68b0*/  LDL.LU R24, [R1+0x3630] ;  /* 0x0036300001187983 */ /* 0x000ea80000300800 */
[----:B------:R-:W3:Y:S04]  /*f68c0*/  LDL.LU R23, [R1+0x362c] ;  /* 0x00362c0001177983 */ /* 0x000ee80000300800 */
        /* <DEDUP_REMOVED lines=29> */
[----:B------:R-:W-:Y:S02]  /*f6aa0*/  @P0 LOP3.LUT R3, R3, 0x8000000, RZ, 0xfc, !PT ;  /* 0x0800000003030812 */ /* 0x000fe400078efcff */
[----:B------:R-:W-:Y:S02]  /*f6ab0*/  ISETP.GE.AND P0, PT, R9, UR50, PT ;  /* 0x0000003209007c0c */ /* 0x000fe4000bf06270 */
[----:B------:R-:W4:Y:S01]  /*f6ac0*/  LDL.LU R9, [R1+0x3608] ;  /* 0x0036080001097983 */ /* 0x000f220000300800 */
[----:B------:R-:W-:-:S04]  /*f6ad0*/  LOP3.LUT R3, R3, 0xdfffffff, RZ, 0xc0, !PT ;  /* 0xdfffffff03037812 */ /* 0x000fc800078ec0ff */
[----:B------:R-:W-:Y:S02]  /*f6ae0*/  @P1 LOP3.LUT R3, R3, 0x20000000, RZ, 0xfc, !PT ;  /* 0x2000000003031812 */ /* 0x000fe400078efcff */
[----:B------:R-:W-:Y:S02]  /*f6af0*/  ISETP.GE.AND P1, PT, R8, UR51, PT ;  /* 0x0000003308007c0c */ /* 0x000fe4000bf26270 */
[----:B------:R-:W2:Y:S01]  /*f6b00*/  LDL.LU R8, [R1+0x3604] ;  /* 0x0036040001087983 */ /* 0x000ea20000300800 */
[----:B------:R-:W-:Y:S02]  /*f6b10*/  LOP3.LUT R3, R3, 0x7fffffff, RZ, 0xc0, !PT ;  /* 0x7fffffff03037812 */ /* 0x000fe400078ec0ff */
[----:B------:R-:W-:Y:S02]  /*f6b20*/  @P0 LOP3.LUT R2, R2, 0x4, RZ, 0xfc, !PT ;  /* 0x0000000402020812 */ /* 0x000fe400078efcff */
[----:B------:R-:W-:Y:S02]  /*f6b30*/  @P2 LOP3.LUT R3, R3, 0x80000000, RZ, 0xfc, !PT ;  /* 0x8000000003032812 */ /* 0x000fe400078efcff */
[----:B------:R-:W-:-:S02]  /*f6b40*/  ISETP.GE.AND P2, PT, R17, UR52, PT ;  /* 0x0000003411007c0c */ /* 0x000fc4000bf46270 */
[----:B------:R-:W-:Y:S02]  /*f6b50*/  LOP3.LUT R2, R2, 0xffffffdf, RZ, 0xc0, !PT ;  /* 0xffffffdf02027812 */ /* 0x000fe400078ec0ff */
[----:B------:R-:W-:Y:S01]  /*f6b60*/  ISETP.GE.AND P0, PT, R14, UR53, PT ;  /* 0x000000350e007c0c */ /* 0x000fe2000bf06270 */
[----:B------:R-:W4:Y:S04]  /*f6b70*/  LDL.LU R17, [R1+0x3600] ;  /* 0x0036000001117983 */ /* 0x000f280000300800 */
[----:B------:R-:W4:Y:S01]  /*f6b80*/  LDL.LU R14, [R1+0x35fc] ;  /* 0x0035fc00010e7983 */ /* 0x000f220000300800 */
        /* <DEDUP_REMOVED lines=10> */
[----:B------:R-:W3:Y:S01]  /*f6c30*/  LDL.LU R0, [R1+0x35f0] ;  /* 0x0035f00001007983 */ /* 0x000ee20000300800 */
[----:B------:R-:W-:Y:S02]  /*f6c40*/  LOP3.LUT R7, R7, 0xfffffffd, RZ, 0xc0, !PT ;  /* 0xfffffffd07077812 */ /* 0x000fe400078ec0ff */
[----:B------:R-:W-:Y:S02]  /*f6c50*/  ISETP.GE.AND P3, PT, R28, UR56, PT ;  /* 0x000000381c007c0c */ /* 0x000fe4000bf66270 */
[----:B------:R-:W-:-:S02]  /*f6c60*/  ISETP.GE.AND P4, PT, R26, UR57, PT ;  /* 0x000000391a007c0c */ /* 0x000fc4000bf86270 */
[----:B------:R-:W-:Y:S02]  /*f6c70*/  ISETP.GE.AND P5, PT, R25, UR58, PT ;  /* 0x0000003a19007c0c */ /* 0x000fe4000bfa6270 */
[----:B------:R-:W-:Y:S02]  /*f6c80*/  ISETP.GE.AND P6, PT, R11, UR59, PT ;  /* 0x0000003b0b007c0c */ /* 0x000fe4000bfc6270 */
[----:B------:R-:W-:Y:S02]  /*f6c90*/  @P0 LOP3.LUT R7, R7, 0x2, RZ, 0xfc, !PT ;  /* 0x0000000207070812 */ /* 0x000fe400078efcff */
[----:B------:R-:W-:Y:S01]  /*f6ca0*/  LOP3.LUT P0, RZ, R29, 0x40000000, RZ, 0xc0, !PT ;  /* 0x400000001dff7812 */ /* 0x000fe2000780c0ff */
[----:B------:R-:W4:Y:S01]  /*f6cb0*/  LDL.LU R28, [R1+0x34c] ;  /* 0x00034c00011c7983 */ /* 0x000f220000300800 */
[----:B------:R-:W-:Y:S01]  /*f6cc0*/  LOP3.LUT R11, R11, 0xffffffef, RZ, 0xc0, !PT ;  /* 0xffffffef0b0b7812 */ /* 0x000fe200078ec0ff */
[----:B------:R-:W-:Y:S01]  /*f6cd0*/  ULDC.64 UR26, c[0x0][0x228] ;  /* 0x00008a00001a7ab9 */ /* 0x000fe20000000a00 */
[----:B---3--:R-:W-:Y:S01]  /*f6ce0*/  LOP3.LUT R0, R0, 0x7fffffff, RZ, 0xc0, !PT ;  /* 0x7fffffff00007812 */ /* 0x008fe200078ec0ff */
[----:B--2---:R0:W-:Y:S01]  /*f6cf0*/  STL [R1+0x3ad8], R8 ;  /* 0x003ad80801007387 */ /* 0x0041e20000100800 */
        /* <DEDUP_REMOVED lines=9> */
[----:B0-----:R-:W2:Y:S01]  /*f6d90*/  LDL.LU R8, [R1+0x7e0] ;  /* 0x0007e00001087983 */ /* 0x001ea20000300800 */
[----:B------:R-:W-:-:S03]  /*f6da0*/  ULDC.64 UR24, c[0x0][0x228] ;  /* 0x00008a0000187ab9 */ /* 0x000fc60000000a00 */
[----:B------:R0:W-:Y:S04]  /*f6db0*/  STL [R1+0x3970], R26 ;  /* 0x0039701a01007387 */ /* 0x0001e80000100800 */
[----:B0-----:R-:W3:Y:S04]  /*f6dc0*/  LDL.LU R26, [R1+0x60c] ;  /* 0x00060c00011a7983 */ /* 0x001ee80000300800 */
[----:B------:R0:W-:Y:S04]  /*f6dd0*/  STL [R1+0x3948], R29 ;  /* 0x0039481d01007387 */ /* 0x0001e80000100800 */
[----:B0-----:R-:W3:Y:S04]  /*f6de0*/  LDL.LU R29, [R1+0x1208] ;  /* 0x00120800011d7983 */ /* 0x001ee80000300800 */
[----:B------:R0:W-:Y:S04]  /*f6df0*/  STL [R1+0x392c], R6 ;  /* 0x00392c0601007387 */ /* 0x0001e80000100800 */
[----:B0-----:R-:W3:Y:S04]  /*f6e00*/  LDL.LU R6, [R1+0x510] ;  /* 0x0005100001067983 */ /* 0x001ee80000300800 */
[----:B------:R0:W-:Y:S04]  /*f6e10*/  STL [R1+0x3928], R5 ;  /* 0x0039280501007387 */ /* 0x0001e80000100800 */
[----:B0-----:R-:W3:Y:S04]  /*f6e20*/  LDL.LU R5, [R1+0x364] ;  /* 0x0003640001057983 */ /* 0x001ee80000300800 */
[----:B------:R0:W-:Y:S04]  /*f6e30*/  STL [R1+0x3908], R4 ;  /* 0x0039080401007387 */ /* 0x0001e80000100800 */
[----:B0-----:R-:W2:Y:S04]  /*f6e40*/  LDL.LU R4, [R1+0x56c] ;  /* 0x00056c0001047983 */ /* 0x001ea80000300800 */
[----:B------:R0:W-:Y:S04]  /*f6e50*/  STL [R1+0x38e8], R3 ;  /* 0x0038e80301007387 */ /* 0x0001e80000100800 */
[----:B0-----:R-:W3:Y:S04]  /*f6e60*/  LDL.LU R3, [R1+0x51c] ;  /* 0x00051c0001037983 */ /* 0x001ee80000300800 */
[----:B------:R0:W-:Y:S04]  /*f6e70*/  STL [R1+0x38c4], R2 ;  /* 0x0038c40201007387 */ /* 0x0001e80000100800 */
[----:B0-----:R-:W3:Y:S04]  /*f6e80*/  LDL.LU R2, [R1+0x360] ;  /* 0x0003600001027983 */ /* 0x001ee80000300800 */
[----:B------:R0:W-:Y:S04]  /*f6e90*/  STL [R1+0x38c0], R25 ;  /* 0x0038c01901007387 */ /* 0x0001e80000100800 */
[----:B0-----:R-:W2:Y:S04]  /*f6ea0*/  LDL.LU R25, [R1+0x35c] ;  /* 0x00035c0001197983 */ /* 0x001ea80000300800 */
[----:B------:R0:W-:Y:S04]  /*f6eb0*/  STL [R1+0x3888], R27 ;  /* 0x0038881b01007387 */ /* 0x0001e80000100800 */
[----:B0-----:R-:W2:Y:S04]  /*f6ec0*/  LDL.LU R27, [R1+0x554] ;  /* 0x00055400011b7983 */ /* 0x001ea80000300800 */
[----:B------:R0:W-:Y:S04]  /*f6ed0*/  STL [R1+0x387c], R24 ;  /* 0x00387c1801007387 */ /* 0x0001e80000100800 */
[----:B0-----:R-:W2:Y:S04]  /*f6ee0*/  LDL.LU R24, [R1+0x354] ;  /* 0x0003540001187983 */ /* 0x001ea80000300800 */
[----:B------:R0:W-:Y:S04]  /*f6ef0*/  STL [R1+0x3848], R23 ;  /* 0x0038481701007387 */ /* 0x0001e80000100800 */
[----:B0-----:R-:W2:Y:S04]  /*f6f00*/  LDL.LU R23, [R1+0x558] ;  /* 0x0005580001177983 */ /* 0x001ea80000300800 */
[----:B----4-:R0:W-:Y:S04]  /*f6f10*/  STL [R1+0x3810], R22 ;  /* 0x0038101601007387 */ /* 0x0101e80000100800 */
[----:B0-----:R-:W4:Y:S04]  /*f6f20*/  LDL.LU R22, [R1+0x350] ;  /* 0x0003500001167983 */ /* 0x001f280000300800 */
[----:B------:R0:W-:Y:S04]  /*f6f30*/  STL [R1+0x37f0], R21 ;  /* 0x0037f01501007387 */ /* 0x0001e80000100800 */
        /* <DEDUP_REMOVED lines=13> */
[----:B------:R-:W-:Y:S04]  /*f7010*/  STL [R1+0x3710], R15 ;  /* 0x0037100f01007387 */ /* 0x000fe80000100800 */
[----:B------:R0:W-:Y:S04]  /*f7020*/  STL [R1+0x36dc], R13 ;  /* 0x0036dc0d01007387 */ /* 0x0001e80000100800 */
[----:B0-----:R-:W4:Y:S01]  /*f7030*/  LDL.LU R13, [R1+0x2fd4] ;  /* 0x002fd400010d7983 */ /* 0x001f220000300800 */
[----:B------:R-:W-:-:S02]  /*f7040*/  @P0 LOP3.LUT R11, R11, 0x10, RZ, 0xfc, !PT ;  /* 0x000000100b0b0812 */ /* 0x000fc400078efcff */
[----:B------:R-:W-:Y:S01]  /*f7050*/  @P5 LOP3.LUT R0, R0, 0x80000000, RZ, 0xfc, !PT ;  /* 0x8000000000005812 */ /* 0x000fe200078efcff */
[----:B------:R-:W0:Y:S01]  /*f7060*/  S2R R15, SR_TID.X ;  /* 0x00000000000f7919 */ /* 0x000e220000002100 */
[----:B------:R-:W-:Y:S02]  /*f7070*/  LOP3.LUT R11, R11, 0xfffffff7, RZ, 0xc0, !PT ;  /* 0xfffffff70b0b7812 */ /* 0x000fe400078ec0ff */
[----:B------:R-:W-:Y:S01]  /*f7080*/  LOP3.LUT R0, R0, 0xbfffffff, RZ, 0xc0, !PT ;  /* 0xbfffffff00007812 */ /* 0x000fe200078ec0ff */
[----:B------:R-:W-:Y:S01]  /*f7090*/  STL [R1+0x36d8], R12 ;  /* 0x0036d80c01007387 */ /* 0x000fe20000100800 */
[----:B------:R-:W-:Y:S02]  /*f70a0*/  @P1 LOP3.LUT R11, R11, 0x8, RZ, 0xfc, !PT ;  /* 0x000000080b0b1812 */ /* 0x000fe400078efcff */
[----:B------:R-:W-:Y:S01]  /*f70b0*/  @P6 LOP3.LUT R0, R0, 0x40000000, RZ, 0xfc, !PT ;  /* 0x4000000000006812 */ /* 0x000fe200078efcff */
[----:B------:R1:W-:Y:S01]  /*f70c0*/  STL [R1+0x3698], R10 ;  /* 0x0036980a01007387 */ /* 0x0003e20000100800 */
[----:B------:R-:W-:-:S02]  /*f70d0*/  LOP3.LUT R11, R11, 0xfffffffb, RZ, 0xc0, !PT ;  /* 0xfffffffb0b0b7812 */ /* 0x000fc400078ec0ff */
[----:B------:R-:W-:Y:S01]  /*f70e0*/  LOP3.LUT P0, RZ, R7, 0x200, RZ, 0xc0, !PT ;  /* 0x0000020007ff7812 */ /* 0x000fe2000780c0ff */
[----:B------:R4:W-:Y:S01]  /*f70f0*/  STL [R1+0x3678], R9 ;  /* 0x0036780901007387 */ /* 0x0009e20000100800 */
[----:B------:R-:W-:Y:S02]  /*f7100*/  @P2 LOP3.LUT R11, R11, 0x4, RZ, 0xfc, !PT ;  /* 0x000000040b0b2812 */ /* 0x000fe400078efcff */
[----:B------:R-:W-:Y:S02]  /*f7110*/  LOP3.LUT P1, RZ, R7, 0x100, RZ, 0xc0, !PT ;  /* 0x0000010007ff7812 */ /* 0x000fe4000782c0ff */
[----:B------:R-:W-:Y:S02]  /*f7120*/  LOP3.LUT R11, R11, 0xfffffffd, RZ, 0xc0, !PT ;  /* 0xfffffffd0b0b7812 */ /* 0x000fe400078ec0ff */
[----:B------:R-:W-:Y:S02]  /*f7130*/  LOP3.LUT P2, RZ, R7, 0x40, RZ, 0xc0, !PT ;  /* 0x0000004007ff7812 */ /* 0x000fe4000784c0ff */
[----:B------:R-:W-:-:S02]  /*f7140*/  @P3 LOP3.LUT R11, R11, 0x2, RZ, 0xfc, !PT ;  /* 0x000000020b0b3812 */ /* 0x000fc400078efcff */
[----:B------:R-:W-:Y:S02]  /*f7150*/  LOP3.LUT P3, RZ, R7, 0x20, RZ, 0xc0, !PT ;  /* 0x0000002007ff7812 */ /* 0x000fe4000786c0ff */
[----:B------:R-:W-:Y:S02]  /*f7160*/  LOP3.LUT R11, R11, 0xfffffffe, RZ, 0xc0, !PT ;  /* 0xfffffffe0b0b7812 */ /* 0x000fe400078ec0ff */
[----:B------:R-:W-:Y:S02]  /*f7170*/  LOP3.LUT P5, RZ, R7, 0x4, RZ, 0xc0, !PT ;  /* 0x0000000407ff7812 */ /* 0x000fe400078ac0ff */
[----:B------:R-:W-:Y:S02]  /*f7180*/  @P4 LOP3.LUT R11, R11, 0x1, RZ, 0xfc, !PT ;  /* 0x000000010b0b4812 */ /* 0x000fe400078efcff */
[----:B------:R-:W-:Y:S01]  /*f7190*/  LOP3.LUT P4, RZ, R7, 0x10, RZ, 0xc0, !PT ;  /* 0x0000001007ff7812 */ /* 0x000fe2000788c0ff */
[----:B0-----:R-:W-:Y:S01]  /*f71a0*/  IMAD.SHL.U32 R15, R15, 0x20, RZ ;  /* 0x000000200f0f7824 */ /* 0x001fe200078e00ff */
[----:B------:R-:W-:Y:S01]  /*f71b0*/  LOP3.LUT P6, RZ, R7, 0x2, RZ, 0xc0, !PT ;  /* 0x0000000207ff7812 */ /* 0x000fe200078cc0ff */
[----:B------:R-:W-:Y:S03]  /*f71c0*/  STL [R1+0x3640], R11 ;  /* 0x0036400b01007387 */ /* 0x000fe60000100800 */
[----:B------:R-:W-:Y:S01]  /*f71d0*/  LOP3.LUT R15, R15, 0x400, RZ, 0xc0, !PT ;  /* 0x000004000f0f7812 */ /* 0x000fe200078ec0ff */
[----:B------:R0:W-:Y:S04]  /*f71e0*/  STL [R1+0x3628], R0 ;  /* 0x0036280001007387 */ /* 0x0001e80000100800 */
[----:B------:R-:W-:Y:S01]  /*f71f0*/  STL [R1+0x3974], R7 ;  /* 0x0039740701007387 */ /* 0x000fe20000100800 */
[----:B---3--:R-:W-:-:S02]  /*f7200*/  PRMT R3, R3, 0x5410, R2 ;  /* 0x0000541003037816 */ /* 0x008fc40000000002 */
[----:B--2---:R-:W-:Y:S02]  /*f7210*/  PRMT R4, R4, 0x5410, R25 ;  /* 0x0000541004047816 */ /* 0x004fe40000000019 */
[----:B-1----:R-:W-:Y:S02]  /*f7220*/  PRMT R10, R27, 0x5410, R24 ;  /* 0x000054101b0a7816 */ /* 0x002fe40000000018 */
[----:B----4-:R-:W-:Y:S02]  /*f7230*/  PRMT R9, R23, 0x5410, R22 ;  /* 0x0000541017097816 */ /* 0x010fe40000000016 */
[----:B------:R-:W-:Y:S02]  /*f7240*/  PRMT R8, R8, 0x5410, R19 ;  /* 0x0000541008087816 */ /* 0x000fe40000000013 */
[----:B0-----:R-:W-:Y:S02]  /*f7250*/  PRMT R0, R16, 0x5410, R14 ;  /* 0x0000541010007816 */ /* 0x001fe4000000000e */
[----:B------:R-:W-:-:S02]  /*f7260*/  PRMT R14, R18, 0x5410, R17 ;  /* 0x00005410120e7816 */ /* 0x000fc40000000011 */
[----:B------:R-:W-:-:S13]  /*f7270*/  R2UR UR4, R13 ;  /* 0x000000000d0472ca */ /* 0x000fda00000e0000 */
[----:B------:R-:W-:-:S05]  /*f7280*/  IADD3 R28, R28, UR4, R15 ;  /* 0x000000041c1c7c10 */ /* 0x000fca000fffe00f */
[----:B------:R-:W-:Y:S04]  /*f7290*/  STL [R1+0x3d70], R28 ;  /* 0x003d701c01007387 */ /* 0x000fe80000100800 */
[----:B------:R-:W-:Y:S04]  /*f72a0*/  STL [R1+0x64], R0 ;  /* 0x0000640001007387 */ /* 0x000fe80000100800 */
[----:B------:R0:W-:Y:S02]  /*f72b0*/  STL [R1+0x3d60], R8 ;  /* 0x003d600801007387 */ /* 0x0001e40000100800 */
[----:B0-----:R-:W-:-:S05]  /*f72c0*/  PRMT R8, R21, 0x5410, R20 ;  /* 0x0000541015087816 */ /* 0x001fca0000000014 */
[----:B------:R-:W-:Y:S04]  /*f72d0*/  STL [R1+0x3d74], R8 ;  /* 0x003d740801007387 */ /* 0x000fe80000100800 */
[----:B------:R0:W-:Y:S04]  /*f72e0*/  STL [R1+0x3d78], R9 ;  /* 0x003d780901007387 */ /* 0x0001e80000100800 */
[----:B------:R-:W-:Y:S04]  /*f72f0*/  STL [R1+0x3d7c], R10 ;  /* 0x003d7c0a01007387 */ /* 0x000fe80000100800 */
[----:B------:R-:W2:Y:S04]  /*f7300*/  LDL.LU R7, [R1+0x2fd8] ;  /* 0x002fd80001077983 */ /* 0x000ea80000300800 */
[----:B------:R-:W3:Y:S01]  /*f7310*/  LDL.LU R21, [R1+0x730] ;  /* 0x0007300001157983 */ /* 0x000ee20000300800 */
[----:B------:R-:W-:-:S02]  /*f7320*/  PRMT R2, R6, 0x5410, R5 ;  /* 0x0000541006027816 */ /* 0x000fc40000000005 */
[----:B------:R-:W-:Y:S01]  /*f7330*/  LOP3.LUT R28, R29, 0xffff, RZ, 0xc0, !PT ;  /* 0x0000ffff1d1c7812 */ /* 0x000fe200078ec0ff */
[----:B------:R-:W4:Y:S01]  /*f7340*/  LDL.LU R15, [R1+0x5a8] ;  /* 0x0005a800010f7983 */ /* 0x000f220000300800 */
[----:B------:R-:W-:Y:S01]  /*f7350*/  LOP3.LUT R0, R26, 0xffff, RZ, 0xc0, !PT ;  /* 0x0000ffff1a007812 */ /* 0x000fe200078ec0ff */
[----:B------:R-:W-:Y:S02]  /*f7360*/  IMAD.MOV.U32 R13, RZ, RZ, R3 ;  /* 0x000000ffff0d7224 */ /* 0x000fe400078e0003 */
[----:B------:R-:W-:Y:S01]  /*f7370*/  IMAD.MOV.U32 R12, RZ, RZ, R4 ;  /* 0x000000ffff0c7224 */ /* 0x000fe200078e0004 */
[----:B------:R-:W-:Y:S06]  /*f7380*/  BAR.SYNC.DEFER_BLOCKING 0x0 ;  /* 0x0000000000007b1d */ /* 0x000fec0000010000 */
[----:B----4-:R1:W-:Y:S04]  /*f7390*/  STL.64 [R1+0x3d68], R14 ;  /* 0x003d680e01007387 */ /* 0x0103e80000100a00 */
[----:B0-----:R-:W4:Y:S04]  /*f73a0*/  LDL.LU R9, [R1+0x368] ;  /* 0x0003680001097983 */ /* 0x001f280000300800 */
        /* <DEDUP_REMOVED lines=10> */
[----:B------:R-:W-:-:S03]  /*f7450*/  IMAD.MOV.U32 R14, RZ, RZ, R2 ;  /* 0x000000ffff0e7224 */ /* 0x000fc600078e0002 */
[----:B------:R-:W4:Y:S01]  /*f7460*/  LDL.LU R24, [R1+0x37c] ;  /* 0x00037c0001187983 */ /* 0x000f220000300800 */
[----:B---3--:R-:W-:-:S03]  /*f7470*/  LOP3.LUT R10, R21, 0xffff, RZ, 0xc0, !PT ;  /* 0x0000ffff150a7812 */ /* 0x008fc600078ec0ff */
[----:B------:R-:W3:Y:S01]  /*f7480*/  LDL.LU R27, [R1+0x5e0] ;  /* 0x0005e000011b7983 */ /* 0x000ee20000300800 */
[----:B------:R-:W-:-:S03]  /*f7490*/  SHF.R.U32.HI R21, RZ, 0x8, R28 ;  /* 0x00000008ff157819 */ /* 0x000fc6000001161c */
[----:B------:R-:W3:Y:S01]  /*f74a0*/  LDL.LU R25, [R1+0x380] ;  /* 0x0003800001197983 */ /* 0x000ee20000300800 */
[----:B------:R-:W-:-:S03]  /*f74b0*/  PRMT R28, R28, 0x3340, R0 ;  /* 0x000033401c1c7816 */ /* 0x000fc60000000000 */
[----:B------:R-:W3:Y:S04]  /*f74c0*/  LDL.LU R26, [R1+0x5c4] ;  /* 0x0005c400011a7983 */ /* 0x000ee80000300800 */
[----:B------:R-:W3:Y:S01]  /*f74d0*/  LDL.LU R2, [R1+0x388] ;  /* 0x0003880001027983 */ /* 0x000ee20000300800 */
[----:B--2---:R-:W-:-:S03]  /*f74e0*/  LOP3.LUT R7, R7, 0xffff, RZ, 0xc0, !PT ;  /* 0x0000ffff07077812 */ /* 0x004fc600078ec0ff */
[----:B------:R-:W2:Y:S04]  /*f74f0*/  LDL.LU R6, [R1+0x5c0] ;  /* 0x0005c00001067983 */ /* 0x000ea80000300800 */
[----:B------:R-:W2:Y:S04]  /*f7500*/  LDL.LU R3, [R1+0x38c] ;  /* 0x00038c0001037983 */ /* 0x000ea80000300800 */
[----:B------:R-:W2:Y:S04]  /*f7510*/  LDL.LU R5, [R1+0x5b0] ;  /* 0x0005b00001057983 */ /* 0x000ea80000300800 */
[----:B------:R-:W2:Y:S04]  /*f7520*/  LDL.LU R4, [R1+0x384] ;  /* 0x0003840001047983 */ /* 0x000ea80000300800 */
[----:B------:R-:W2:Y:S04]  /*f7530*/  LDL.LU R29, [R1+0x55c] ;  /* 0x00055c00011d7983 */ /* 0x000ea80000300800 */
[----:B------:R0:W-:Y:S01]  /*f7540*/  STL [R1+0x510], R28 ;  /* 0x0005101c01007387 */ /* 0x0001e20000100800 */
[----:B------:R-:W-:-:S02]  /*f7550*/  LOP3.LUT R21, R21, 0xffff, RZ, 0xc0, !PT ;  /* 0x0000ffff15157812 */ /* 0x000fc400078ec0ff */
[----:B0-----:R-:W-:Y:S02]  /*f7560*/  SHF.R.U32.HI R28, RZ, 0x8, R0 ;  /* 0x00000008ff1c7819 */ /* 0x001fe40000011600 */
[----:B------:R-:W-:Y:S02]  /*f7570*/  SHF.R.U32.HI R0, RZ, 0x8, R7 ;  /* 0x00000008ff007819 */ /* 0x000fe40000011607 */
[----:B------:R-:W-:Y:S02]  /*f7580*/  PRMT R7, R7, 0x3340, R10 ;  /* 0x0000334007077816 */ /* 0x000fe4000000000a */
[----:B------:R-:W-:-:S03]  /*f7590*/  LOP3.LUT R28, R28, 0xffff, RZ, 0xc0, !PT ;  /* 0x0000ffff1c1c7812 */ /* 0x000fc600078ec0ff */
[----:B------:R0:W-:Y:S01]  /*f75a0*/  STL [R1+0x3978], R7 ;  /* 0x0039780701007387 */ /* 0x0001e20000100800 */
[----:B------:R-:W-:Y:S02]  /*f75b0*/  PRMT R21, R21, 0x3340, R28 ;  /* 0x0000334015157816 */ /* 0x000fe4000000001c */
[----:B0-----:R-:W-:Y:S02]  /*f75c0*/  SHF.R.U32.HI R7, RZ, 0x8, R10 ;  /* 0x00000008ff077819 */ /* 0x001fe4000001160a */
[----:B------:R-:W3:Y:S01]  /*f75d0*/  LDL.LU R10, [R1+0x3d7c] ;  /* 0x003d7c00010a7983 */ /* 0x000ee20000300800 */
[----:B----4-:R-:W-:-:S03]  /*f75e0*/  PRMT R15, R15, 0x5410, R9 ;  /* 0x000054100f0f7816 */ /* 0x010fc60000000009 */
[----:B------:R-:W3:Y:S01]  /*f75f0*/  LDL.LU R9, [R1+0x3d78] ;  /* 0x003d780001097983 */ /* 0x000ee20000300800 */
[----:B------:R-:W-:-:S03]  /*f7600*/  PRMT R11, R11, 0x5410, R8 ;  /* 0x000054100b0b7816 */ /* 0x000fc60000000008 */
[----:B------:R-:W3:Y:S04]  /*f7610*/  LDL.LU R8, [R1+0x3d74] ;  /* 0x003d740001087983 */ /* 0x000ee80000300800 */
[----:B------:R-:W4:Y:S01]  /*f7620*/  LDL.LU R28, [R1+0x3d70] ;  /* 0x003d7000011c7983 */ /* 0x000f220000300800 */
[----:B------:R-:W-:Y:S02]  /*f7630*/  LOP3.LUT R0, R0, 0xffff, RZ, 0xc0, !PT ;  /* 0x0000ffff00007812 */ /* 0x000fe400078ec0ff */
[----:B------:R-:W-:-:S04]  /*f7640*/  LOP3.LUT R7, R7, 0xffff, RZ, 0xc0, !PT ;  /* 0x0000ffff07077812 */ /* 0x000fc800078ec0ff */
[----:B------:R-:W-:Y:S01]  /*f7650*/  PRMT R0, R0, 0x3340, R7 ;  /* 0x0000334000007816 */ /* 0x000fe20000000007 */
[----:B------:R0:W-:Y:S04]  /*f7660*/  STL [R1+0xb4], R21 ;  /* 0x0000b41501007387 */ /* 0x0001e80000100800 */
[----:B------:R-:W-:Y:S01]  /*f7670*/  STL [R1+0x180], R0 ;  /* 0x0001800001007387 */ /* 0x000fe20000100800 */
[----:B0-----:R-:W0:Y:S03]  /*f7680*/  S2R R21, SR_TID.X ;  /* 0x0000000000157919 */ /* 0x001e260000002100 */
[----:B----4-:R1:W-:Y:S04]  /*f7690*/  STSM.16.M88.4 [R28], R12 ;  /* 0x0000000c1c007844 */ /* 0x0103e80000000200 */
[----:B-1----:R-:W4:Y:S04]  /*f76a0*/  LDL.LU.64 R14, [R1+0x3d68] ;  /* 0x003d6800010e7983 */ /* 0x002f280000300a00 */
[----:B---3--:R1:W-:Y:S01]  /*f76b0*/  STSM.16.M88.4 [R28+0x200], R8 ;  /* 0x000200081c007844 */ /* 0x0083e20000000200 */
[----:B0-----:R-:W-:-:S02]  /*f76c0*/  LOP3.LUT R7, R21, 0x3f, RZ, 0xc0, !PT ;  /* 0x0000003f15077812 */ /* 0x001fc400078ec0ff */
[----:B------:R-:W-:Y:S02]  /*f76d0*/  PRMT R12, R26, 0x5410, R25 ;  /* 0x000054101a0c7816 */ /* 0x000fe40000000019 */
[----:B------:R-:W-:Y:S01]  /*f76e0*/  LEA R26, R7, UR4, 0x4 ;  /* 0x00000004071a7c11 */ /* 0x000fe2000f8e20ff */
[----:B------:R-:W-:Y:S01]  /*f76f0*/  ULDC.64 UR4, c[0x0][0x228] ;  /* 0x00008a0000047ab9 */ /* 0x000fe20000000a00 */
[----:B--2---:R-:W-:Y:S02]  /*f7700*/  PRMT R6, R6, 0x5410, R2 ;  /* 0x0000541006067816 */ /* 0x004fe40000000002 */
[----:B------:R-:W-:Y:S01]  /*f7710*/  PRMT R5, R5, 0x5410, R3 ;  /* 0x0000541005057816 */ /* 0x000fe20000000003 */
[----:B-1----:R-:W2:Y:S04]  /*f7720*/  LDL.LU R8, [R1+0x3d60] ;  /* 0x003d600001087983 */ /* 0x002ea80000300800 */
[----:B------:R-:W-:Y:S01]  /*f7730*/  STL [R1+0xb0], R26 ;  /* 0x0000b01a01007387 */ /* 0x000fe20000100800 */
[----:B------:R-:W-:Y:S01]  /*f7740*/  PRMT R2, R29, 0x5410, R4 ;  /* 0x000054101d027816 */ /* 0x000fe20000000004 */
[----:B------:R-:W-:Y:S01]  /*f7750*/  BAR.SYNC.DEFER_BLOCKING 0x0 ;  /* 0x0000000000007b1d */ /* 0x000fe20000010000 */
[----:B----4-:R-:W-:-:S02]  /*f7760*/  PRMT R0, R16, 0x5410, R15 ;  /* 0x0000541010007816 */ /* 0x010fc4000000000f */
[----:B------:R-:W-:Y:S02]  /*f7770*/  PRMT R16, R20, 0x5410, R19 ;  /* 0x0000541014107816 */ /* 0x000fe40000000013 */
[----:B------:R-:W-:Y:S02]  /*f7780*/  PRMT R15, R23, 0x5410, R22 ;  /* 0x00005410170f7816 */ /* 0x000fe40000000016 */
[----:B------:R-:W0:Y:S04]  /*f7790*/  LDS.128 R20, [R26] ;  /* 0x000000001a147984 */ /* 0x000e280000000c00 */
[----:B0-----:R-:W-:Y:S04]  /*f77a0*/  STL [R1+0x354], R21 ;  /* 0x0003541501007387 */ /* 0x001fe80000100800 */
[----:B------:R-:W-:Y:S04]  /*f77b0*/  STL.64 [R1+0x358], R22 ;  /* 0x0003581601007387 */ /* 0x000fe80000100a00 */
[----:B------:R-:W3:Y:S04]  /*f77c0*/  LDL.LU R7, [R1+0x660] ;  /* 0x0006600001077983 */ /* 0x000ee80000300800 */
[----:B------:R-:W4:Y:S04]  /*f77d0*/  LDL.LU R9, [R1+0x638] ;  /* 0x0006380001097983 */ /* 0x000f280000300800 */
[----:B------:R-:W3:Y:S04]  /*f77e0*/  LDL.LU R11, [R1+0x630] ;  /* 0x00063000010b7983 */ /* 0x000ee80000300800 */
[----:B------:R-:W4:Y:S04]  /*f77f0*/  LDL.LU R3, [R1+0x394] ;  /* 0x0003940001037983 */ /* 0x000f280000300800 */
[----:B------:R-:W4:Y:S04]  /*f7800*/  LDL.LU R4, [R1+0x550] ;  /* 0x0005500001047983 */ /* 0x000f280000300800 */
[----:B------:R-:W2:Y:S01]  /*f7810*/  LDL.LU R10, [R1+0x458] ;  /* 0x00045800010a7983 */ /* 0x000ea20000300800 */
[----:B------:R-:W-:-:S03]  /*f7820*/  PRMT R13, R27, 0x5410, R24 ;  /* 0x000054101b0d7816 */ /* 0x000fc60000000018 */
[----:B--2---:R0:W-:Y:S04]  /*f7830*/  STL [R1+0x3d0c], R10 ;  /* 0x003d0c0a01007387 */ /* 0x0041e80000100800 */
[----:B0-----:R-:W3:Y:S04]  /*f7840*/  LDL.LU R10, [R1+0x634] ;  /* 0x00063400010a7983 */ /* 0x001ee80000300800 */
[----:B------:R0:W-:Y:S04]  /*f7850*/  STL [R1+0x3d08], R8 ;  /* 0x003d080801007387 */ /* 0x0001e80000100800 */
[----:B0-----:R-:W4:Y:S01]  /*f7860*/  LDL.LU R8, [R1+0x640] ;  /* 0x0006400001087983 */ /* 0x001f220000300800 */
[----:B------:R-:W-:-:S03]  /*f7870*/  PRMT R17, R18, 0x5410, R17 ;  /* 0x0000541012117816 */ /* 0x000fc60000000011 */
[----:B---3--:R0:W-:Y:S02]  /*f7880*/  STL.64 [R1+0x3d38], R10 ;  /* 0x003d380a01007387 */ /* 0x0081e40000100a00 */
[----:B0-----:R-:W-:Y:S02]  /*f7890*/  IMAD.MOV.U32 R10, RZ, RZ, R15 ;  /* 0x000000ffff0a7224 */ /* 0x001fe400078e000f */
[----:B----4-:R0:W-:Y:S01]  /*f78a0*/  STL.64 [R1+0x3d30], R8 ;  /* 0x003d300801007387 */ /* 0x0101e20000100a00 */
[----:B------:R-:W-:-:S05]  /*f78b0*/  IMAD.MOV.U32 R11, RZ, RZ, R13 ;  /* 0x000000ffff0b7224 */ /* 0x000fca00078e000d */
[----:B------:R1:W-:Y:S01]  /*f78c0*/  STL.64 [R1+0x3d48], R10 ;  /* 0x003d480a01007387 */ /* 0x0003e20000100a00 */
[----:B0-----:R-:W-:Y:S02]  /*f78d0*/  IMAD.MOV.U32 R8, RZ, RZ, R17 ;  /* 0x000000ffff087224 */ /* 0x001fe400078e0011 */
[----:B------:R-:W-:Y:S02]  /*f78e0*/  IMAD.MOV.U32 R9, RZ, RZ, R16 ;  /* 0x000000ffff097224 */ /* 0x000fe400078e0010 */
[----:B-1----:R-:W-:-:S03]  /*f78f0*/  IMAD.MOV.U32 R10, RZ, RZ, R5 ;  /* 0x000000ffff0a7224 */ /* 0x002fc600078e0005 */
[----:B------:R0:W-:Y:S01]  /*f7900*/  STL.64 [R1+0x3d40], R8 ;  /* 0x003d400801007387 */ /* 0x0001e20000100a00 */
[----:B------:R-:W-:-:S05]  /*f7910*/  IMAD.MOV.U32 R11, RZ, RZ, R2 ;  /* 0x000000ffff0b7224 */ /* 0x000fca00078e0002 */
[----:B------:R-:W-:Y:S01]  /*f7920*/  STL.64 [R1+0x3d58], R10 ;  /* 0x003d580a01007387 */ /* 0x000fe20000100a00 */
[----:B0-----:R-:W-:Y:S02]  /*f7930*/  IMAD.MOV.U32 R8, RZ, RZ, R12 ;  /* 0x000000ffff087224 */ /* 0x001fe400078e000c */
[----:B------:R-:W-:-:S05]  /*f7940*/  IMAD.MOV.U32 R9, RZ, RZ, R6 ;  /* 0x000000ffff097224 */ /* 0x000fca00078e0006 */
[----:B------:R-:W-:Y:S04]  /*f7950*/  STL.64 [R1+0x3d50], R8 ;  /* 0x003d500801007387 */ /* 0x000fe80000100a00 */
[----:B------:R-:W2:Y:S04]  /*f7960*/  LDL.LU R17, [R1+0x6b4] ;  /* 0x0006b40001117983 */ /* 0x000ea80000300800 */
[----:B------:R-:W3:Y:S04]  /*f7970*/  LDL.LU R12, [R1+0x454] ;  /* 0x00045400010c7983 */ /* 0x000ee80000300800 */
[----:B------:R-:W2:Y:S04]  /*f7980*/  LDL.LU R16, [R1+0x6b0] ;  /* 0x0006b00001107983 */ /* 0x000ea80000300800 */
[----:B------:R-:W3:Y:S04]  /*f7990*/  LDL.LU R13, [R1+0x3f0] ;  /* 0x0003f000010d7983 */ /* 0x000ee80000300800 */
[----:B------:R-:W4:Y:S04]  /*f79a0*/  LDL.LU R15, [R1+0x698] ;  /* 0x00069800010f7983 */ /* 0x000f280000300800 */
[----:B------:R-:W0:Y:S04]  /*f79b0*/  LDS.128 R8, [R26+0x400] ;  /* 0x000400001a087984 */ /* 0x000e280000000c00 */
[----:B----4-:R1:W-:Y:S04]  /*f79c0*/  STL.64 [R1+0x3d18], R14 ;  /* 0x003d180e01007387 */ /* 0x0103e80000100a00 */
[----:B-1----:R-:W4:Y:S04]  /*f79d0*/  LDL.LU R14, [R1+0x3a8] ;  /* 0x0003a800010e7983 */ /* 0x002f280000300800 */
[----:B------:R-:W4:Y:S04]  /*f79e0*/  LDL.LU R15, [R1+0x3ac] ;  /* 0x0003ac00010f7983 */ /* 0x000f280000300800 */
[----:B---3--:R1:W-:Y:S04]  /*f79f0*/  STL.64 [R1+0x3d10], R12 ;  /* 0x003d100c01007387 */ /* 0x0083e80000100a00 */
[----:B-1----:R-:W3:Y:S04]  /*f7a00*/  LDL.LU R12, [R1+0x664] ;  /* 0x00066400010c7983 */ /* 0x002ee80000300800 */
[----:B------:R-:W4:Y:S04]  /*f7a10*/  LDL.LU R13, [R1+0x3a4] ;  /* 0x0003a400010d7983 */ /* 0x000f280000300800 */
[----:B------:R-:W2:Y:S04]  /*f7a20*/  LDL.LU R18, [R1+0x3e8] ;  /* 0x0003e80001127983 */ /* 0x000ea80000300800 */
[----:B------:R-:W2:Y:S01]  /*f7a30*/  LDL.LU R19, [R1+0x690] ;  /* 0x0006900001137983 */ /* 0x000ea20000300800 */
[----:B------:R-:W-:-:S02]  /*f7a40*/  IMAD.MOV.U32 R29, RZ, RZ, R20 ;  /* 0x000000ffff1d7224 */ /* 0x000fc400078e0014 */
[----:B0-----:R-:W-:Y:S02]  /*f7a50*/  IMAD.MOV.U32 R5, RZ, RZ, R10 ;  /* 0x000000ffff057224 */ /* 0x001fe400078e000a */
[----:B------:R-:W-:Y:S01]  /*f7a60*/  IMAD.MOV.U32 R6, RZ, RZ, R8 ;  /* 0x000000ffff067224 */ /* 0x000fe200078e0008 */
[----:B------:R-:W-:Y:S06]  /*f7a70*/  BAR.SYNC.DEFER_BLOCKING 0x0 ;  /* 0x0000000000007b1d */ /* 0x000fec0000010000 */
[----:B--2---:R0:W-:Y:S04]  /*f7a80*/  STL.64 [R1+0x3d28], R18 ;  /* 0x003d281201007387 */ /* 0x0041e80000100a00 */
[----:B0-----:R-:W2:Y:S04]  /*f7a90*/  LDL.LU R18, [R1+0x65c] ;  /* 0x00065c0001127983 */ /* 0x001ea80000300800 */
[----:B------:R-:W4:Y:S04]  /*f7aa0*/  LDL.LU R19, [R1+0x3a0] ;  /* 0x0003a00001137983 */ /* 0x000f280000300800 */
[----:B------:R0:W-:Y:S04]  /*f7ab0*/  STL.64 [R1+0x3d20], R16 ;  /* 0x003d201001007387 */ /* 0x0001e80000100a00 */
[----:B0-----:R-:W3:Y:S04]  /*f7ac0*/  LDL.LU R16, [R1+0x398] ;  /* 0x0003980001107983 */ /* 0x001ee80000300800 */
        /* <DEDUP_REMOVED lines=11> */
[----:B------:R-:W-:Y:S04]  /*f7b80*/  STL [R1+0x344], R9 ;  /* 0x0003440901007387 */ /* 0x000fe80000100800 */
[----:B------:R0:W-:Y:S04]  /*f7b90*/  STL [R1+0x34c], R11 ;  /* 0x00034c0b01007387 */ /* 0x0001e80000100800 */
[----:B0-----:R-:W3:Y:S04]  /*f7ba0*/  LDL.LU.64 R10, [R1+0x3d58] ;  /* 0x003d5800010a7983 */ /* 0x001ee80000300a00 */
[----:B------:R-:W3:Y:S04]  /*f7bb0*/  LDL.LU.64 R8, [R1+0x3d50] ;  /* 0x003d500001087983 */ /* 0x000ee80000300a00 */
[----:B------:R-:W-:Y:S04]  /*f7bc0*/  STL [R1+0x3a48], R6 ;  /* 0x003a480601007387 */ /* 0x000fe80000100800 */
[----:B---3--:R0:W-:Y:S04]  /*f7bd0*/  STSM.16.M88.4 [R28], R8 ;  /* 0x000000081c007844 */ /* 0x0081e80000000200 */
[----:B0-----:R-:W3:Y:S04]  /*f7be0*/  LDL.LU.64 R10, [R1+0x3d48] ;  /* 0x003d4800010a7983 */ /* 0x001ee80000300a00 */
[----:B------:R-:W3:Y:S04]  /*f7bf0*/  LDL.LU.64 R8, [R1+0x3d40] ;  /* 0x003d400001087983 */ /* 0x000ee80000300a00 */
[----:B---3--:R0:W-:Y:S04]  /*f7c00*/  STSM.16.M88.4 [R28+0x200], R8 ;  /* 0x000200081c007844 */ /* 0x0081e80000000200 */
[----:B0-----:R-:W3:Y:S04]  /*f7c10*/  LDL.LU.64 R10, [R1+0x3d38] ;  /* 0x003d3800010a7983 */ /* 0x001ee80000300a00 */
[----:B------:R-:W3:Y:S01]  /*f7c20*/  LDL.LU.64 R8, [R1+0x3d30] ;  /* 0x003d300001087983 */ /* 0x000ee20000300a00 */
[----:B------:R-:W-:-:S02]  /*f7c30*/  PRMT R7, R7, 0x5410, R16 ;  /* 0x0000541007077816 */ /* 0x000fc40000000010 */
[----:B--2---:R-:W-:Y:S02]  /*f7c40*/  PRMT R6, R18, 0x5410, R17 ;  /* 0x0000541012067816 */ /* 0x004fe40000000011 */
[----:B------:R-:W-:Y:S02]  /*f7c50*/  PRMT R3, R4, 0x5410, R3 ;  /* 0x0000541004037816 */ /* 0x000fe40000000003 */
[----:B----4-:R-:W-:Y:S01]  /*f7c60*/  PRMT R12, R12, 0x5410, R29 ;  /* 0x000054100c0c7816 */ /* 0x010fe2000000001d */
[----:B------:R-:W-:Y:S01]  /*f7c70*/  BAR.SYNC.DEFER_BLOCKING 0x0 ;  /* 0x0000000000007b1d */ /* 0x000fe20000010000 */
[----:B---3--:R-:W-:-:S05]  /*f7c80*/  PRMT R8, R8, 0x5410, R19 ;  /* 0x0000541008087816 */ /* 0x008fca0000000013 */
[----:B------:R-:W0:Y:S01]  /*f7c90*/  LDS.128 R16, [R26] ;  /* 0x000000001a107984 */ /* 0x000e220000000c00 */
[----:B------:R-:W-:Y:S02]  /*f7ca0*/  PRMT R9, R9, 0x5410, R13 ;  /* 0x0000541009097816 */ /* 0x000fe4000000000d */
[----:B------:R-:W-:Y:S02]  /*f7cb0*/  PRMT R10, R10, 0x5410, R14 ;  /* 0x000054100a0a7816 */ /* 0x000fe4000000000e */
[----:B------:R-:W-:Y:S01]  /*f7cc0*/  PRMT R11, R11, 0x5410, R15 ;  /* 0x000054100b0b7816 */ /* 0x000fe2000000000f */
[----:B0-----:R-:W-:Y:S01]  /*f7cd0*/  IMAD.MOV.U32 R4, RZ, RZ, R18 ;  /* 0x000000ffff047224 */ /* 0x001fe200078e0012 */
[----:B------:R-:W-:Y:S04]  /*f7ce0*/  STL.64 [R1+0x330], R16 ;  /* 0x0003301001007387 */ /* 0x000fe80000100a00 */
[----:B------:R0:W-:Y:S04]  /*f7cf0*/  STL [R1+0x33c], R19 ;  /* 0x00033c1301007387 */ /* 0x0001e80000100800 */
[----:B0-----:R-:W2:Y:S04]  /*f7d00*/  LDL.LU.64 R18, [R1+0x3d28] ;  /* 0x003d280001127983 */ /* 0x001ea80000300a00 */
[----:B------:R-:W3:Y:S04]  /*f7d10*/  LDL.LU.64 R16, [R1+0x3d20] ;  /* 0x003d200001107983 */ /* 0x000ee80000300a00 */
[----:B------:R0:W-:Y:S02]  /*f7d20*/  STL.64 [R1+0x3930], R4 ;  /* 0x0039300401007387 */ /* 0x0001e40000100a00 */
[----:B0-----:R-:W-:-:S02]  /*f7d30*/  IMAD.MOV.U32 R4, RZ, RZ, R12 ;  /* 0x000000ffff047224 */ /* 0x001fc400078e000c */
[----:B------:R-:W0:Y:S01]  /*f7d40*/  LDS.128 R12, [R26+0x400] ;  /* 0x000400001a0c7984 */ /* 0x000e220000000c00 */
[----:B------:R-:W-:Y:S01]  /*f7d50*/  BAR.SYNC.DEFER_BLOCKING 0x0 ;  /* 0x0000000000007b1d */ /* 0x000fe20000010000 */
[----:B------:R-:W-:Y:S02]  /*f7d60*/  IMAD.MOV.U32 R5, RZ, RZ, R7 ;  /* 0x000000ffff057224 */ /* 0x000fe400078e0007 */
[----:B------:R-:W-:-:S03]  /*f7d70*/  IMAD.MOV.U32 R7, RZ, RZ, R3 ;  /* 0x000000ffff077224 */ /* 0x000fc600078e0003 */
[----:B------:R-:W-:Y:S04]  /*f7d80*/  STSM.16.M88.4 [R28], R8 ;  /* 0x000000081c007844 */ /* 0x000fe80000000200 */
[----:B0-----:R-:W-:Y:S01]  /*f7d90*/  STL.64 [R1+0x320], R12 ;  /* 0x0003200c01007387 */ /* 0x001fe20000100a00 */
[----:B------:R-:W-:-:S03]  /*f7da0*/  IMAD.MOV.U32 R3, RZ, RZ, R15 ;  /* 0x000000ffff037224 */ /* 0x000fc600078e000f */
[----:B------:R0:W-:Y:S04]  /*f7db0*/  STL [R1+0x328], R14 ;  /* 0x0003280e01007387 */ /* 0x0001e80000100800 */
[----:B0-----:R-:W4:Y:S04]  /*f7dc0*/  LDL.LU.64 R14, [R1+0x3d18] ;  /* 0x003d1800010e7983 */ /* 0x001f280000300a00 */
[----:B------:R-:W4:Y:S04]  /*f7dd0*/  LDL.LU.64 R12, [R1+0x3d10] ;  /* 0x003d1000010c7983 */ /* 0x000f280000300a00 */
[----:B------:R-:W3:Y:S04]  /*f7de0*/  LDL.LU R10, [R1+0x3d0c] ;  /* 0x003d0c00010a7983 */ /* 0x000ee80000300800 */
[----:B------:R-:W-:Y:S01]  /*f7df0*/  STSM.16.M88.4 [R28+0x200], R4 ;  /* 0x000200041c007844 */ /* 0x000fe20000000200 */
[----:B------:R-:W-:Y:S01]  /*f7e00*/  BAR.SYNC.DEFER_BLOCKING 0x0 ;  /* 0x0000000000007b1d */ /* 0x000fe20000010000 */
[----:B------:R-:W-:-:S05]  /*f7e10*/  PRMT R9, R2, 0x5410, R25 ;  /* 0x0000541002097816 */ /* 0x000fca0000000019 */
[----:B------:R-:W2:Y:S04]  /*f7e20*/  LDL.LU R8, [R1+0x3d08] ;  /* 0x003d080001087983 */ /* 0x000ea80000300800 */
[----:B------:R-:W0:Y:S04]  /*f7e30*/  LDS.128 R4, [R26] ;  /* 0x000000001a047984 */ /* 0x000e280000000c00 */
[----:B0-----:R0:W-:Y:S01]  /*f7e40*/  STL.64 [R1+0x310], R4 ;  /* 0x0003100401007387 */ /* 0x0011e20000100a00 */
[----:B------:R-:W-:Y:S02]  /*f7e50*/  IMAD.MOV.U32 R2, RZ, RZ, R6 ;  /* 0x000000ffff027224 */ /* 0x000fe400078e0006 */
[----:B------:R-:W-:Y:S01]  /*f7e60*/  IMAD.MOV.U32 R25, RZ, RZ, R7 ;  /* 0x000000ffff197224 */ /* 0x000fe200078e0007 */
[----:B0-----:R-:W2:Y:S04]  /*f7e70*/  LDL.LU R4, [R1+0x6d0] ;  /* 0x0006d00001047983 */ /* 0x001ea80000300800 */
[----:B------:R-:W2:Y:S04]  /*f7e80*/  LDL.LU R5, [R1+0x6c4] ;  /* 0x0006c40001057983 */ /* 0x000ea80000300800 */
[----:B------:R-:W2:Y:S04]  /*f7e90*/  LDL.LU R6, [R1+0x6c0] ;  /* 0x0006c00001067983 */ /* 0x000ea80000300800 */
[----:B------:R-:W2:Y:S01]  /*f7ea0*/  LDL.LU R29, [R1+0x3b4] ;  /* 0x0003b400011d7983 */ /* 0x000ea20000300800 */
[----:B---3--:R-:W-:-:S02]  /*f7eb0*/  PRMT R17, R17, 0x5410, R10 ;  /* 0x0000541011117816 */ /* 0x008fc4000000000a */
[----:B------:R-:W-:Y:S02]  /*f7ec0*/  PRMT R10, R27, 0x5410, R24 ;  /* 0x000054101b0a7816 */ /* 0x000fe40000000018 */
[----:B------:R-:W3:Y:S04]  /*f7ed0*/  LDL.LU R27, [R1+0x588] ;  /* 0x00058800011b7983 */ /* 0x000ee80000300800 */
[----:B------:R-:W3:Y:S01]  /*f7ee0*/  LDL.LU R7, [R1+0x4bc] ;  /* 0x0004bc0001077983 */ /* 0x000ee20000300800 */
[----:B----4-:R-:W-:Y:S02]  /*f7ef0*/  PRMT R15, R15, 0x5410, R13 ;  /* 0x000054100f0f7816 */ /* 0x010fe4000000000d */
[----:B--2---:R-:W-:Y:S01]  /*f7f00*/  PRMT R13, R19, 0x5410, R18 ;  /* 0x00005410130d7816 */ /* 0x004fe20000000012 */
[----:B---3--:R0:W-:Y:S04]  /*f7f10*/  STL [R1+0x3cb0], R7 ;  /* 0x003cb00701007387 */ /* 0x0081e80000100800 */
[----:B0-----:R-:W2:Y:S01]  /*f7f20*/  LDL.LU R7, [R1+0x6b8] ;  /* 0x0006b80001077983 */ /* 0x001ea20000300800 */
[----:B------:R-:W-:-:S02]  /*f7f30*/  PRMT R16, R16, 0x5410, R12 ;  /* 0x0000541010107816 */ /* 0x000fc4000000000c */
[----:B------:R-:W-:Y:S02]  /*f7f40*/  PRMT R12, R21, 0x5410, R20 ;  /* 0x00005410150c7816 */ /* 0x000fe40000000014 */
[----:B------:R-:W-:Y:S01]  /*f7f50*/  PRMT R11, R23, 0x5410, R22 ;  /* 0x00005410170b7816 */ /* 0x000fe20000000016 */
[----:B--2---:R0:W-:Y:S04]  /*f7f60*/  STL.64 [R1+0x3ce0], R6 ;  /* 0x003ce00601007387 */ /* 0x0041e80000100a00 */
[----:B------:R1:W-:Y:S01]  /*f7f70*/  STL.64 [R1+0x3cd8], R4 ;  /* 0x003cd80401007387 */ /* 0x0003e20000100a00 */
[----:B0-----:R-:W-:Y:S02]  /*f7f80*/  IMAD.MOV.U32 R6, RZ, RZ, R15 ;  /* 0x000000ffff067224 */ /* 0x001fe400078e000f */
[----:B------:R-:W-:-:S02]  /*f7f90*/  IMAD.MOV.U32 R7, RZ, RZ, R13 ;  /* 0x000000ffff077224 */ /* 0x000fc400078e000d */
[----:B-1----:R-:W-:Y:S02]  /*f7fa0*/  IMAD.MOV.U32 R4, RZ, RZ, R17 ;  /* 0x000000ffff047224 */ /* 0x002fe400078e0011 */
[----:B------:R-:W-:Y:S01]  /*f7fb0*/  IMAD.MOV.U32 R5, RZ, RZ, R16 ;  /* 0x000000ffff057224 */ /* 0x000fe200078e0010 */
[----:B------:R0:W-:Y:S04]  /*f7fc0*/  STL.64 [R1+0x3cf0], R6 ;  /* 0x003cf00601007387 */ /* 0x0001e80000100a00 */
[----:B------:R1:W-:Y:S01]  /*f7fd0*/  STL.64 [R1+0x3ce8], R4 ;  /* 0x003ce80401007387 */ /* 0x0003e20000100a00 */
[----:B0-----:R-:W-:Y:S02]  /*f7fe0*/  IMAD.MOV.U32 R6, RZ, RZ, R10 ;  /* 0x000000ffff067224 */ /* 0x001fe400078e000a */
[----:B------:R-:W-:-:S02]  /*f7ff0*/  IMAD.MOV.U32 R7, RZ, RZ, R9 ;  /* 0x000000ffff077224 */ /* 0x000fc400078e0009 */
[----:B-1----:R-:W-:Y:S02]  /*f8000*/  IMAD.MOV.U32 R4, RZ, RZ, R12 ;  /* 0x000000ffff047224 */ /* 0x002fe400078e000c */
[----:B------:R-:W-:Y:S01]  /*f8010*/  IMAD.MOV.U32 R5, RZ, RZ, R11 ;  /* 0x000000ffff057224 */ /* 0x000fe200078e000b */
[----:B------:R-:W-:Y:S04]  /*f8020*/  STL.64 [R1+0x3d00], R6 ;  /* 0x003d000601007387 */ /* 0x000fe80000100a00 */
[----:B------:R-:W-:Y:S04]  /*f8030*/  STL.64 [R1+0x3cf8], R4 ;  /* 0x003cf80401007387 */ /* 0x000fe80000100a00 */
[----:B------:R-:W2:Y:S04]  /*f8040*/  LDL.LU R17, [R1+0x6ec] ;  /* 0x0006ec0001117983 */ /* 0x000ea80000300800 */
[----:B------:R-:W3:Y:S04]  /*f8050*/  LDL.LU R11, [R1+0x4b8] ;  /* 0x0004b800010b7983 */ /* 0x000ee80000300800 */
[----:B------:R-:W4:Y:S04]  /*f8060*/  LDL.LU R16, [R1+0x6e8] ;  /* 0x0006e80001107983 */ /* 0x000f280000300800 */
[----:B------:R-:W2:Y:S04]  /*f8070*/  LDL.LU R9, [R1+0x4b4] ;  /* 0x0004b40001097983 */ /* 0x000ea80000300800 */
[----:B------:R-:W4:Y:S04]  /*f8080*/  LDL.LU R15, [R1+0x6e4] ;  /* 0x0006e400010f7983 */ /* 0x000f280000300800 */
[----:B------:R-:W3:Y:S04]  /*f8090*/  LDL.LU R10, [R1+0x4b0] ;  /* 0x0004b000010a7983 */ /* 0x000ee80000300800 */
[----:B------:R-:W0:Y:S01]  /*f80a0*/  LDS.128 R4, [R26+0x400] ;  /* 0x000400001a047984 */ /* 0x000e220000000c00 */
[----:B------:R-:W-:Y:S06]  /*f80b0*/  BAR.SYNC.DEFER_BLOCKING 0x0 ;  /* 0x0000000000007b1d */ /* 0x000fec0000010000 */
[----:B---3--:R1:W-:Y:S04]  /*f80c0*/  STL.64 [R1+0x3cc0], R10 ;  /* 0x003cc00a01007387 */ /* 0x0083e80000100a00 */
[----:B-1----:R-:W3:Y:S04]  /*f80d0*/  LDL.LU R10, [R1+0x6bc] ;  /* 0x0006bc00010a7983 */ /* 0x002ee80000300800 */
[----:B------:R-:W3:Y:S04]  /*f80e0*/  LDL.LU R11, [R1+0x464] ;  /* 0x00046400010b7983 */ /* 0x000ee80000300800 */
[----:B--2---:R1:W-:Y:S04]  /*f80f0*/  STL.64 [R1+0x3cb8], R8 ;  /* 0x003cb80801007387 */ /* 0x0043e80000100a00 */
[----:B-1----:R-:W2:Y:S04]  /*f8100*/  LDL.LU R8, [R1+0x6cc] ;  /* 0x0006cc0001087983 */ /* 0x002ea80000300800 */
[----:B------:R-:W3:Y:S04]  /*f8110*/  LDL.LU R9, [R1+0x6c8] ;  /* 0x0006c80001097983 */ /* 0x000ee80000300800 */
[----:B------:R-:W2:Y:S04]  /*f8120*/  LDL.LU R13, [R1+0x6e0] ;  /* 0x0006e000010d7983 */ /* 0x000ea80000300800 */
[----:B------:R-:W2:Y:S04]  /*f8130*/  LDL.LU R12, [R1+0x4ac] ;  /* 0x0004ac00010c7983 */ /* 0x000ea80000300800 */
[----:B----4-:R1:W-:Y:S04]  /*f8140*/  STL.64 [R1+0x3cd0], R14 ;  /* 0x003cd00e01007387 */ /* 0x0103e80000100a00 */
[----:B-1----:R-:W3:Y:S04]  /*f8150*/  LDL.LU R14, [R1+0x480] ;  /* 0x00048000010e7983 */ /* 0x002ee80000300800 */
[----:B------:R-:W4:Y:S04]  /*f8160*/  LDL.LU R15, [R1+0x468] ;  /* 0x00046800010f7983 */ /* 0x000f280000300800 */
[----:B--2---:R1:W-:Y:S04]  /*f8170*/  STL.64 [R1+0x3cc8], R12 ;  /* 0x003cc80c01007387 */ /* 0x0043e80000100a00 */
[----:B-1----:R-:W2:Y:S04]  /*f8180*/  LDL.LU R12, [R1+0x488] ;  /* 0x00048800010c7983 */ /* 0x002ea80000300800 */
[----:B------:R-:W3:Y:S04]  /*f8190*/  LDL.LU R13, [R1+0x484] ;  /* 0x00048400010d7983 */ /* 0x000ee80000300800 */
[----:B------:R-:W2:Y:S04]  /*f81a0*/  LDL.LU R18, [R1+0x6dc] ;  /* 0x0006dc0001127983 */ /* 0x000ea80000300800 */
[----:B------:R-:W2:Y:S04]  /*f81b0*/  LDL.LU R19, [R1+0x4a8] ;  /* 0x0004a80001137983 */ /* 0x000ea80000300800 */
[----:B------:R-:W2:Y:S04]  /*f81c0*/  LDL.LU R20, [R1+0x6d8] ;  /* 0x0006d80001147983 */ /* 0x000ea80000300800 */
[----:B------:R-:W2:Y:S04]  /*f81d0*/  LDL.LU R21, [R1+0x4a4] ;  /* 0x0004a40001157983 */ /* 0x000ea80000300800 */
[----:B------:R-:W2:Y:S04]  /*f81e0*/  LDL.LU R22, [R1+0x6d4] ;  /* 0x0006d40001167983 */ /* 0x000ea80000300800 */
[----:B------:R-:W2:Y:S04]  /*f81f0*/  LDL.LU R23, [R1+0x3b8] ;  /* 0x0003b80001177983 */ /* 0x000ea80000300800 */
[----:B------:R-:W2:Y:S04]  /*f8200*/  LDL.LU R24, [R1+0x594] ;  /* 0x0005940001187983 */ /* 0x000ea80000300800 */
[----:B------:R1:W-:Y:S04]  /*f8210*/  STL.64 [R1+0x38f0], R2 ;  /* 0x0038f00201007387 */ /* 0x0003e80000100a00 */
[----:B-1----:R-:W2:Y:S04]  /*f8220*/  LDL.LU R2, [R1+0x4a0] ;  /* 0x0004a00001027983 */ /* 0x002ea80000300800 */
[----:B------:R-:W2:Y:S04]  /*f8230*/  LDL.LU R3, [R1+0x48c] ;  /* 0x00048c0001037983 */ /* 0x000ea80000300800 */
[----:B0-----:R-:W-:Y:S04]  /*f8240*/  STL.64 [R1+0x300], R4 ;  /* 0x0003000401007387 */ /* 0x001fe80000100a00 */
[----:B------:R0:W-:Y:S04]  /*f8250*/  STL.64 [R1+0x308], R6 ;  /* 0x0003080601007387 */ /* 0x0001e80000100a00 */
[----:B0-----:R-:W4:Y:S04]  /*f8260*/  LDL.LU.64 R6, [R1+0x3d00] ;  /* 0x003d000001067983 */ /* 0x001f280000300a00 */
[----:B------:R-:W4:Y:S04]  /*f8270*/  LDL.LU.64 R4, [R1+0x3cf8] ;  /* 0x003cf80001047983 */ /* 0x000f280000300a00 */
[----:B----4-:R0:W-:Y:S04]  /*f8280*/  STSM.16.M88.4 [R28], R4 ;  /* 0x000000041c007844 */ /* 0x0101e80000000200 */
[----:B0-----:R-:W4:Y:S04]  /*f8290*/  LDL.LU.64 R6, [R1+0x3cf0] ;  /* 0x003cf00001067983 */ /* 0x001f280000300a00 */
[----:B------:R-:W4:Y:S04]  /*f82a0*/  LDL.LU.64 R4, [R1+0x3ce8] ;  /* 0x003ce80001047983 */ /* 0x000f280000300a00 */
[----:B----4-:R0:W-:Y:S04]  /*f82b0*/  STSM.16.M88.4 [R28+0x200], R4 ;  /* 0x000200041c007844 */ /* 0x0101e80000000200 */
[----:B0-----:R-:W2:Y:S04]  /*f82c0*/  LDL.LU.64 R6, [R1+0x3ce0] ;  /* 0x003ce00001067983 */ /* 0x001ea80000300a00 */
[----:B------:R-:W4:Y:S01]  /*f82d0*/  LDL.LU.64 R4, [R1+0x3cd8] ;  /* 0x003cd80001047983 */ /* 0x000f220000300a00 */
[----:B---3--:R-:W-:-:S02]  /*f82e0*/  PRMT R8, R8, 0x5410, R13 ;  /* 0x0000541008087816 */ /* 0x008fc4000000000d */
[----:B------:R-:W-:Y:S02]  /*f82f0*/  PRMT R9, R9, 0x5410, R14 ;  /* 0x0000541009097816 */ /* 0x000fe4000000000e */
[----:B------:R-:W-:Y:S01]  /*f8300*/  PRMT R10, R10, 0x5410, R15 ;  /* 0x000054100a0a7816 */ /* 0x000fe2000000000f */
[----:B------:R-:W-:Y:S01]  /*f8310*/  BAR.SYNC.DEFER_BLOCKING 0x0 ;  /* 0x0000000000007b1d */ /* 0x000fe20000010000 */
[----:B--2---:R-:W-:-:S05]  /*f8320*/  PRMT R6, R6, 0x5410, R12 ;  /* 0x0000541006067816 */ /* 0x004fca000000000c */
[----:B------:R-:W0:Y:S04]  /*f8330*/  LDS.128 R12, [R26] ;  /* 0x000000001a0c7984 */ /* 0x000e280000000c00 */
[----:B0-----:R-:W-:Y:S04]  /*f8340*/  STL.64 [R1+0x2f0], R12 ;  /* 0x0002f00c01007387 */ /* 0x001fe80000100a00 */
[----:B------:R-:W-:Y:S04]  /*f8350*/  STL.64 [R1+0x2f8], R14 ;  /* 0x0002f80e01007387 */ /* 0x000fe80000100a00 */
[----:B------:R-:W0:Y:S01]  /*f8360*/  LDS.128 R12, [R26+0x400] ;  /* 0x000400001a0c7984 */ /* 0x000e220000000c00 */
[----:B------:R-:W-:Y:S01]  /*f8370*/  PRMT R11, R7, 0x5410, R11 ;  /* 0x00005410070b7816 */ /* 0x000fe2000000000b */
[----:B------:R-:W-:Y:S01]  /*f8380*/  BAR.SYNC.DEFER_BLOCKING 0x0 ;  /* 0x0000000000007b1d */ /* 0x000fe20000010000 */
[----:B------:R-:W-:-:S02]  /*f8390*/  PRMT R7, R27, 0x5410, R29 ;  /* 0x000054101b077816 */ /* 0x000fc4000000001d */
[----:B----4-:R-:W-:Y:S02]  /*f83a0*/  PRMT R4, R4, 0x5410, R2 ;  /* 0x0000541004047816 */ /* 0x010fe40000000002 */
[----:B------:R-:W-:Y:S01]  /*f83b0*/  PRMT R5, R5, 0x5410, R3 ;  /* 0x0000541005057816 */ /* 0x000fe20000000003 */
[----:B------:R-:W-:Y:S01]  /*f83c0*/  STSM.16.M88.4 [R28], R8 ;  /* 0x000000081c007844 */ /* 0x000fe20000000200 */
[----:B0-----:R-:W-:-:S03]  /*f83d0*/  IMAD.MOV.U32 R27, RZ, RZ, R13 ;  /* 0x000000ffff1b7224 */ /* 0x001fc600078e000d */
[----:B------:R-:W-:Y:S01]  /*f83e0*/  STL [R1+0x2e0], R12 ;  /* 0x0002e00c01007387 */ /* 0x000fe20000100800 */
[----:B------:R-:W-:-:S03]  /*f83f0*/  IMAD.MOV.U32 R2, RZ, RZ, R15 ;  /* 0x000000ffff027224 */ /* 0x000fc600078e000f */
[----:B------:R0:W-:Y:S04]  /*f8400*/  STL [R1+0x2e8], R14 ;  /* 0x0002e80e01007387 */ /* 0x0001e80000100800 */
[----:B0-----:R-:W2:Y:S04]  /*f8410*/  LDL.LU.64 R14, [R1+0x3cd0] ;  /* 0x003cd000010e7983 */ /* 0x001ea80000300a00 */
[----:B------:R-:W3:Y:S04]  /*f8420*/  LDL.LU.64 R12, [R1+0x3cc8] ;  /* 0x003cc800010c7983 */ /* 0x000ee80000300a00 */
[----:B------:R-:W-:Y:S04]  /*f8430*/  STL [R1+0x3a50], R27 ;  /* 0x003a501b01007387 */ /* 0x000fe80000100800 */
[----:B------:R-:W-:Y:S04]  /*f8440*/  STL [R1+0x3a4c], R2 ;  /* 0x003a4c0201007387 */ /* 0x000fe80000100800 */
[----:B------:R-:W3:Y:S04]  /*f8450*/  LDL.LU.64 R10, [R1+0x3cc0] ;  /* 0x003cc000010a7983 */ /* 0x000ee80000300a00 */
[----:B------:R-:W2:Y:S04]  /*f8460*/  LDL.LU.64 R8, [R1+0x3cb8] ;  /* 0x003cb80001087983 */ /* 0x000ea80000300a00 */
[----:B------:R0:W-:Y:S04]  /*f8470*/  STSM.16.M88.4 [R28+0x200], R4 ;  /* 0x000200041c007844 */ /* 0x0001e80000000200 */
[----:B0-----:R-:W4:Y:S04]  /*f8480*/  LDL.LU R7, [R1+0x3cb0] ;  /* 0x003cb00001077983 */ /* 0x001f280000300800 */
[----:B------:R-:W4:Y:S04]  /*f8490*/  LDL.LU R4, [R1+0x708] ;  /* 0x0007080001047983 */ /* 0x000f280000300800 */
[----:B------:R-:W4:Y:S04]  /*f84a0*/  LDL.LU R5, [R1+0x704] ;  /* 0x0007040001057983 */ /* 0x000f280000300800 */
[----:B------:R-:W4:Y:S04]  /*f84b0*/  LDL.LU R2, [R1+0x4d0] ;  /* 0x0004d00001027983 */ /* 0x000f280000300800 */
[----:B------:R-:W4:Y:S04]  /*f84c0*/  LDL.LU R27, [R1+0x6f0] ;  /* 0x0006f000011b7983 */ /* 0x000f280000300800 */
[----:B------:R-:W4:Y:S01]  /*f84d0*/  LDL.LU R3, [R1+0x3bc] ;  /* 0x0003bc0001037983 */ /* 0x000f220000300800 */
[----:B------:R-:W-:Y:S01]  /*f84e0*/  BAR.SYNC.DEFER_BLOCKING 0x0 ;  /* 0x0000000000007b1d */ /* 0x000fe20000010000 */
[----:B---3--:R-:W-:-:S02]  /*f84f0*/  PRMT R13, R13, 0x5410, R10 ;  /* 0x000054100d0d7816 */ /* 0x008fc4000000000a */
[----:B--2---:R-:W-:Y:S02]  /*f8500*/  PRMT R15, R15, 0x5410, R9 ;  /* 0x000054100f0f7816 */ /* 0x004fe40000000009 */
[----:B------:R-:W-:Y:S02]  /*f8510*/  PRMT R9, R24, 0x5410, R23 ;  /* 0x0000541018097816 */ /* 0x000fe40000000017 */
[----:B------:R-:W2:Y:S01]  /*f8520*/  LDL.LU R23, [R1+0x590] ;  /* 0x0005900001177983 */ /* 0x000ea20000300800 */
[----:B------:R-:W-:Y:S02]  /*f8530*/  PRMT R10, R22, 0x5410, R21 ;  /* 0x00005410160a7816 */ /* 0x000fe40000000015 */
[----:B------:R-:W-:Y:S01]  /*f8540*/  PRMT R16, R16, 0x5410, R11 ;  /* 0x0000541010107816 */ /* 0x000fe2000000000b */
[----:B------:R-:W3:Y:S01]  /*f8550*/  LDL.LU R6, [R1+0x518] ;  /* 0x0005180001067983 */ /* 0x000ee20000300800 */
[----:B------:R-:W-:-:S03]  /*f8560*/  PRMT R11, R20, 0x5410, R19 ;  /* 0x00005410140b7816 */ /* 0x000fc60000000013 */
[----:B------:R-:W2:Y:S04]  /*f8570*/  LDL.LU R22, [R1+0x738] ;  /* 0x0007380001167983 */ /* 0x000ea80000300800 */
[----:B------:R-:W2:Y:S01]  /*f8580*/  LDL.LU R29, [R1+0x514] ;  /* 0x00051400011d7983 */ /* 0x000ea20000300800 */
[----:B----4-:R-:W-:-:S03]  /*f8590*/  PRMT R17, R17, 0x5410, R7 ;  /* 0x0000541011117816 */ /* 0x010fc60000000007 */
[----:B------:R-:W4:Y:S04]  /*f85a0*/  LDL.LU R19, [R1+0x734] ;  /* 0x0007340001137983 */ /* 0x000f280000300800 */
[----:B------:R-:W3:Y:S04]  /*f85b0*/  LDL.LU R7, [R1+0x50c] ;  /* 0x00050c0001077983 */ /* 0x000ee80000300800 */
[----:B---3--:R0:W-:Y:S04]  /*f85c0*/  STL.64 [R1+0x3c58], R6 ;  /* 0x003c580601007387 */ /* 0x0081e80000100a00 */
[----:B0-----:R-:W3:Y:S04]  /*f85d0*/  LDL.LU R6, [R1+0x700] ;  /* 0x0007000001067983 */ /* 0x001ee80000300800 */
[----:B------:R-:W3:Y:S01]  /*f85e0*/  LDL.LU R7, [R1+0x6f4] ;  /* 0x0006f40001077983 */ /* 0x000ee20000300800 */
[----:B------:R-:W-:-:S03]  /*f85f0*/  PRMT R12, R18, 0x5410, R12 ;  /* 0x00005410120c7816 */ /* 0x000fc6000000000c */
[----:B---3--:R0:W-:Y:S04]  /*f8600*/  STL.64 [R1+0x3c88], R6 ;  /* 0x003c880601007387 */ /* 0x0081e80000100a00 */
[----:B------:R1:W-:Y:S01]  /*f8610*/  STL.64 [R1+0x3c80], R4 ;  /* 0x003c800401007387 */ /* 0x0003e20000100a00 */
[----:B0-----:R-:W-:Y:S02]  /*f8620*/  IMAD.MOV.U32 R6, RZ, RZ, R15 ;  /* 0x000000ffff067224 */ /* 0x001fe400078e000f */
[----:B------:R-:W-:Y:S02]  /*f8630*/  IMAD.MOV.U32 R7, RZ, RZ, R13 ;  /* 0x000000ffff077224 */ /* 0x000fe400078e000d */
[----:B-1----:R-:W-:Y:S02]  /*f8640*/  IMAD.MOV.U32 R4, RZ, RZ, R17 ;  /* 0x000000ffff047224 */ /* 0x002fe400078e0011 */
[----:B------:R-:W-:Y:S01]  /*f8650*/  IMAD.MOV.U32 R5, RZ, RZ, R16 ;  /* 0x000000ffff057224 */ /* 0x000fe200078e0010 */
[----:B------:R0:W-:Y:S04]  /*f8660*/  STL.64 [R1+0x3c98], R6 ;  /* 0x003c980601007387 */ /* 0x0001e80000100a00 */
[----:B------:R1:W-:Y:S01]  /*f8670*/  STL.64 [R1+0x3c90], R4 ;  /* 0x003c900401007387 */ /* 0x0003e20000100a00 */
[----:B0-----:R-:W-:-:S02]  /*f8680*/  IMAD.MOV.U32 R6, RZ, RZ, R10 ;  /* 0x000000ffff067224 */ /* 0x001fc400078e000a */
[----:B------:R-:W-:Y:S02]  /*f8690*/  IMAD.MOV.U32 R7, RZ, RZ, R9 ;  /* 0x000000ffff077224 */ /* 0x000fe400078e0009 */
[----:B-1----:R-:W-:Y:S02]  /*f86a0*/  IMAD.MOV.U32 R4, RZ, RZ, R12 ;  /* 0x000000ffff047224 */ /* 0x002fe400078e000c */
[----:B------:R-:W-:Y:S01]  /*f86b0*/  IMAD.MOV.U32 R5, RZ, RZ, R11 ;  /* 0x000000ffff057224 */ /* 0x000fe200078e000b */
[----:B------:R-:W-:Y:S04]  /*f86c0*/  STL.64 [R1+0x3ca8], R6 ;  /* 0x003ca80601007387 */ /* 0x000fe80000100a00 */
[----:B------:R-:W-:Y:S04]  /*f86d0*/  STL.64 [R1+0x3ca0], R4 ;  /* 0x003ca00401007387 */ /* 0x000fe80000100a00 */
[----:B------:R-:W3:Y:S04]  /*f86e0*/  LDL.LU R15, [R1+0x71c] ;  /* 0x00071c00010f7983 */ /* 0x000ee80000300800 */
[----:B------:R-:W2:Y:S04]  /*f86f0*/  LDL.LU R11, [R1+0x508] ;  /* 0x00050800010b7983 */ /* 0x000ea80000300800 */
[----:B------:R-:W4:Y:S04]  /*f8700*/  LDL.LU R13, [R1+0x718] ;  /* 0x00071800010d7983 */ /* 0x000f280000300800 */
[----:B------:R-:W2:Y:S04]  /*f8710*/  LDL.LU R9, [R1+0x504] ;  /* 0x0005040001097983 */ /* 0x000ea80000300800 */
[----:B------:R-:W4:Y:S04]  /*f8720*/  LDL.LU R12, [R1+0x72c] ;  /* 0x00072c00010c7983 */ /* 0x000f280000300800 */
[----:B------:R-:W0:Y:S04]  /*f8730*/  LDS.128 R4, [R26] ;  /* 0x000000001a047984 */ /* 0x000e280000000c00 */
[----:B---3--:R1:W-:Y:S04]  /*f8740*/  STL.64 [R1+0x3c68], R14 ;  /* 0x003c680e01007387 */ /* 0x0083e80000100a00 */
[----:B-1----:R-:W3:Y:S04]  /*f8750*/  LDL.LU R14, [R1+0x6f8] ;  /* 0x0006f800010e7983 */ /* 0x002ee80000300800 */
[----:B------:R-:W3:Y:S04]  /*f8760*/  LDL.LU R15, [R1+0x4d4] ;  /* 0x0004d400010f7983 */ /* 0x000ee80000300800 */
[----:B----4-:R1:W-:Y:S04]  /*f8770*/  STL.64 [R1+0x3c60], R12 ;  /* 0x003c600c01007387 */ /* 0x0103e80000100a00 */
[----:B-1----:R-:W4:Y:S04]  /*f8780*/  LDL.LU R12, [R1+0x6fc] ;  /* 0x0006fc00010c7983 */ /* 0x002f280000300800 */
[----:B------:R-:W3:Y:S04]  /*f8790*/  LDL.LU R13, [R1+0x4d8] ;  /* 0x0004d800010d7983 */ /* 0x000ee80000300800 */
[----:B------:R-:W2:Y:S01]  /*f87a0*/  LDL.LU R10, [R1+0x500] ;  /* 0x00050000010a7983 */ /* 0x000ea20000300800 */
[----:B0-----:R-:W-:-:S03]  /*f87b0*/  IMAD.MOV.U32 R24, RZ, RZ, R6 ;  /* 0x000000ffff187224 */ /* 0x001fc600078e0006 */
[----:B--2---:R0:W-:Y:S04]  /*f87c0*/  STL.64 [R1+0x3c78], R10 ;  /* 0x003c780a01007387 */ /* 0x0041e80000100a00 */
[----:B0-----:R-:W2:Y:S04]  /*f87d0*/  LDL.LU R10, [R1+0x4f0] ;  /* 0x0004f000010a7983 */ /* 0x001ea80000300800 */
[----:B------:R-:W4:Y:S04]  /*f87e0*/  LDL.LU R11, [R1+0x4dc] ;  /* 0x0004dc00010b7983 */ /* 0x000f280000300800 */
        /* <DEDUP_REMOVED lines=8> */
[----:B------:R-:W-:Y:S04]  /*f8870*/  STL.64 [R1+0x2d0], R4 ;  /* 0x0002d00401007387 */ /* 0x000fe80000100a00 */
[----:B------:R-:W-:Y:S04]  /*f8880*/  STL [R1+0x2dc], R7 ;  /* 0x0002dc0701007387 */ /* 0x000fe80000100800 */
[----:B------:R-:W0:Y:S04]  /*f8890*/  LDS.128 R4, [R26+0x400] ;  /* 0x000400001a047984 */ /* 0x000e280000000c00 */
[----:B------:R-:W-:Y:S04]  /*f88a0*/  STL.64 [R1+0x38c8], R24 ;  /* 0x0038c81801007387 */ /* 0x000fe80000100a00 */
[----:B0-----:R-:W-:Y:S04]  /*f88b0*/  STL.64 [R1+0x2c0], R4 ;  /* 0x0002c00401007387 */ /* 0x001fe80000100a00 */
[----:B------:R0:W-:Y:S04]  /*f88c0*/  STL.64 [R1+0x2c8], R6 ;  /* 0x0002c80601007387 */ /* 0x0001e80000100a00 */
[----:B0-----:R-:W3:Y:S04]  /*f88d0*/  LDL.LU.64 R6, [R1+0x3ca8] ;  /* 0x003ca80001067983 */ /* 0x001ee80000300a00 */
[----:B------:R-:W3:Y:S01]  /*f88e0*/  LDL.LU.64 R4, [R1+0x3ca0] ;  /* 0x003ca00001047983 */ /* 0x000ee20000300a00 */
[----:B------:R-:W-:Y:S06]  /*f88f0*/  BAR.SYNC.DEFER_BLOCKING 0x0 ;  /* 0x0000000000007b1d */ /* 0x000fec0000010000 */
[----:B---3--:R0:W-:Y:S04]  /*f8900*/  STSM.16.M88.4 [R28], R4 ;  /* 0x000000041c007844 */ /* 0x0081e80000000200 */
[----:B0-----:R-:W3:Y:S04]  /*f8910*/  LDL.LU.64 R6, [R1+0x3c98] ;  /* 0x003c980001067983 */ /* 0x001ee80000300a00 */
[----:B------:R-:W3:Y:S04]  /*f8920*/  LDL.LU.64 R4, [R1+0x3c90] ;  /* 0x003c900001047983 */ /* 0x000ee80000300a00 */
[----:B---3--:R0:W-:Y:S04]  /*f8930*/  STSM.16.M88.4 [R28+0x200], R4 ;  /* 0x000200041c007844 */ /* 0x0081e80000000200 */
[----:B0-----:R-:W2:Y:S04]  /*f8940*/  LDL.LU.64 R6, [R1+0x3c88] ;  /* 0x003c880001067983 */ /* 0x001ea80000300a00 */
[----:B------:R-:W3:Y:S01]  /*f8950*/  LDL.LU.64 R4, [R1+0x3c80] ;  /* 0x003c800001047983 */ /* 0x000ee20000300a00 */
[----:B----4-:R-:W-:-:S02]  /*f8960*/  PRMT R12, R12, 0x5410, R11 ;  /* 0x000054100c0c7816 */ /* 0x010fc4000000000b */
[----:B------:R-:W-:Y:S01]  /*f8970*/  PRMT R13, R14, 0x5410, R13 ;  /* 0x000054100e0d7816 */ /* 0x000fe2000000000d */
[----:B------:R-:W-:Y:S01]  /*f8980*/  BAR.SYNC.DEFER_BLOCKING 0x0 ;  /* 0x0000000000007b1d */ /* 0x000fe20000010000 */
[----:B--2---:R-:W-:Y:S02]  /*f8990*/  PRMT R6, R6, 0x5410, R10 ;  /* 0x0000541006067816 */ /* 0x004fe4000000000a */
[----:B---3--:R-:W-:Y:S02]  /*f89a0*/  PRMT R4, R4, 0x5410, R8 ;  /* 0x0000541004047816 */ /* 0x008fe40000000008 */
[----:B------:R-:W-:Y:S02]  /*f89b0*/  PRMT R5, R5, 0x5410, R9 ;  /* 0x0000541005057816 */ /* 0x000fe40000000009 */
[----:B------:R-:W0:Y:S01]  /*f89c0*/  LDS.128 R8, [R26] ;  /* 0x000000001a087984 */ /* 0x000e220000000c00 */
[----:B------:R-:W-:Y:S02]  /*f89d0*/  PRMT R14, R7, 0x5410, R15 ;  /* 0x00005410070e7816 */ /* 0x000fe4000000000f */
[----:B------:R-:W-:Y:S01]  /*f89e0*/  PRMT R7, R23, 0x5410, R3 ;  /* 0x0000541017077816 */ /* 0x000fe20000000003 */
[----:B0-----:R-:W-:Y:S01]  /*f89f0*/  STL.64 [R1+0x2b0], R8 ;  /* 0x0002b00801007387 */ /* 0x001fe20000100a00 */
[----:B------:R-:W-:-:S03]  /*f8a00*/  IMAD.MOV.U32 R23, RZ, RZ, R11 ;  /* 0x000000ffff177224 */ /* 0x000fc600078e000b */
[----:B------:R-:W-:Y:S04]  /*f8a10*/  STL [R1+0x2b8], R10 ;  /* 0x0002b80a01007387 */ /* 0x000fe80000100800 */
[----:B------:R-:W0:Y:S01]  /*f8a20*/  LDS.128 R8, [R26+0x400] ;  /* 0x000400001a087984 */ /* 0x000e220000000c00 */
[----:B------:R-:W-:Y:S01]  /*f8a30*/  PRMT R15, R27, 0x5410, R2 ;  /* 0x000054101b0f7816 */ /* 0x000fe20000000002 */
[----:B------:R-:W-:Y:S06]  /*f8a40*/  BAR.SYNC.DEFER_BLOCKING 0x0 ;  /* 0x0000000000007b1d */ /* 0x000fec0000010000 */
[----:B------:R-:W-:Y:S04]  /*f8a50*/  STSM.16.M88.4 [R28], R12 ;  /* 0x0000000c1c007844 */ /* 0x000fe80000000200 */
[----:B0-----:R-:W-:Y:S04]  /*f8a60*/  STL.64 [R1+0x2a0], R8 ;  /* 0x0002a00801007387 */ /* 0x001fe80000100a00 */
[----:B------:R0:W-:Y:S04]  /*f8a70*/  STL.64 [R1+0x2a8], R10 ;  /* 0x0002a80a01007387 */ /* 0x0001e80000100a00 */
[----:B0-----:R-:W2:Y:S04]  /*f8a80*/  LDL.LU.64 R10, [R1+0x3c78] ;  /* 0x003c7800010a7983 */ /* 0x001ea80000300a00 */
[----:B------:R-:W3:Y:S04]  /*f8a90*/  LDL.LU.64 R8, [R1+0x3c70] ;  /* 0x003c700001087983 */ /* 0x000ee80000300a00 */
[----:B------:R-:W4:Y:S04]  /*f8aa0*/  LDL.LU.64 R14, [R1+0x3c68] ;  /* 0x003c6800010e7983 */ /* 0x000f280000300a00 */
[----:B------:R-:W3:Y:S04]  /*f8ab0*/  LDL.LU.64 R12, [R1+0x3c60] ;  /* 0x003c6000010c7983 */ /* 0x000ee80000300a00 */
[----:B------:R0:W-:Y:S04]  /*f8ac0*/  STSM.16.M88.4 [R28+0x200], R4 ;  /* 0x000200041c007844 */ /* 0x0001e80000000200 */
[----:B0-----:R-:W4:Y:S04]  /*f8ad0*/  LDL.LU.64 R6, [R1+0x3c58] ;  /* 0x003c580001067983 */ /* 0x001f280000300a00 */
[----:B------:R-:W4:Y:S04]  /*f8ae0*/  LDL.LU R24, [R1+0x524] ;  /* 0x0005240001187983 */ /* 0x000f280000300800 */
[----:B------:R-:W4:Y:S04]  /*f8af0*/  LDL.LU R25, [R1+0x748] ;  /* 0x0007480001197983 */ /* 0x000f280000300800 */
[----:B------:R-:W4:Y:S04]  /*f8b00*/  LDL.LU R2, [R1+0x520] ;  /* 0x0005200001027983 */ /* 0x000f280000300800 */
[----:B------:R-:W4:Y:S04]  /*f8b10*/  LDL.LU R27, [R1+0x744] ;  /* 0x00074400011b7983 */ /* 0x000f280000300800 */
[----:B------:R-:W4:Y:S01]  /*f8b20*/  LDL.LU R3, [R1+0x3c4] ;  /* 0x0003c40001037983 */ /* 0x000f220000300800 */
[----:B------:R-:W-:Y:S01]  /*f8b30*/  PRMT R19, R19, 0x5410, R29 ;  /* 0x0000541013137816 */ /* 0x000fe2000000001d */
[----:B------:R-:W-:Y:S01]  /*f8b40*/  BAR.SYNC.DEFER_BLOCKING 0x0 ;  /* 0x0000000000007b1d */ /* 0x000fe20000010000 */
[----:B---3--:R-:W-:-:S02]  /*f8b50*/  PRMT R12, R12, 0x5410, R9 ;  /* 0x000054100c0c7816 */ /* 0x008fc40000000009 */
[----:B------:R-:W-:-:S03]  /*f8b60*/  PRMT R9, R21, 0x5410, R20 ;  /* 0x0000541015097816 */ /* 0x000fc60000000014 */
[----:B------:R-:W3:Y:S04]  /*f8b70*/  LDL.LU R21, [R1+0x5b4] ;  /* 0x0005b40001157983 */ /* 0x000ee80000300800 */
[----:B------:R-:W3:Y:S04]  /*f8b80*/  LDL.LU R4, [R1+0x584] ;  /* 0x0005840001047983 */ /* 0x000ee80000300800 */
[----:B------:R-:W3:Y:S01]  /*f8b90*/  LDL.LU R20, [R1+0x7b8] ;  /* 0x0007b80001147983 */ /* 0x000ee20000300800 */
[----:B--2---:R-:W-:Y:S02]  /*f8ba0*/  PRMT R13, R13, 0x5410, R11 ;  /* 0x000054100d0d7816 */ /* 0x004fe4000000000b */
[----:B------:R-:W-:Y:S01]  /*f8bb0*/  PRMT R11, R16, 0x5410, R10 ;  /* 0x00005410100b7816 */ /* 0x000fe2000000000a */
[----:B------:R-:W-:Y:S01]  /*f8bc0*/  STL [R1+0x3c50], R23 ;  /* 0x003c501701007387 */ /* 0x000fe20000100800 */
[----:B------:R-:W-:-:S02]  /*f8bd0*/  PRMT R10, R18, 0x5410, R17 ;  /* 0x00005410120a7816 */ /* 0x000fc40000000011 */
[----:B----4-:R-:W-:Y:S02]  /*f8be0*/  PRMT R22, R22, 0x5410, R6 ;  /* 0x0000541016167816 */ /* 0x010fe40000000006 */
[----:B------:R-:W-:Y:S01]  /*f8bf0*/  PRMT R15, R15, 0x5410, R7 ;  /* 0x000054100f0f7816 */ /* 0x000fe20000000007 */
[----:B---3--:R-:W-:Y:S04]  /*f8c00*/  STL.64 [R1+0x3c48], R20 ;  /* 0x003c481401007387 */ /* 0x008fe80000100a00 */
[----:B------:R-:W2:Y:S04]  /*f8c10*/  LDL.LU R5, [R1+0x580] ;  /* 0x0005800001057983 */ /* 0x000ea80000300800 */
[----:B------:R-:W3:Y:S04]  /*f8c20*/  LDL.LU R18, [R1+0x7b4] ;  /* 0x0007b40001127983 */ /* 0x000ee80000300800 */
[----:B------:R-:W4:Y:S04]  /*f8c30*/  LDL.LU R6, [R1+0x57c] ;  /* 0x00057c0001067983 */ /* 0x000f280000300800 */
[----:B------:R-:W3:Y:S04]  /*f8c40*/  LDL.LU R17, [R1+0x7ac] ;  /* 0x0007ac0001117983 */ /* 0x000ee80000300800 */
[----:B------:R-:W3:Y:S04]  /*f8c50*/  LDL.LU R29, [R1+0x578] ;  /* 0x00057800011d7983 */ /* 0x000ee80000300800 */
[----:B------:R-:W3:Y:S04]  /*f8c60*/  LDL.LU R16, [R1+0x7a8] ;  /* 0x0007a80001107983 */ /* 0x000ee80000300800 */
[----:B------:R-:W4:Y:S04]  /*f8c70*/  LDL.LU R7, [R1+0x568] ;  /* 0x0005680001077983 */ /* 0x000f280000300800 */
[----:B----4-:R0:W-:Y:S04]  /*f8c80*/  STL.64 [R1+0x3c00], R6 ;  /* 0x003c000601007387 */ /* 0x0101e80000100a00 */
[----:B0-----:R-:W4:Y:S04]  /*f8c90*/  LDL.LU R6, [R1+0x760] ;  /* 0x0007600001067983 */ /* 0x001f280000300800 */
[----:B------:R-:W4:Y:S04]  /*f8ca0*/  LDL.LU R7, [R1+0x768] ;  /* 0x0007680001077983 */ /* 0x000f280000300800 */
[----:B--2---:R0:W-:Y:S04]  /*f8cb0*/  STL.64 [R1+0x3bf8], R4 ;  /* 0x003bf80401007387 */ /* 0x0041e80000100a00 */
[----:B0-----:R-:W2:Y:S04]  /*f8cc0*/  LDL.LU R4, [R1+0x77c] ;  /* 0x00077c0001047983 */ /* 0x001ea80000300800 */
[----:B------:R-:W2:Y:S04]  /*f8cd0*/  LDL.LU R5, [R1+0x764] ;  /* 0x0007640001057983 */ /* 0x000ea80000300800 */
[----:B----4-:R0:W-:Y:S02]  /*f8ce0*/  STL.64 [R1+0x3c30], R6 ;  /* 0x003c300601007387 */ /* 0x0101e40000100a00 */
[----:B0-----:R-:W-:-:S02]  /*f8cf0*/  IMAD.MOV.U32 R6, RZ, RZ, R15 ;  /* 0x000000ffff067224 */ /* 0x001fc400078e000f */
[----:B------:R-:W-:Y:S01]  /*f8d00*/  IMAD.MOV.U32 R7, RZ, RZ, R13 ;  /* 0x000000ffff077224 */ /* 0x000fe200078e000d */
[----:B--2---:R0:W-:Y:S04]  /*f8d10*/  STL.64 [R1+0x3c28], R4 ;  /* 0x003c280401007387 */ /* 0x0041e80000100a00 */
[----:B------:R1:W-:Y:S01]  /*f8d20*/  STL.64 [R1+0x3c40], R6 ;  /* 0x003c400601007387 */ /* 0x0003e20000100a00 */
[----:B0-----:R-:W-:Y:S02]  /*f8d30*/  IMAD.MOV.U32 R4, RZ, RZ, R22 ;  /* 0x000000ffff047224 */ /* 0x001fe400078e0016 */
[----:B------:R-:W-:Y:S01]  /*f8d40*/  IMAD.MOV.U32 R5, RZ, RZ, R19 ;  /* 0x000000ffff057224 */ /* 0x000fe200078e0013 */
[----:B------:R-:W0:Y:S01]  /*f8d50*/  LDS.128 R20, [R26] ;  /* 0x000000001a147984 */ /* 0x000e220000000c00 */
[----:B-1----:R-:W-:-:S03]  /*f8d60*/  IMAD.MOV.U32 R7, RZ, RZ, R9 ;  /* 0x000000ffff077224 */ /* 0x002fc600078e0009 */
[----:B------:R1:W-:Y:S01]  /*f8d70*/  STL.64 [R1+0x3c38], R4 ;  /* 0x003c380401007387 */ /* 0x0003e20000100a00 */
[----:B------:R-:W-:-:S03]  /*f8d80*/  IMAD.MOV.U32 R6, RZ, RZ, R10 ;  /* 0x000000ffff067224 */ /* 0x000fc600078e000a */
[----:B------:R-:W2:Y:S01]  /*f8d90*/  LDL.LU R15, [R1+0x794] ;  /* 0x00079400010f7983 */ /* 0x000ea20000300800 */
[----:B-1----:R-:W-:-:S03]  /*f8da0*/  IMAD.MOV.U32 R5, RZ, RZ, R11 ;  /* 0x000000ffff057224 */ /* 0x002fc600078e000b */
[----:B------:R-:W4:Y:S04]  /*f8db0*/  LDL.LU R11, [R1+0x564] ;  /* 0x00056400010b7983 */ /* 0x000f280000300800 */
[----:B------:R-:W3:Y:S04]  /*f8dc0*/  LDL.LU R13, [R1+0x78c] ;  /* 0x00078c00010d7983 */ /* 0x000ee80000300800 */
[----:B------:R-:W2:Y:S04]  /*f8dd0*/  LDL.LU R9, [R1+0x560] ;  /* 0x0005600001097983 */ /* 0x000ea80000300800 */
[----:B------:R-:W4:Y:S01]  /*f8de0*/  LDL.LU R10, [R1+0x788] ;  /* 0x00078800010a7983 */ /* 0x000f220000300800 */
[----:B------:R-:W-:-:S03]  /*f8df0*/  IMAD.MOV.U32 R4, RZ, RZ, R12 ;  /* 0x000000ffff047224 */ /* 0x000fc600078e000c */
[----:B----4-:R1:W-:Y:S04]  /*f8e00*/  STL.64 [R1+0x3c10], R10 ;  /* 0x003c100a01007387 */ /* 0x0103e80000100a00 */
[----:B-1----:R-:W4:Y:S04]  /*f8e10*/  LDL.LU R10, [R1+0x76c] ;  /* 0x00076c00010a7983 */ /* 0x002f280000300800 */
[----:B------:R-:W4:Y:S04]  /*f8e20*/  LDL.LU R11, [R1+0x528] ;  /* 0x00052800010b7983 */ /* 0x000f280000300800 */
[----:B--2---:R1:W-:Y:S04]  /*f8e30*/  STL.64 [R1+0x3c08], R8 ;  /* 0x003c080801007387 */ /* 0x0043e80000100a00 */
[----:B-1----:R-:W2:Y:S04]  /*f8e40*/  LDL.LU R8, [R1+0x540] ;  /* 0x0005400001087983 */ /* 0x002ea80000300800 */
[----:B------:R-:W4:Y:S04]  /*f8e50*/  LDL.LU R9, [R1+0x52c] ;  /* 0x00052c0001097983 */ /* 0x000f280000300800 */
[----:B------:R-:W3:Y:S04]  /*f8e60*/  LDL.LU R12, [R1+0x3c8] ;  /* 0x0003c800010c7983 */ /* 0x000ee80000300800 */
[----:B------:R1:W-:Y:S04]  /*f8e70*/  STL.64 [R1+0x3c20], R14 ;  /* 0x003c200e01007387 */ /* 0x0003e80000100a00 */
[----:B-1----:R-:W2:Y:S04]  /*f8e80*/  LDL.LU R14, [R1+0x548] ;  /* 0x00054800010e7983 */ /* 0x002ea80000300800 */
[----:B------:R-:W4:Y:S04]  /*f8e90*/  LDL.LU R15, [R1+0x544] ;  /* 0x00054400010f7983 */ /* 0x000f280000300800 */
[----:B---3--:R-:W-:Y:S04]  /*f8ea0*/  STL.64 [R1+0x3c18], R12 ;  /* 0x003c180c01007387 */ /* 0x008fe80000100a00 */
[----:B------:R-:W3:Y:S04]  /*f8eb0*/  LDL.LU R19, [R1+0x5d8] ;  /* 0x0005d80001137983 */ /* 0x000ee80000300800 */
[----:B0-----:R-:W-:Y:S04]  /*f8ec0*/  STL.64 [R1+0x290], R20 ;  /* 0x0002901401007387 */ /* 0x001fe80000100a00 */
[----:B------:R-:W-:Y:S04]  /*f8ed0*/  STL.64 [R1+0x298], R22 ;  /* 0x0002981601007387 */ /* 0x000fe80000100a00 */
[----:B------:R-:W0:Y:S01]  /*f8ee0*/  LDS.128 R20, [R26+0x400] ;  /* 0x000400001a147984 */ /* 0x000e220000000c00 */
[----:B------:R-:W-:Y:S06]  /*f8ef0*/  BAR.SYNC.DEFER_BLOCKING 0x0 ;  /* 0x0000000000007b1d */ /* 0x000fec0000010000 */
[----:B0-----:R-:W-:Y:S04]  /*f8f00*/  STL [R1+0x280], R20 ;  /* 0x0002801401007387 */ /* 0x001fe80000100800 */
[----:B------:R0:W-:Y:S04]  /*f8f10*/  STL.64 [R1+0x288], R22 ;  /* 0x0002881601007387 */ /* 0x0001e80000100a00 */
[----:B0-----:R-:W2:Y:S01]  /*f8f20*/  LDL.LU R23, [R1+0x3c50] ;  /* 0x003c500001177983 */ /* 0x001ea20000300800 */
[----:B------:R-:W-:-:S03]  /*f8f30*/  IMAD.MOV.U32 R22, RZ, RZ, R21 ;  /* 0x000000ffff167224 */ /* 0x000fc600078e0015 */
[----:B------:R-:W3:Y:S04]  /*f8f40*/  LDL.LU.64 R20, [R1+0x3c48] ;  /* 0x003c480001147983 */ /* 0x000ee80000300a00 */
[----:B------:R0:W-:Y:S04]  /*f8f50*/  STSM.16.M88.4 [R28], R4 ;  /* 0x000000041c007844 */ /* 0x0001e80000000200 */
[----:B--2---:R-:W-:Y:S04]  /*f8f60*/  STL.64 [R1+0x3850], R22 ;  /* 0x0038501601007387 */ /* 0x004fe80000100a00 */
[----:B0-----:R-:W2:Y:S04]  /*f8f70*/  LDL.LU.64 R6, [R1+0x3c40] ;  /* 0x003c400001067983 */ /* 0x001ea80000300a00 */
[----:B------:R-:W2:Y:S04]  /*f8f80*/  LDL.LU.64 R4, [R1+0x3c38] ;  /* 0x003c380001047983 */ /* 0x000ea80000300a00 */
[----:B--2---:R0:W-:Y:S04]  /*f8f90*/  STSM.16.M88.4 [R28+0x200], R4 ;  /* 0x000200041c007844 */ /* 0x0041e80000000200 */
[----:B0-----:R-:W2:Y:S04]  /*f8fa0*/  LDL.LU.64 R6, [R1+0x3c30] ;  /* 0x003c300001067983 */ /* 0x001ea80000300a00 */
[----:B------:R-:W4:Y:S01]  /*f8fb0*/  LDL.LU.64 R4, [R1+0x3c28] ;  /* 0x003c280001047983 */ /* 0x000f220000300a00 */
[----:B------:R-:W-:Y:S01]  /*f8fc0*/  BAR.SYNC.DEFER_BLOCKING 0x0 ;  /* 0x0000000000007b1d */ /* 0x000fe20000010000 */
[----:B----4-:R-:W-:-:S02]  /*f8fd0*/  PRMT R4, R4, 0x5410, R14 ;  /* 0x0000541004047816 */ /* 0x010fc4000000000e */
[----:B------:R-:W-:-:S03]  /*f8fe0*/  PRMT R5, R5, 0x5410, R15 ;  /* 0x0000541005057816 */ /* 0x000fc6000000000f */
[----:B------:R-:W0:Y:S01]  /*f8ff0*/  LDS.128 R12, [R26] ;  /* 0x000000001a0c7984 */ /* 0x000e220000000c00 */
[----:B--2---:R-:W-:Y:S02]  /*f9000*/  PRMT R6, R6, 0x5410, R8 ;  /* 0x0000541006067816 */ /* 0x004fe40000000008 */
[----:B------:R-:W-:Y:S02]  /*f9010*/  PRMT R8, R10, 0x5410, R9 ;  /* 0x000054100a087816 */ /* 0x000fe40000000009 */
[----:B------:R-:W-:Y:S02]  /*f9020*/  PRMT R9, R7, 0x5410, R11 ;  /* 0x0000541007097816 */ /* 0x000fe4000000000b */
[----:B---3--:R-:W-:Y:S01]  /*f9030*/  PRMT R7, R21, 0x5410, R3 ;  /* 0x0000541015077816 */ /* 0x008fe20000000003 */
[----:B0-----:R-:W-:Y:S01]  /*f9040*/  STL [R1+0x270], R12 ;  /* 0x0002700c01007387 */ /* 0x001fe20000100800 */
[----:B------:R-:W-:-:S03]  /*f9050*/  IMAD.MOV.U32 R21, RZ, RZ, R13 ;  /* 0x000000ffff157224 */ /* 0x000fc600078e000d */
[----:B------:R-:W-:Y:S04]  /*f9060*/  STL.64 [R1+0x278], R14 ;  /* 0x0002780e01007387 */ /* 0x000fe80000100a00 */
[----:B------:R-:W0:Y:S01]  /*f9070*/  LDS.128 R12, [R26+0x400] ;  /* 0x000400001a0c7984 */ /* 0x000e220000000c00 */
[----:B------:R-:W-:Y:S02]  /*f9080*/  PRMT R10, R25, 0x5410, R24 ;  /* 0x00005410190a7816 */ /* 0x000fe40000000018 */
[----:B------:R-:W-:Y:S01]  /*f9090*/  PRMT R11, R27, 0x5410, R2 ;  /* 0x000054101b0b7816 */ /* 0x000fe20000000002 */
[----:B------:R-:W-:Y:S06]  /*f90a0*/  BAR.SYNC.DEFER_BLOCKING 0x0 ;  /* 0x0000000000007b1d */ /* 0x000fec0000010000 */
[----:B------:R-:W-:Y:S04]  /*f90b0*/  STL [R1+0x3878], R21 ;  /* 0x0038781501007387 */ /* 0x000fe80000100800 */
[----:B------:R-:W-:Y:S04]  /*f90c0*/  STSM.16.M88.4 [R28], R8 ;  /* 0x000000081c007844 */ /* 0x000fe80000000200 */
[----:B------:R-:W-:Y:S04]  /*f90d0*/  STSM.16.M88.4 [R28+0x200], R4 ;  /* 0x000200041c007844 */ /* 0x000fe80000000200 */
[----:B0-----:R-:W-:Y:S04]  /*f90e0*/  STL.64 [R1+0x260], R12 ;  /* 0x0002600c01007387 */ /* 0x001fe80000100a00 */
[----:B------:R0:W-:Y:S04]  /*f90f0*/  STL.64 [R1+0x268], R14 ;  /* 0x0002680e01007387 */ /* 0x0001e80000100a00 */
[----:B0-----:R-:W2:Y:S04]  /*f9100*/  LDL.LU.64 R14, [R1+0x3c20] ;  /* 0x003c2000010e7983 */ /* 0x001ea80000300a00 */
[----:B------:R-:W3:Y:S04]  /*f9110*/  LDL.LU.64 R12, [R1+0x3c18] ;  /* 0x003c1800010c7983 */ /* 0x000ee80000300a00 */
[----:B------:R-:W3:Y:S04]  /*f9120*/  LDL.LU.64 R10, [R1+0x3c10] ;  /* 0x003c1000010a7983 */ /* 0x000ee80000300a00 */
[----:B------:R-:W4:Y:S04]  /*f9130*/  LDL.LU.64 R8, [R1+0x3c08] ;  /* 0x003c080001087983 */ /* 0x000f280000300a00 */
[----:B------:R-:W2:Y:S04]  /*f9140*/  LDL.LU.64 R6, [R1+0x3c00] ;  /* 0x003c000001067983 */ /* 0x000ea80000300a00 */
[----:B------:R-:W4:Y:S04]  /*f9150*/  LDL.LU.64 R4, [R1+0x3bf8] ;  /* 0x003bf80001047983 */ /* 0x000f280000300a00 */
[----:B------:R-:W4:Y:S04]  /*f9160*/  LDL.LU R21, [R1+0x808] ;  /* 0x0008080001157983 */ /* 0x000f280000300800 */
        /* <DEDUP_REMOVED lines=8> */
[----:B--2---:R-:W-:Y:S02]  /*f91f0*/  PRMT R17, R17, 0x5410, R6 ;  /* 0x0000541011117816 */ /* 0x004fe40000000006 */
[----:B------:R-:W-:Y:S02]  /*f9200*/  PRMT R6, R19, 0x5410, R12 ;  /* 0x0000541013067816 */ /* 0x000fe4000000000c */
[----:B------:R-:W2:Y:S01]  /*f9210*/  LDL.LU R19, [R1+0x5cc] ;  /* 0x0005cc0001137983 */ /* 0x000ea20000300800 */
[----:B----4-:R-:W-:-:S03]  /*f9220*/  PRMT R20, R20, 0x5410, R4 ;  /* 0x0000541014147816 */ /* 0x010fc60000000004 */
[----:B------:R-:W3:Y:S01]  /*f9230*/  LDL.LU R27, [R1+0x644] ;  /* 0x00064400011b7983 */ /* 0x000ee20000300800 */
[----:B------:R-:W-:-:S03]  /*f9240*/  PRMT R15, R15, 0x5410, R7 ;  /* 0x000054100f0f7816 */ /* 0x000fc60000000007 */
[----:B------:R-:W3:Y:S01]  /*f9250*/  LDL.LU R12, [R1+0x854] ;  /* 0x00085400010c7983 */ /* 0x000ee20000300800 */
[----:B------:R-:W-:-:S03]  /*f9260*/  PRMT R7, R10, 0x5410, R9 ;  /* 0x000054100a077816 */ /* 0x000fc60000000009 */
[----:B------:R-:W4:Y:S01]  /*f9270*/  LDL.LU R3, [R1+0x63c] ;  /* 0x00063c0001037983 */ /* 0x000f220000300800 */
[----:B------:R-:W-:-:S03]  /*f9280*/  PRMT R18, R18, 0x5410, R5 ;  /* 0x0000541012127816 */ /* 0x000fc60000000005 */
[----:B------:R-:W2:Y:S04]  /*f9290*/  LDL.LU R11, [R1+0x84c] ;  /* 0x00084c00010b7983 */ /* 0x000ea80000300800 */
[----:B------:R-:W3:Y:S04]  /*f92a0*/  LDL.LU R4, [R1+0x620] ;  /* 0x0006200001047983 */ /* 0x000ee80000300800 */
[----:B------:R-:W2:Y:S04]  /*f92b0*/  LDL.LU R10, [R1+0x82c] ;  /* 0x00082c00010a7983 */ /* 0x000ea80000300800 */
[----:B------:R-:W3:Y:S04]  /*f92c0*/  LDL.LU R5, [R1+0x61c] ;  /* 0x00061c0001057983 */ /* 0x000ee80000300800 */
[----:B------:R-:W4:Y:S04]  /*f92d0*/  LDL.LU R9, [R1+0x828] ;  /* 0x0008280001097983 */ /* 0x000f280000300800 */
[----:B--2---:R0:W-:Y:S04]  /*f92e0*/  STL.64 [R1+0x3bb0], R10 ;  /* 0x003bb00a01007387 */ /* 0x0041e80000100a00 */
[----:B0-----:R-:W2:Y:S04]  /*f92f0*/  LDL.LU R10, [R1+0x7d8] ;  /* 0x0007d800010a7983 */ /* 0x001ea80000300800 */
[----:B------:R-:W2:Y:S04]  /*f9300*/  LDL.LU R11, [R1+0x5b8] ;  /* 0x0005b800010b7983 */ /* 0x000ea80000300800 */
[----:B----4-:R0:W-:Y:S04]  /*f9310*/  STL.64 [R1+0x3ba8], R8 ;  /* 0x003ba80801007387 */ /* 0x0101e80000100a00 */
[----:B0-----:R-:W4:Y:S04]  /*f9320*/  LDL.LU R8, [R1+0x7dc] ;  /* 0x0007dc0001087983 */ /* 0x001f280000300800 */
[----:B------:R-:W4:Y:S04]  /*f9330*/  LDL.LU R9, [R1+0x5bc] ;  /* 0x0005bc0001097983 */ /* 0x000f280000300800 */
[----:B--2---:R0:W-:Y:S02]  /*f9340*/  STL.64 [R1+0x3bd0], R10 ;  /* 0x003bd00a01007387 */ /* 0x0041e40000100a00 */
[----:B0-----:R-:W-:-:S02]  /*f9350*/  IMAD.MOV.U32 R10, RZ, RZ, R17 ;  /* 0x000000ffff0a7224 */ /* 0x001fc400078e0011 */
[----:B------:R-:W-:Y:S01]  /*f9360*/  IMAD.MOV.U32 R11, RZ, RZ, R16 ;  /* 0x000000ffff0b7224 */ /* 0x000fe200078e0010 */
[----:B----4-:R0:W-:Y:S04]  /*f9370*/  STL.64 [R1+0x3bc8], R8 ;  /* 0x003bc80801007387 */ /* 0x0101e80000100a00 */
[----:B------:R1:W-:Y:S01]  /*f9380*/  STL.64 [R1+0x3be0], R10 ;  /* 0x003be00a01007387 */ /* 0x0003e20000100a00 */
[----:B0-----:R-:W-:Y:S02]  /*f9390*/  IMAD.MOV.U32 R8, RZ, RZ, R20 ;  /* 0x000000ffff087224 */ /* 0x001fe400078e0014 */
[----:B------:R-:W-:Y:S02]  /*f93a0*/  IMAD.MOV.U32 R9, RZ, RZ, R18 ;  /* 0x000000ffff097224 */ /* 0x000fe400078e0012 */
[----:B-1----:R-:W-:-:S02]  /*f93b0*/  IMAD.MOV.U32 R10, RZ, RZ, R7 ;  /* 0x000000ffff0a7224 */ /* 0x002fc400078e0007 */
[----:B------:R-:W-:Y:S01]  /*f93c0*/  IMAD.MOV.U32 R11, RZ, RZ, R6 ;  /* 0x000000ffff0b7224 */ /* 0x000fe200078e0006 */
[----:B------:R0:W-:Y:S04]  /*f93d0*/  STL.64 [R1+0x3bd8], R8 ;  /* 0x003bd80801007387 */ /* 0x0001e80000100a00 */
[----:B------:R-:W-:Y:S01]  /*f93e0*/  STL.64 [R1+0x3bf0], R10 ;  /* 0x003bf00a01007387 */ /* 0x000fe20000100a00 */
[----:B0-----:R-:W-:Y:S02]  /*f93f0*/  IMAD.MOV.U32 R8, RZ, RZ, R15 ;  /* 0x000000ffff087224 */ /* 0x001fe400078e000f */
[----:B------:R-:W-:-:S05]  /*f9400*/  IMAD.MOV.U32 R9, RZ, RZ, R13 ;  /* 0x000000ffff097224 */ /* 0x000fca00078e000d */
[----:B------:R-:W-:Y:S04]  /*f9410*/  STL.64 [R1+0x3be8], R8 ;  /* 0x003be80801007387 */ /* 0x000fe80000100a00 */
[----:B------:R-:W2:Y:S04]  /*f9420*/  LDL.LU R6, [R1+0x618] ;  /* 0x0006180001067983 */ /* 0x000ea80000300800 */
[----:B------:R-:W2:Y:S04]  /*f9430*/  LDL.LU R7, [R1+0x844] ;  /* 0x0008440001077983 */ /* 0x000ea80000300800 */
[----:B------:R-:W0:Y:S02]  /*f9440*/  LDS.128 R8, [R26] ;  /* 0x000000001a087984 */ /* 0x000e240000000c00 */
[----:B0-----:R-:W-:-:S02]  /*f9450*/  IMAD.MOV.U32 R20, RZ, RZ, R11 ;  /* 0x000000ffff147224 */ /* 0x001fc400078e000b */
[----:B--2---:R0:W-:Y:S04]  /*f9460*/  STL.64 [R1+0x3bc0], R6 ;  /* 0x003bc00601007387 */ /* 0x0041e80000100a00 */
[----:B0-----:R-:W2:Y:S04]  /*f9470*/  LDL.LU R6, [R1+0x5d0] ;  /* 0x0005d00001067983 */ /* 0x001ea80000300800 */
[----:B------:R-:W4:Y:S04]  /*f9480*/  LDL.LU R7, [R1+0x5c8] ;  /* 0x0005c80001077983 */ /* 0x000f280000300800 */
[----:B---3--:R0:W-:Y:S04]  /*f9490*/  STL.64 [R1+0x3bb8], R4 ;  /* 0x003bb80401007387 */ /* 0x0081e80000100a00 */
        /* <DEDUP_REMOVED lines=8> */
[----:B------:R-:W-:Y:S04]  /*f9520*/  STL.64 [R1+0x250], R8 ;  /* 0x0002500801007387 */ /* 0x000fe80000100a00 */
[----:B------:R-:W-:Y:S04]  /*f9530*/  STL [R1+0x258], R10 ;  /* 0x0002580a01007387 */ /* 0x000fe80000100800 */
[----:B------:R-:W0:Y:S04]  /*f9540*/  LDS.128 R8, [R26+0x400] ;  /* 0x000400001a087984 */ /* 0x000e280000000c00 */
[----:B------:R1:W-:Y:S04]  /*f9550*/  STL [R1+0x37e0], R20 ;  /* 0x0037e01401007387 */ /* 0x0003e80000100800 */
[----:B-1----:R-:W3:Y:S04]  /*f9560*/  LDL.LU R20, [R1+0x5dc] ;  /* 0x0005dc0001147983 */ /* 0x002ee80000300800 */
[----:B0-----:R-:W-:Y:S04]  /*f9570*/  STL.64 [R1+0x240], R8 ;  /* 0x0002400801007387 */ /* 0x001fe80000100a00 */
[----:B------:R0:W-:Y:S04]  /*f9580*/  STL.64 [R1+0x248], R10 ;  /* 0x0002480a01007387 */ /* 0x0001e80000100a00 */
[----:B0-----:R-:W2:Y:S04]  /*f9590*/  LDL.LU.64 R10, [R1+0x3bf0] ;  /* 0x003bf000010a7983 */ /* 0x001ea80000300a00 */
[----:B------:R-:W2:Y:S01]  /*f95a0*/  LDL.LU.64 R8, [R1+0x3be8] ;  /* 0x003be80001087983 */ /* 0x000ea20000300a00 */
[----:B------:R-:W-:Y:S06]  /*f95b0*/  BAR.SYNC.DEFER_BLOCKING 0x0 ;  /* 0x0000000000007b1d */ /* 0x000fec0000010000 */
[----:B--2---:R0:W-:Y:S04]  /*f95c0*/  STSM.16.M88.4 [R28], R8 ;  /* 0x000000081c007844 */ /* 0x0041e80000000200 */
[----:B0-----:R-:W2:Y:S04]  /*f95d0*/  LDL.LU.64 R10, [R1+0x3be0] ;  /* 0x003be000010a7983 */ /* 0x001ea80000300a00 */
[----:B------:R-:W2:Y:S04]  /*f95e0*/  LDL.LU.64 R8, [R1+0x3bd8] ;  /* 0x003bd80001087983 */ /* 0x000ea80000300a00 */
[----:B--2---:R0:W-:Y:S04]  /*f95f0*/  STSM.16.M88.4 [R28+0x200], R8 ;  /* 0x000200081c007844 */ /* 0x0041e80000000200 */
[----:B0-----:R-:W2:Y:S04]  /*f9600*/  LDL.LU.64 R10, [R1+0x3bd0] ;  /* 0x003bd000010a7983 */ /* 0x001ea80000300a00 */
[----:B------:R-:W4:Y:S01]  /*f9610*/  LDL.LU.64 R8, [R1+0x3bc8] ;  /* 0x003bc80001087983 */ /* 0x000f220000300a00 */
[----:B---3--:R-:W-:-:S02]  /*f9620*/  PRMT R20, R4, 0x5410, R20 ;  /* 0x0000541004147816 */ /* 0x008fc40000000014 */
[----:B------:R-:W-:Y:S02]  /*f9630*/  PRMT R21, R21, 0x5410, R5 ;  /* 0x0000541015157816 */ /* 0x000fe40000000005 */
[----:B------:R-:W-:Y:S01]  /*f9640*/  PRMT R22, R22, 0x5410, R6 ;  /* 0x0000541016167816 */ /* 0x000fe20000000006 */
[----:B------:R-:W-:Y:S01]  /*f9650*/  BAR.SYNC.DEFER_BLOCKING 0x0 ;  /* 0x0000000000007b1d */ /* 0x000fe20000010000 */
[----:B----4-:R-:W-:-:S05]  /*f9660*/  PRMT R8, R8, 0x5410, R7 ;  /* 0x0000541008087816 */ /* 0x010fca0000000007 */
[----:B------:R-:W0:Y:S01]  /*f9670*/  LDS.128 R4, [R26] ;  /* 0x000000001a047984 */ /* 0x000e220000000c00 */
[----:B--2---:R-:W-:-:S03]  /*f9680*/  PRMT R9, R10, 0x5410, R9 ;  /* 0x000054100a097816 */ /* 0x004fc60000000009 */
[----:B0-----:R-:W-:Y:S04]  /*f9690*/  STL.64 [R1+0x230], R4 ;  /* 0x0002300401007387 */ /* 0x001fe80000100a00 */
[----:B------:R-:W-:Y:S04]  /*f96a0*/  STL.64 [R1+0x238], R6 ;  /* 0x0002380601007387 */ /* 0x000fe80000100a00 */
[----:B------:R-:W0:Y:S01]  /*f96b0*/  LDS.128 R4, [R26+0x400] ;  /* 0x000400001a047984 */ /* 0x000e220000000c00 */
[----:B------:R-:W-:Y:S02]  /*f96c0*/  PRMT R10, R23, 0x5410, R11 ;  /* 0x00005410170a7816 */ /* 0x000fe4000000000b */
[----:B------:R-:W-:Y:S01]  /*f96d0*/  PRMT R11, R25, 0x5410, R24 ;  /* 0x00005410190b7816 */ /* 0x000fe20000000018 */
[----:B------:R-:W-:Y:S01]  /*f96e0*/  BAR.SYNC.DEFER_BLOCKING 0x0 ;  /* 0x0000000000007b1d */ /* 0x000fe20000010000 */
[----:B------:R-:W-:-:S05]  /*f96f0*/  PRMT R23, R19, 0x5410, R2 ;  /* 0x0000541013177816 */ /* 0x000fca0000000002 */
[----:B------:R-:W-:Y:S04]  /*f9700*/  STSM.16.M88.4 [R28], R8 ;  /* 0x000000081c007844 */ /* 0x000fe80000000200 */
[----:B0-----:R-:W-:Y:S01]  /*f9710*/  STL [R1+0x224], R5 ;  /* 0x0002240501007387 */ /* 0x001fe20000100800 */
[----:B------:R-:W-:-:S03]  /*f9720*/  IMAD.MOV.U32 R19, RZ, RZ, R4 ;  /* 0x000000ffff137224 */ /* 0x000fc600078e0004 */
[----:B------:R0:W-:Y:S04]  /*f9730*/  STL.64 [R1+0x228], R6 ;  /* 0x0002280601007387 */ /* 0x0001e80000100a00 */
[----:B0-----:R-:W2:Y:S04]  /*f9740*/  LDL.LU.64 R6, [R1+0x3bc0] ;  /* 0x003bc00001067983 */ /* 0x001ea80000300a00 */
[----:B------:R-:W3:Y:S04]  /*f9750*/  LDL.LU.64 R4, [R1+0x3bb8] ;  /* 0x003bb80001047983 */ /* 0x000ee80000300a00 */
[----:B------:R-:W4:Y:S04]  /*f9760*/  LDL.LU.64 R10, [R1+0x3bb0] ;  /* 0x003bb000010a7983 */ /* 0x000f280000300a00 */
[----:B------:R-:W3:Y:S04]  /*f9770*/  LDL.LU.64 R8, [R1+0x3ba8] ;  /* 0x003ba80001087983 */ /* 0x000ee80000300a00 */
[----:B------:R0:W-:Y:S01]  /*f9780*/  STSM.16.M88.4 [R28+0x200], R20 ;  /* 0x000200141c007844 */ /* 0x0001e20000000200 */
[----:B------:R-:W-:Y:S01]  /*f9790*/  PRMT R12, R12, 0x5410, R27 ;  /* 0x000054100c0c7816 */ /* 0x000fe2000000001b */
[----:B0-----:R-:W-:Y:S01]  /*f97a0*/  IMAD.MOV.U32 R20, RZ, RZ, R0 ;  /* 0x000000ffff147224 */ /* 0x001fe200078e0000 */
[----:B------:R-:W-:Y:S01]  /*f97b0*/  BAR.SYNC.DEFER_BLOCKING 0x0 ;  /* 0x0000000000007b1d */ /* 0x000fe20000010000 */
[----:B--2---:R-:W-:-:S02]  /*f97c0*/  PRMT R7, R7, 0x5410, R6 ;  /* 0x0000541007077816 */ /* 0x004fc40000000006 */
[----:B----4-:R-:W-:-:S03]  /*f97d0*/  PRMT R11, R11, 0x5410, R3 ;  /* 0x000054100b0b7816 */ /* 0x010fc60000000003 */
[----:B------:R-:W2:Y:S04]  /*f97e0*/  LDL.LU R3, [R1+0x880] ;  /* 0x0008800001037983 */ /* 0x000ea80000300800 */
[----:B------:R-:W4:Y:S04]  /*f97f0*/  LDL.LU R2, [R1+0x87c] ;  /* 0x00087c0001027983 */ /* 0x000f280000300800 */
[----:B------:R-:W2:Y:S04]  /*f9800*/  LDL.LU R21, [R1+0x674] ;  /* 0x0006740001157983 */ /* 0x000ea80000300800 */
[----:B------:R-:W4:Y:S01]  /*f9810*/  LDL.LU R22, [R1+0x888] ;  /* 0x0008880001167983 */ /* 0x000f220000300800 */
[----:B------:R-:W-:-:S03]  /*f9820*/  PRMT R6, R13, 0x5410, R29 ;  /* 0x000054100d067816 */ /* 0x000fc6000000001d */
[----:B------:R-:W4:Y:S01]  /*f9830*/  LDL.LU R23, [R1+0x670] ;  /* 0x0006700001177983 */ /* 0x000f220000300800 */
[----:B---3--:R-:W-:-:S03]  /*f9840*/  PRMT R9, R9, 0x5410, R5 ;  /* 0x0000541009097816 */ /* 0x008fc60000000005 */
[----:B------:R-:W3:Y:S01]  /*f9850*/  LDL.LU R24, [R1+0x884] ;  /* 0x0008840001187983 */ /* 0x000ee20000300800 */
[----:B------:R-:W-:-:S03]  /*f9860*/  PRMT R10, R10, 0x5410, R4 ;  /* 0x000054100a0a7816 */ /* 0x000fc60000000004 */
[----:B------:R-:W3:Y:S01]  /*f9870*/  LDL.LU R25, [R1+0x654] ;  /* 0x0006540001197983 */ /* 0x000ee20000300800 */
[----:B------:R-:W-:-:S03]  /*f9880*/  PRMT R5, R16, 0x5410, R15 ;  /* 0x0000541010057816 */ /* 0x000fc6000000000f */
[----:B------:R-:W3:Y:S01]  /*f9890*/  LDL.LU R27, [R1+0x86c] ;  /* 0x00086c00011b7983 */ /* 0x000ee20000300800 */
[----:B------:R-:W-:-:S03]  /*f98a0*/  PRMT R4, R18, 0x5410, R17 ;  /* 0x0000541012047816 */ /* 0x000fc60000000011 */
[----:B------:R-:W3:Y:S04]  /*f98b0*/  LDL.LU R29, [R1+0x650] ;  /* 0x00065000011d7983 */ /* 0x000ee80000300800 */
[----:B------:R-:W3:Y:S04]  /*f98c0*/  LDL.LU R0, [R1+0x868] ;  /* 0x0008680001007983 */ /* 0x000ee80000300800 */
[----:B------:R-:W3:Y:S04]  /*f98d0*/  LDL.LU R16, [R1+0x3d8] ;  /* 0x0003d80001107983 */ /* 0x000ee80000300800 */
[----:B------:R-:W3:Y:S04]  /*f98e0*/  LDL.LU R17, [R1+0x5f8] ;  /* 0x0005f80001117983 */ /* 0x000ee80000300800 */
[----:B------:R0:W-:Y:S04]  /*f98f0*/  STL [R1+0x3b60], R20 ;  /* 0x003b601401007387 */ /* 0x0001e80000100800 */
[----:B0-----:R-:W2:Y:S04]  /*f9900*/  LDL.LU R20, [R1+0x678] ;  /* 0x0006780001147983 */ /* 0x001ea80000300800 */
[----:B----4-:R0:W-:Y:S02]  /*f9910*/  STL.64 [R1+0x3b80], R22 ;  /* 0x003b801601007387 */ /* 0x0101e40000100a00 */
[----:B0-----:R-:W-:-:S02]  /*f9920*/  IMAD.MOV.U32 R22, RZ, RZ, R10 ;  /* 0x000000ffff167224 */ /* 0x001fc400078e000a */
[----:B------:R-:W-:Y:S01]  /*f9930*/  IMAD.MOV.U32 R23, RZ, RZ, R9 ;  /* 0x000000ffff177224 */ /* 0x000fe200078e0009 */
[----:B--2---:R0:W-:Y:S04]  /*f9940*/  STL.64 [R1+0x3b78], R20 ;  /* 0x003b781401007387 */ /* 0x0041e80000100a00 */
[----:B------:R1:W-:Y:S01]  /*f9950*/  STL.64 [R1+0x3b90], R22 ;  /* 0x003b901601007387 */ /* 0x0003e20000100a00 */
[----:B0-----:R-:W-:Y:S02]  /*f9960*/  IMAD.MOV.U32 R20, RZ, RZ, R12 ;  /* 0x000000ffff147224 */ /* 0x001fe400078e000c */
[----:B------:R-:W-:Y:S02]  /*f9970*/  IMAD.MOV.U32 R21, RZ, RZ, R11 ;  /* 0x000000ffff157224 */ /* 0x000fe400078e000b */
[----:B-1----:R-:W-:-:S02]  /*f9980*/  IMAD.MOV.U32 R22, RZ, RZ, R5 ;  /* 0x000000ffff167224 */ /* 0x002fc400078e0005 */
[----:B------:R-:W-:Y:S01]  /*f9990*/  IMAD.MOV.U32 R23, RZ, RZ, R4 ;  /* 0x000000ffff177224 */ /* 0x000fe200078e0004 */
[----:B------:R0:W-:Y:S02]  /*f99a0*/  STL.64 [R1+0x3b88], R20 ;  /* 0x003b881401007387 */ /* 0x0001e40000100a00 */
[----:B0-----:R-:W-:Y:S02]  /*f99b0*/  IMAD.MOV.U32 R20, RZ, RZ, R7 ;  /* 0x000000ffff147224 */ /* 0x001fe400078e0007 */
[----:B------:R-:W-:Y:S02]  /*f99c0*/  IMAD.MOV.U32 R21, RZ, RZ, R6 ;  /* 0x000000ffff157224 */ /* 0x000fe400078e0006 */
[----:B------:R-:W0:Y:S04]  /*f99d0*/  LDS.128 R4, [R26] ;  /* 0x000000001a047984 */ /* 0x000e280000000c00 */
[----:B------:R-:W-:Y:S04]  /*f99e0*/  STL.64 [R1+0x3ba0], R22 ;  /* 0x003ba01601007387 */ /* 0x000fe80000100a00 */
[----:B------:R-:W-:Y:S04]  /*f99f0*/  STL.64 [R1+0x3b98], R20 ;  /* 0x003b981401007387 */ /* 0x000fe80000100a00 */
[----:B------:R-:W1:Y:S04]  /*f9a00*/  LDS.128 R20, [R26+0x400] ;  /* 0x000400001a147984 */ /* 0x000e680000000c00 */
[----:B0-----:R0:W-:Y:S04]  /*f9a10*/  STL.64 [R1+0x210], R4 ;  /* 0x0002100401007387 */ /* 0x0011e80000100a00 */
[----:B------:R2:W-:Y:S04]  /*f9a20*/  STL [R1+0x21c], R7 ;  /* 0x00021c0701007387 */ /* 0x0005e80000100800 */
[----:B------:R-:W4:Y:S04]  /*f9a30*/  LDL.LU R11, [R1+0x6a0] ;  /* 0x0006a000010b7983 */ /* 0x000f280000300800 */
[----:B------:R-:W4:Y:S04]  /*f9a40*/  LDL.LU R9, [R1+0x8b8] ;  /* 0x0008b80001097983 */ /* 0x000f280000300800 */
[----:B------:R-:W4:Y:S04]  /*f9a50*/  LDL.LU R10, [R1+0x69c] ;  /* 0x00069c00010a7983 */ /* 0x000f280000300800 */
[----:B------:R-:W4:Y:S04]  /*f9a60*/  LDL.LU R12, [R1+0x8ac] ;  /* 0x0008ac00010c7983 */ /* 0x000f280000300800 */
[----:B------:R-:W4:Y:S04]  /*f9a70*/  LDL.LU R13, [R1+0x3ec] ;  /* 0x0003ec00010d7983 */ /* 0x000f280000300800 */
[----:B------:R-:W4:Y:S04]  /*f9a80*/  LDL.LU R15, [R1+0x610] ;  /* 0x00061000010f7983 */ /* 0x000f280000300800 */
[----:B0-----:R-:W3:Y:S04]  /*f9a90*/  LDL.LU R4, [R1+0x60] ;  /* 0x0000600001047983 */ /* 0x001ee80000300800 */
[----:B------:R-:W3:Y:S01]  /*f9aa0*/  LDL.LU R5, [R1+0x64] ;  /* 0x0000640001057983 */ /* 0x000ee20000300800 */
[----:B------:R-:W-:-:S02]  /*f9ab0*/  IMAD.MOV.U32 R18, RZ, RZ, R6 ;  /* 0x000000ffff127224 */ /* 0x000fc400078e0006 */
[----:B------:R-:W-:Y:S02]  /*f9ac0*/  IMAD.MOV.U32 R6, RZ, RZ, R14 ;  /* 0x000000ffff067224 */ /* 0x000fe400078e000e */
[----:B--2---:R-:W-:-:S05]  /*f9ad0*/  IMAD.MOV.U32 R7, RZ, RZ, R8 ;  /* 0x000000ffff077224 */ /* 0x004fca00078e0008 */
[----:B------:R0:W-:Y:S04]  /*f9ae0*/  STL.64 [R1+0x3b70], R6 ;  /* 0x003b700601007387 */ /* 0x0001e80000100a00 */
[----:B0-----:R-:W2:Y:S04]  /*f9af0*/  LDL.LU R6, [R1+0x8a8] ;  /* 0x0008a80001067983 */ /* 0x001ea80000300800 */
[----:B------:R-:W4:Y:S01]  /*f9b00*/  LDL.LU R7, [R1+0x67c] ;  /* 0x00067c0001077983 */ /* 0x000f220000300800 */
[----:B------:R-:W-:Y:S06]  /*f9b10*/  BAR.SYNC.DEFER_BLOCKING 0x0 ;  /* 0x0000000000007b1d */ /* 0x000fec0000010000 */
[----:B---3--:R0:W-:Y:S04]  /*f9b20*/  STL.64 [R1+0x3b68], R4 ;  /* 0x003b680401007387 */ /* 0x0081e80000100a00 */
[----:B0-----:R-:W2:Y:S04]  /*f9b30*/  LDL.LU R5, [R1+0x688] ;  /* 0x0006880001057983 */ /* 0x001ea80000300800 */
[----:B------:R-:W3:Y:S04]  /*f9b40*/  LDL.LU R14, [R1+0x3e4] ;  /* 0x0003e400010e7983 */ /* 0x000ee80000300800 */
[----:B------:R-:W3:Y:S04]  /*f9b50*/  LDL.LU R8, [R1+0x5f4] ;  /* 0x0005f40001087983 */ /* 0x000ee80000300800 */
[----:B------:R-:W-:Y:S04]  /*f9b60*/  STL [R1+0x378c], R18 ;  /* 0x00378c1201007387 */ /* 0x000fe80000100800 */
[----:B------:R-:W-:Y:S04]  /*f9b70*/  STL [R1+0x388c], R19 ;  /* 0x00388c1301007387 */ /* 0x000fe80000100800 */
[----:B-1----:R-:W-:Y:S04]  /*f9b80*/  STL.64 [R1+0x200], R20 ;  /* 0x0002001401007387 */ /* 0x002fe80000100a00 */
[----:B------:R0:W-:Y:S04]  /*f9b90*/  STL.64 [R1+0x208], R22 ;  /* 0x0002081601007387 */ /* 0x0001e80000100a00 */
[----:B0-----:R-:W4:Y:S04]  /*f9ba0*/  LDL.LU.64 R22, [R1+0x3ba0] ;  /* 0x003ba00001167983 */ /* 0x001f280000300a00 */
[----:B------:R-:W4:Y:S04]  /*f9bb0*/  LDL.LU.64 R20, [R1+0x3b98] ;  /* 0x003b980001147983 */ /* 0x000f280000300a00 */
[----:B----4-:R0:W-:Y:S04]  /*f9bc0*/  STSM.16.M88.4 [R28], R20 ;  /* 0x000000141c007844 */ /* 0x0101e80000000200 */
[----:B0-----:R-:W4:Y:S04]  /*f9bd0*/  LDL.LU.64 R22, [R1+0x3b90] ;  /* 0x003b900001167983 */ /* 0x001f280000300a00 */
[----:B------:R-:W4:Y:S01]  /*f9be0*/  LDL.LU.64 R20, [R1+0x3b88] ;  /* 0x003b880001147983 */ /* 0x000f220000300a00 */
[----:B--2---:R-:W-:-:S02]  /*f9bf0*/  PRMT R18, R6, 0x5410, R5 ;  /* 0x0000541006127816 */ /* 0x004fc40000000005 */
[----:B------:R-:W-:Y:S01]  /*f9c00*/  PRMT R3, R3, 0x5410, R7 ;  /* 0x0000541003037816 */ /* 0x000fe20000000007 */
[----:B----4-:R0:W-:Y:S01]  /*f9c10*/  STSM.16.M88.4 [R28+0x200], R20 ;  /* 0x000200141c007844 */ /* 0x0101e20000000200 */
[----:B------:R-:W-:Y:S06]  /*f9c20*/  BAR.SYNC.DEFER_BLOCKING 0x0 ;  /* 0x0000000000007b1d */ /* 0x000fec0000010000 */
[----:B0-----:R-:W2:Y:S04]  /*f9c30*/  LDL.LU.64 R22, [R1+0x3b80] ;  /* 0x003b800001167983 */ /* 0x001ea80000300a00 */
[----:B------:R-:W4:Y:S04]  /*f9c40*/  LDL.LU.64 R20, [R1+0x3b78] ;  /* 0x003b780001147983 */ /* 0x000f280000300a00 */
[----:B------:R-:W0:Y:S04]  /*f9c50*/  LDS.128 R4, [R26] ;  /* 0x000000001a047984 */ /* 0x000e280000000c00 */
[----:B0-----:R-:W-:Y:S04]  /*f9c60*/  STL.64 [R1+0x1f0], R4 ;  /* 0x0001f00401007387 */ /* 0x001fe80000100a00 */
[----:B------:R-:W-:Y:S01]  /*f9c70*/  STL [R1+0x1f8], R6 ;  /* 0x0001f80601007387 */ /* 0x000fe20000100800 */
[----:B----4-:R-:W-:-:S02]  /*f9c80*/  PRMT R2, R2, 0x5410, R20 ;  /* 0x0000541002027816 */ /* 0x010fc40000000014 */
[----:B--2---:R-:W-:Y:S02]  /*f9c90*/  PRMT R20, R22, 0x5410, R21 ;  /* 0x0000541016147816 */ /* 0x004fe40000000015 */
[----:B------:R-:W-:Y:S02]  /*f9ca0*/  PRMT R21, R24, 0x5410, R23 ;  /* 0x0000541018157816 */ /* 0x000fe40000000017 */
[----:B------:R-:W-:Y:S02]  /*f9cb0*/  PRMT R23, R0, 0x5410, R29 ;  /* 0x0000541000177816 */ /* 0x000fe4000000001d */
[----:B------:R-:W-:Y:S01]  /*f9cc0*/  PRMT R0, R17, 0x5410, R16 ;  /* 0x0000541011007816 */ /* 0x000fe20000000010 */
[----:B------:R-:W-:Y:S02]  /*f9cd0*/  IMAD.MOV.U32 R17, RZ, RZ, R7 ;  /* 0x000000ffff117224 */ /* 0x000fe400078e0007 */
[----:B------:R-:W0:Y:S01]  /*f9ce0*/  LDS.128 R4, [R26+0x400] ;  /* 0x000400001a047984 */ /* 0x000e220000000c00 */
[----:B------:R-:W-:Y:S01]  /*f9cf0*/  PRMT R22, R27, 0x5410, R25 ;  /* 0x000054101b167816 */ /* 0x000fe20000000019 */
[----:B------:R-:W-:Y:S06]  /*f9d00*/  BAR.SYNC.DEFER_BLOCKING 0x0 ;  /* 0x0000000000007b1d */ /* 0x000fec0000010000 */
[----:B------:R-:W-:Y:S01]  /*f9d10*/  STSM.16.M88.4 [R28], R20 ;  /* 0x000000141c007844 */ /* 0x000fe20000000200 */
[----:B0-----:R-:W-:-:S03]  /*f9d20*/  IMAD.MOV.U32 R16, RZ, RZ, R6 ;  /* 0x000000ffff107224 */ /* 0x001fc600078e0006 */
[----:B------:R-:W-:Y:S04]  /*f9d30*/  STL.64 [R1+0x1e0], R4 ;  /* 0x0001e00401007387 */ /* 0x000fe80000100a00 */
[----:B------:R0:W-:Y:S04]  /*f9d40*/  STL [R1+0x1ec], R7 ;  /* 0x0001ec0701007387 */ /* 0x0001e80000100800 */
[----:B0-----:R-:W2:Y:S04]  /*f9d50*/  LDL.LU.64 R6, [R1+0x3b70] ;  /* 0x003b700001067983 */ /* 0x001ea80000300a00 */
[----:B------:R-:W2:Y:S04]  /*f9d60*/  LDL.LU.64 R4, [R1+0x3b68] ;  /* 0x003b680001047983 */ /* 0x000ea80000300a00 */
[----:B------:R0:W-:Y:S04]  /*f9d70*/  STL.64 [R1+0x3760], R16 ;  /* 0x0037601001007387 */ /* 0x0001e80000100a00 */
[----:B------:R-:W4:Y:S01]  /*f9d80*/  LDL.LU R20, [R1+0x3b60] ;  /* 0x003b600001147983 */ /* 0x000f220000300800 */
[----:B------:R-:W-:-:S02]  /*f9d90*/  IMAD.MOV.U32 R19, RZ, RZ, R0 ;  /* 0x000000ffff137224 */ /* 0x000fc400078e0000 */
[----:B0-----:R-:W-:Y:S02]  /*f9da0*/  IMAD.MOV.U32 R16, RZ, RZ, R18 ;  /* 0x000000ffff107224 */ /* 0x001fe400078e0012 */
[----:B------:R-:W-:Y:S02]  /*f9db0*/  IMAD.MOV.U32 R17, RZ, RZ, R3 ;  /* 0x000000ffff117224 */ /* 0x000fe400078e0003 */
[----:B------:R-:W-:-:S05]  /*f9dc0*/  IMAD.MOV.U32 R18, RZ, RZ, R2 ;  /* 0x000000ffff127224 */ /* 0x000fca00078e0002 */
[----:B------:R-:W-:Y:S01]  /*f9dd0*/  STSM.16.M88.4 [R28+0x200], R16 ;  /* 0x000200101c007844 */ /* 0x000fe20000000200 */
[----:B------:R-:W-:Y:S06]  /*f9de0*/  BAR.SYNC.DEFER_BLOCKING 0x0 ;  /* 0x0000000000007b1d */ /* 0x000fec0000010000 */
[----:B------:R-:W0:Y:S01]  /*f9df0*/  LDS.128 R16, [R26] ;  /* 0x000000001a107984 */ /* 0x000e220000000c00 */
[----:B------:R-:W-:Y:S02]  /*f9e00*/  PRMT R21, R9, 0x5410, R11 ;  /* 0x0000541009157816 */ /* 0x000fe4000000000b */
[----:B------:R-:W-:-:S02]  /*f9e10*/  PRMT R22, R12, 0x5410, R10 ;  /* 0x000054100c167816 */ /* 0x000fc4000000000a */
[----:B------:R-:W-:Y:S01]  /*f9e20*/  PRMT R23, R15, 0x5410, R13 ;  /* 0x000054100f177816 */ /* 0x000fe2000000000d */
[----:B0-----:R-:W-:Y:S04]  /*f9e30*/  STL.64 [R1+0x1d0], R16 ;  /* 0x0001d01001007387 */ /* 0x001fe80000100a00 */
[----:B------:R-:W-:Y:S04]  /*f9e40*/  STL.64 [R1+0x1d8], R18 ;  /* 0x0001d81201007387 */ /* 0x000fe80000100a00 */
[----:B------:R-:W0:Y:S01]  /*f9e50*/  LDS.128 R16, [R26+0x400] ;  /* 0x000400001a107984 */ /* 0x000e220000000c00 */
[----:B------:R-:W-:Y:S06]  /*f9e60*/  BAR.SYNC.DEFER_BLOCKING 0x0 ;  /* 0x0000000000007b1d */ /* 0x000fec0000010000 */
[----:B0-----:R-:W-:Y:S04]  /*f9e70*/  STL.64 [R1+0x1c0], R16 ;  /* 0x0001c01001007387 */ /* 0x001fe80000100a00 */
[----:B------:R-:W-:Y:S04]  /*f9e80*/  STL.64 [R1+0x1c8], R18 ;  /* 0x0001c81201007387 */ /* 0x000fe80000100a00 */
[----:B----4-:R-:W-:Y:S04]  /*f9e90*/  STSM.16.M88.4 [R28], R20 ;  /* 0x000000141c007844 */ /* 0x010fe80000000200 */
[----:B--2---:R-:W-:Y:S01]  /*f9ea0*/  STSM.16.M88.4 [R28+0x200], R4 ;  /* 0x000200041c007844 */ /* 0x004fe20000000200 */
[----:B------:R-:W-:Y:S06]  /*f9eb0*/  BAR.SYNC.DEFER_BLOCKING 0x0 ;  /* 0x0000000000007b1d */ /* 0x000fec0000010000 */
[----:B------:R-:W0:Y:S04]  /*f9ec0*/  LDS.128 R4, [R26] ;  /* 0x000000001a047984 */ /* 0x000e280000000c00 */
[----:B0-----:R-:W-:Y:S04]  /*f9ed0*/  STL.64 [R1+0x1b0], R4 ;  /* 0x0001b00401007387 */ /* 0x001fe80000100a00 */
[----:B------:R-:W-:Y:S04]  /*f9ee0*/  STL [R1+0x1b8], R6 ;  /* 0x0001b80601007387 */ /* 0x000fe80000100800 */
[----:B------:R-:W2:Y:S04]  /*f9ef0*/  LDL.LU R12, [R1+0x3f8] ;  /* 0x0003f800010c7983 */ /* 0x000ea80000300800 */
[----:B------:R-:W2:Y:S04]  /*f9f00*/  LDL.LU R13, [R1+0x608] ;  /* 0x00060800010d7983 */ /* 0x000ea80000300800 */
[----:B------:R-:W4:Y:S04]  /*f9f10*/  LDL.LU R20, [R1+0xd0] ;  /* 0x0000d00001147983 */ /* 0x000f280000300800 */
[----:B------:R-:W4:Y:S04]  /*f9f20*/  LDL.LU R21, [R1+0xd4] ;  /* 0x0000d40001157983 */ /* 0x000f280000300800 */
[----:B------:R-:W3:Y:S04]  /*f9f30*/  LDL.LU R22, [R1+0xd8] ;  /* 0x0000d80001167983 */ /* 0x000ee80000300800 */
[----:B------:R-:W2:Y:S04]  /*f9f40*/  LDL.LU R29, [R1+0x3f4] ;  /* 0x0003f400011d7983 */ /* 0x000ea80000300800 */
[----:B------:R-:W2:Y:S04]  /*f9f50*/  LDL.LU R0, [R1+0x604] ;  /* 0x0006040001007983 */ /* 0x000ea80000300800 */
[----:B---3--:R-:W-:Y:S04]  /*f9f60*/  STL [R1+0x3b18], R22 ;  /* 0x003b181601007387 */ /* 0x008fe80000100800 */
[----:B----4-:R0:W-:Y:S04]  /*f9f70*/  STL.64 [R1+0x3b10], R20 ;  /* 0x003b101401007387 */ /* 0x0101e80000100a00 */
        /* <DEDUP_REMOVED lines=9> */
[----:B----4-:R-:W-:Y:S04]  /*fa010*/  STL [R1+0x3b48], R22 ;  /* 0x003b481601007387 */ /* 0x010fe80000100800 */
[----:B---3--:R0:W-:Y:S04]  /*fa020*/  STL.64 [R1+0x3b40], R20 ;  /* 0x003b401401007387 */ /* 0x0081e80000100a00 */
[----:B0-----:R-:W3:Y:S04]  /*fa030*/  LDL.LU R20, [R1+0x20] ;  /* 0x0000200001147983 */ /* 0x001ee80000300800 */
[----:B------:R-:W3:Y:S04]  /*fa040*/  LDL.LU R21, [R1+0x24] ;  /* 0x0000240001157983 */ /* 0x000ee80000300800 */
[----:B------:R-:W4:Y:S04]  /*fa050*/  LDL.LU R22, [R1+0x28] ;  /* 0x0000280001167983 */ /* 0x000f280000300800 */
[----:B------:R-:W4:Y:S01]  /*fa060*/  LDL.LU R23, [R1+0x2c] ;  /* 0x00002c0001177983 */ /* 0x000f220000300800 */
[----:B------:R-:W-:-:S03]  /*fa070*/  IMAD.MOV.U32 R16, RZ, RZ, R7 ;  /* 0x000000ffff107224 */ /* 0x000fc600078e0007 */
[----:B----4-:R-:W-:Y:S04]  /*fa080*/  STL.64 [R1+0x3b58], R22 ;  /* 0x003b581601007387 */ /* 0x010fe80000100a00 */
[----:B---3--:R-:W-:Y:S04]  /*fa090*/  STL.64 [R1+0x3b50], R20 ;  /* 0x003b501401007387 */ /* 0x008fe80000100a00 */
[----:B------:R-:W3:Y:S04]  /*fa0a0*/  LDL.LU R11, [R1+0x400] ;  /* 0x00040000010b7983 */ /* 0x000ee80000300800 */
[----:B------:R-:W3:Y:S04]  /*fa0b0*/  LDL.LU R9, [R1+0x628] ;  /* 0x0006280001097983 */ /* 0x000ee80000300800 */
[----:B------:R-:W4:Y:S04]  /*fa0c0*/  LDL.LU R4, [R1+0x70] ;  /* 0x0000700001047983 */ /* 0x000f280000300800 */
[----:B------:R-:W4:Y:S04]  /*fa0d0*/  LDL.LU R5, [R1+0x74] ;  /* 0x0000740001057983 */ /* 0x000f280000300800 */
[----:B------:R-:W2:Y:S04]  /*fa0e0*/  LDL.LU R6, [R1+0x78] ;  /* 0x0000780001067983 */ /* 0x000ea80000300800 */
[----:B------:R-:W2:Y:S04]  /*fa0f0*/  LDL.LU R7, [R1+0x7c] ;  /* 0x00007c0001077983 */ /* 0x000ea80000300800 */
[----:B------:R-:W0:Y:S01]  /*fa100*/  LDS.128 R20, [R26+0x400] ;  /* 0x000400001a147984 */ /* 0x000e220000000c00 */
[----:B------:R-:W-:Y:S01]  /*fa110*/  PRMT R2, R8, 0x5410, R14 ;  /* 0x0000541008027816 */ /* 0x000fe2000000000e */
[----:B0-----:R-:W-:-:S02]  /*fa120*/  IMAD.MOV.U32 R15, RZ, RZ, R22 ;  /* 0x000000ffff0f7224 */ /* 0x001fc400078e0016 */
[----:B------:R-:W-:Y:S01]  /*fa130*/  IMAD.MOV.U32 R14, RZ, RZ, R21 ;  /* 0x000000ffff0e7224 */ /* 0x000fe200078e0015 */
[----:B------:R-:W-:Y:S06]  /*fa140*/  BAR.SYNC.DEFER_BLOCKING 0x0 ;  /* 0x0000000000007b1d */ /* 0x000fec0000010000 */
[----:B--2---:R-:W-:Y:S04]  /*fa150*/  STL.64 [R1+0x3b38], R6 ;  /* 0x003b380601007387 */ /* 0x004fe80000100a00 */
[----:B----4-:R0:W-:Y:S04]  /*fa160*/  STL.64 [R1+0x3b30], R4 ;  /* 0x003b300401007387 */ /* 0x0101e80000100a00 */
[----:B0-----:R-:W2:Y:S04]  /*fa170*/  LDL.LU R4, [R1+0x80] ;  /* 0x0000800001047983 */ /* 0x001ea80000300800 */
[----:B------:R-:W2:Y:S04]  /*fa180*/  LDL.LU R5, [R1+0x84] ;  /* 0x0000840001057983 */ /* 0x000ea80000300800 */
[----:B------:R-:W2:Y:S04]  /*fa190*/  LDL.LU R6, [R1+0x88] ;  /* 0x0000880001067983 */ /* 0x000ea80000300800 */
[----:B------:R-:W4:Y:S04]  /*fa1a0*/  LDL.LU R10, [R1+0x3fc] ;  /* 0x0003fc00010a7983 */ /* 0x000f280000300800 */
[----:B------:R-:W4:Y:S04]  /*fa1b0*/  LDL.LU R8, [R1+0x5fc] ;  /* 0x0005fc0001087983 */ /* 0x000f280000300800 */
[----:B------:R0:W-:Y:S04]  /*fa1c0*/  STL [R1+0x37f4], R16 ;  /* 0x0037f41001007387 */ /* 0x0001e80000100800 */
[----:B0-----:R-:W3:Y:S04]  /*fa1d0*/  LDL.LU R16, [R1+0xc0] ;  /* 0x0000c00001107983 */ /* 0x001ee80000300800 */
[----:B------:R-:W3:Y:S04]  /*fa1e0*/  LDL.LU R17, [R1+0xc4] ;  /* 0x0000c40001117983 */ /* 0x000ee80000300800 */
[----:B------:R-:W3:Y:S04]  /*fa1f0*/  LDL.LU R18, [R1+0xc8] ;  /* 0x0000c80001127983 */ /* 0x000ee80000300800 */
[----:B------:R-:W-:Y:S04]  /*fa200*/  STL [R1+0x1a0], R20 ;  /* 0x0001a01401007387 */ /* 0x000fe80000100800 */
[----:B------:R0:W-:Y:S04]  /*fa210*/  STL [R1+0x1ac], R23 ;  /* 0x0001ac1701007387 */ /* 0x0001e80000100800 */
[----:B0-----:R-:W2:Y:S04]  /*fa220*/  LDL.LU.64 R22, [R1+0x3b58] ;  /* 0x003b580001167983 */ /* 0x001ea80000300a00 */
[----:B------:R-:W2:Y:S04]  /*fa230*/  LDL.LU.64 R20, [R1+0x3b50] ;  /* 0x003b500001147983 */ /* 0x000ea80000300a00 */
[----:B------:R-:W-:Y:S01]  /*fa240*/  STL.64 [R1+0x3718], R14 ;  /* 0x0037180e01007387 */ /* 0x000fe20000100a00 */
[----:B------:R-:W-:-:S03]  /*fa250*/  IMAD.MOV.U32 R7, RZ, RZ, R2 ;  /* 0x000000ffff077224 */ /* 0x000fc600078e0002 */
[----:B--2---:R0:W-:Y:S04]  /*fa260*/  STSM.16.M88.4 [R28], R20 ;  /* 0x000000141c007844 */ /* 0x0041e80000000200 */
[----:B0-----:R-:W2:Y:S04]  /*fa270*/  LDL.LU R22, [R1+0x3b48] ;  /* 0x003b480001167983 */ /* 0x001ea80000300800 */
[----:B------:R-:W2:Y:S04]  /*fa280*/  LDL.LU.64 R20, [R1+0x3b40] ;  /* 0x003b400001147983 */ /* 0x000ea80000300a00 */
[----:B------:R-:W-:Y:S01]  /*fa290*/  STSM.16.M88.4 [R28+0x200], R4 ;  /* 0x000200041c007844 */ /* 0x000fe20000000200 */
[----:B------:R-:W-:Y:S06]  /*fa2a0*/  BAR.SYNC.DEFER_BLOCKING 0x0 ;  /* 0x0000000000007b1d */ /* 0x000fec0000010000 */
[----:B------:R-:W0:Y:S04]  /*fa2b0*/  LDS.128 R4, [R26] ;  /* 0x000000001a047984 */ /* 0x000e280000000c00 */
[----:B0-----:R-:W-:Y:S04]  /*fa2c0*/  STL.64 [R1+0x190], R4 ;  /* 0x0001900401007387 */ /* 0x001fe80000100a00 */
[----:B------:R-:W-:Y:S04]  /*fa2d0*/  STL.64 [R1+0x198], R6 ;  /* 0x0001980601007387 */ /* 0x000fe80000100a00 */
[----:B------:R-:W0:Y:S01]  /*fa2e0*/  LDS.128 R4, [R26+0x400] ;  /* 0x000400001a047984 */ /* 0x000e220000000c00 */
[----:B------:R-:W-:Y:S01]  /*fa2f0*/  PRMT R23, R0, 0x5410, R29 ;  /* 0x0000541000177816 */ /* 0x000fe2000000001d */
[----:B------:R-:W-:Y:S06]  /*fa300*/  BAR.SYNC.DEFER_BLOCKING 0x0 ;  /* 0x0000000000007b1d */ /* 0x000fec0000010000 */
[----:B0-----:R-:W-:Y:S04]  /*fa310*/  STL.64 [R1+0x170], R4 ;  /* 0x0001700401007387 */ /* 0x001fe80000100a00 */
[----:B------:R0:W-:Y:S04]  /*fa320*/  STL.64 [R1+0x178], R6 ;  /* 0x0001780601007387 */ /* 0x0001e80000100a00 */
[----:B0-----:R-:W3:Y:S04]  /*fa330*/  LDL.LU.64 R6, [R1+0x3b38] ;  /* 0x003b380001067983 */ /* 0x001ee80000300a00 */
[----:B------:R-:W3:Y:S04]  /*fa340*/  LDL.LU.64 R4, [R1+0x3b30] ;  /* 0x003b300001047983 */ /* 0x000ee80000300a00 */
[----:B--2---:R0:W-:Y:S04]  /*fa350*/  STSM.16.M88.4 [R28], R20 ;  /* 0x000000141c007844 */ /* 0x0041e80000000200 */
[----:B0-----:R-:W2:Y:S04]  /*fa360*/  LDL.LU.64 R22, [R1+0x3b28] ;  /* 0x003b280001167983 */ /* 0x001ea80000300a00 */
[----:B------:R-:W2:Y:S01]  /*fa370*/  LDL.LU.64 R20, [R1+0x3b20] ;  /* 0x003b200001147983 */ /* 0x000ea20000300a00 */
[----:B------:R-:W-:-:S03]  /*fa380*/  PRMT R19, R13, 0x5410, R12 ;  /* 0x000054100d137816 */ /* 0x000fc6000000000c */
[----:B--2---:R-:W-:Y:S01]  /*fa390*/  STSM.16.M88.4 [R28+0x200], R20 ;  /* 0x000200141c007844 */ /* 0x004fe20000000200 */
[----:B------:R-:W-:Y:S06]  /*fa3a0*/  BAR.SYNC.DEFER_BLOCKING 0x0 ;  /* 0x0000000000007b1d */ /* 0x000fec0000010000 */
[----:B------:R-:W0:Y:S04]  /*fa3b0*/  LDS.128 R12, [R26] ;  /* 0x000000001a0c7984 */ /* 0x000e280000000c00 */
[----:B------:R-:W1:Y:S04]  /*fa3c0*/  LDS.128 R20, [R26+0x400] ;  /* 0x000400001a147984 */ /* 0x000e680000000c00 */
[----:B0-----:R0:W-:Y:S04]  /*fa3d0*/  STL.64 [R1+0x160], R12 ;  /* 0x0001600c01007387 */ /* 0x0011e80000100a00 */
[----:B------:R-:W-:Y:S04]  /*fa3e0*/  STL [R1+0x168], R14 ;  /* 0x0001680e01007387 */ /* 0x000fe80000100800 */
[----:B-1----:R-:W-:Y:S01]  /*fa3f0*/  STL [R1+0x154], R21 ;  /* 0x0001541501007387 */ /* 0x002fe20000100800 */
[----:B0-----:R-:W-:-:S02]  /*fa400*/  IMAD.MOV.U32 R13, RZ, RZ, R15 ;  /* 0x000000ffff0d7224 */ /* 0x001fc400078e000f */
[----:B------:R-:W-:Y:S01]  /*fa410*/  IMAD.MOV.U32 R12, RZ, RZ, R20 ;  /* 0x000000ffff0c7224 */ /* 0x000fe200078e0014 */
[----:B------:R0:W-:Y:S04]  /*fa420*/  STL.64 [R1+0x158], R22 ;  /* 0x0001581601007387 */ /* 0x0001e80000100a00 */
[----:B0-----:R-:W2:Y:S04]  /*fa430*/  LDL.LU R22, [R1+0x3b18] ;  /* 0x003b180001167983 */ /* 0x001ea80000300800 */
[----:B------:R-:W2:Y:S04]  /*fa440*/  LDL.LU.64 R20, [R1+0x3b10] ;  /* 0x003b100001147983 */ /* 0x000ea80000300a00 */
[----:B------:R0:W-:Y:S04]  /*fa450*/  STL.64 [R1+0x36e0], R12 ;  /* 0x0036e00c01007387 */ /* 0x0001e80000100a00 */
[----:B0-----:R-:W3:Y:S04]  /*fa460*/  LDL.LU R12, [R1+0x50] ;  /* 0x00005000010c7983 */ /* 0x001ee80000300800 */
[----:B------:R-:W3:Y:S04]  /*fa470*/  LDL.LU R13, [R1+0x54] ;  /* 0x00005400010d7983 */ /* 0x000ee80000300800 */
[----:B------:R-:W3:Y:S04]  /*fa480*/  LDL.LU R14, [R1+0x58] ;  /* 0x00005800010e7983 */ /* 0x000ee80000300800 */
[----:B------:R-:W3:Y:S01]  /*fa490*/  LDL.LU R15, [R1+0x5c] ;  /* 0x00005c00010f7983 */ /* 0x000ee20000300800 */
[----:B------:R-:W-:Y:S01]  /*fa4a0*/  BAR.SYNC.DEFER_BLOCKING 0x0 ;  /* 0x0000000000007b1d */ /* 0x000fe20000010000 */
[----:B----4-:R-:W-:-:S05]  /*fa4b0*/  PRMT R0, R8, 0x5410, R10 ;  /* 0x0000541008007816 */ /* 0x010fca000000000a */
[----:B---3--:R-:W-:Y:S04]  /*fa4c0*/  STSM.16.M88.4 [R28], R12 ;  /* 0x0000000c1c007844 */ /* 0x008fe80000000200 */
[----:B------:R-:W-:Y:S01]  /*fa4d0*/  STSM.16.M88.4 [R28+0x200], R16 ;  /* 0x000200101c007844 */ /* 0x000fe20000000200 */
[----:B------:R-:W-:Y:S06]  /*fa4e0*/  BAR.SYNC.DEFER_BLOCKING 0x0 ;  /* 0x0000000000007b1d */ /* 0x000fec0000010000 */
[----:B------:R-:W0:Y:S04]  /*fa4f0*/  LDS.128 R16, [R26] ;  /* 0x000000001a107984 */ /* 0x000e280000000c00 */
[----:B------:R-:W1:Y:S04]  /*fa500*/  LDS.128 R12, [R26+0x400] ;  /* 0x000400001a0c7984 */ /* 0x000e680000000c00 */
[----:B0-----:R-:W-:Y:S04]  /*fa510*/  STL.64 [R1+0x140], R16 ;  /* 0x0001401001007387 */ /* 0x001fe80000100a00 */
[----:B------:R-:W-:Y:S04]  /*fa520*/  STL.64 [R1+0x148], R18 ;  /* 0x0001481201007387 */ /* 0x000fe80000100a00 */
[----:B-1----:R0:W-:Y:S04]  /*fa530*/  STL.64 [R1+0x130], R12 ;  /* 0x0001300c01007387 */ /* 0x0021e80000100a00 */
[----:B------:R-:W-:Y:S04]  /*fa540*/  STL.64 [R1+0x138], R14 ;  /* 0x0001380e01007387 */ /* 0x000fe80000100a00 */
[----:B0-----:R-:W3:Y:S04]  /*fa550*/  LDL.LU R12, [R1+0x9c0] ;  /* 0x0009c000010c7983 */ /* 0x001ee80000300800 */
[----:B------:R-:W4:Y:S01]  /*fa560*/  LDL.LU R8, [R1+0x774] ;  /* 0x0007740001087983 */ /* 0x000f220000300800 */
[----:B------:R-:W-:Y:S01]  /*fa570*/  PRMT R23, R9, 0x5410, R11 ;  /* 0x0000541009177816 */ /* 0x000fe2000000000b */
[----:B------:R-:W-:Y:S06]  /*fa580*/  BAR.SYNC.DEFER_BLOCKING 0x0 ;  /* 0x0000000000007b1d */ /* 0x000fec0000010000 */
[----:B----4-:R0:W-:Y:S04]  /*fa590*/  STL [R1+0x3adc], R8 ;  /* 0x003adc0801007387 */ /* 0x0101e80000100800 */
[----:B0-----:R-:W4:Y:S04]  /*fa5a0*/  LDL.LU R8, [R1+0x778] ;  /* 0x0007780001087983 */ /* 0x001f280000300800 */
[----:B------:R-:W3:Y:S04]  /*fa5b0*/  LDL.LU R13, [R1+0x9bc] ;  /* 0x0009bc00010d7983 */ /* 0x000ee80000300800 */
[----:B------:R-:W2:Y:S04]  /*fa5c0*/  LDL.LU R14, [R1+0x75c] ;  /* 0x00075c00010e7983 */ /* 0x000ea80000300800 */
[----:B------:R-:W2:Y:S04]  /*fa5d0*/  LDL.LU R15, [R1+0x9b0] ;  /* 0x0009b000010f7983 */ /* 0x000ea80000300800 */
[----:B--2---:R-:W-:Y:S04]  /*fa5e0*/  STL.64 [R1+0x3ae8], R14 ;  /* 0x003ae80e01007387 */ /* 0x004fe80000100a00 */
[----:B---3--:R0:W-:Y:S04]  /*fa5f0*/  STL.64 [R1+0x3ae0], R12 ;  /* 0x003ae00c01007387 */ /* 0x0081e80000100a00 */
[----:B0-----:R-:W2:Y:S04]  /*fa600*/  LDL.LU R12, [R1+0xe0] ;  /* 0x0000e000010c7983 */ /* 0x001ea80000300800 */
[----:B------:R-:W2:Y:S04]  /*fa610*/  LDL.LU R13, [R1+0xe4] ;  /* 0x0000e400010d7983 */ /* 0x000ea80000300800 */
[----:B------:R-:W3:Y:S01]  /*fa620*/  LDL.LU R14, [R1+0xe8] ;  /* 0x0000e800010e7983 */ /* 0x000ee20000300800 */
[----:B------:R-:W-:-:S05]  /*fa630*/  IMAD.MOV.U32 R15, RZ, RZ, R0 ;  /* 0x000000ffff0f7224 */ /* 0x000fca00078e0000 */
[----:B---3--:R-:W-:Y:S04]  /*fa640*/  STL.64 [R1+0x3af8], R14 ;  /* 0x003af80e01007387 */ /* 0x008fe80000100a00 */
[----:B--2---:R0:W-:Y:S04]  /*fa650*/  STL.64 [R1+0x3af0], R12 ;  /* 0x003af00c01007387 */ /* 0x0041e80000100a00 */
[----:B0-----:R-:W2:Y:S04]  /*fa660*/  LDL.LU R12, [R1+0x90] ;  /* 0x00009000010c7983 */ /* 0x001ea80000300800 */
[----:B------:R-:W2:Y:S04]  /*fa670*/  LDL.LU R13, [R1+0x94] ;  /* 0x00009400010d7983 */ /* 0x000ea80000300800 */
[----:B------:R-:W3:Y:S04]  /*fa680*/  LDL.LU R14, [R1+0x98] ;  /* 0x00009800010e7983 */ /* 0x000ee80000300800 */
[----:B------:R-:W3:Y:S04]  /*fa690*/  LDL.LU R15, [R1+0x9c] ;  /* 0x00009c00010f7983 */ /* 0x000ee80000300800 */
[----:B------:R-:W-:Y:S04]  /*fa6a0*/  STSM.16.M88.4 [R28], R20 ;  /* 0x000000141c007844 */ /* 0x000fe80000000200 */
[----:B------:R0:W-:Y:S01]  /*fa6b0*/  STSM.16.M88.4 [R28+0x200], R4 ;  /* 0x000200041c007844 */ /* 0x0001e20000000200 */
[----:B------:R-:W-:Y:S06]  /*fa6c0*/  BAR.SYNC.DEFER_BLOCKING 0x0 ;  /* 0x0000000000007b1d */ /* 0x000fec0000010000 */
[----:B---3--:R-:W-:Y:S04]  /*fa6d0*/  STL.64 [R1+0x3b08], R14 ;  /* 0x003b080e01007387 */ /* 0x008fe80000100a00 */
[----:B--2---:R-:W-:Y:S04]  /*fa6e0*/  STL.64 [R1+0x3b00], R12 ;  /* 0x003b000c01007387 */ /* 0x004fe80000100a00 */
[----:B------:R-:W2:Y:S04]  /*fa6f0*/  LDL.LU R29, [R1+0x758] ;  /* 0x00075800011d7983 */ /* 0x000ea80000300800 */
[----:B0-----:R-:W2:Y:S04]  /*fa700*/  LDL.LU R7, [R1+0x9ac] ;  /* 0x0009ac0001077983 */ /* 0x001ea80000300800 */
[----:B------:R-:W3:Y:S04]  /*fa710*/  LDL.LU R16, [R1+0x9b8] ;  /* 0x0009b80001107983 */ /* 0x000ee80000300800 */
[----:B------:R-:W4:Y:S04]  /*fa720*/  LDL.LU R17, [R1+0x9b4] ;  /* 0x0009b40001117983 */ /* 0x000f280000300800 */
[----:B------:R-:W2:Y:S04]  /*fa730*/  LDL.LU R19, [R1+0x7bc] ;  /* 0x0007bc0001137983 */ /* 0x000ea80000300800 */
[----:B------:R-:W2:Y:S04]  /*fa740*/  LDL.LU R18, [R1+0x9dc] ;  /* 0x0009dc0001127983 */ /* 0x000ea80000300800 */
[----:B------:R-:W0:Y:S04]  /*fa750*/  LDS.128 R12, [R26] ;  /* 0x000000001a0c7984 */ /* 0x000e280000000c00 */
[----:B--2---:R1:W-:Y:S04]  /*fa760*/  STL.64 [R1+0x3ac0], R18 ;  /* 0x003ac01201007387 */ /* 0x0043e80000100a00 */
[----:B-1----:R-:W2:Y:S04]  /*fa770*/  LDL.LU R18, [R1+0x9a0] ;  /* 0x0009a00001127983 */ /* 0x002ea80000300800 */
[----:B------:R-:W2:Y:S04]  /*fa780*/  LDL.LU R19, [R1+0x624] ;  /* 0x0006240001137983 */ /* 0x000ea80000300800 */
[----:B------:R-:W3:Y:S04]  /*fa790*/  LDL.LU R20, [R1+0x7a4] ;  /* 0x0007a40001147983 */ /* 0x000ee80000300800 */
[----:B------:R-:W3:Y:S04]  /*fa7a0*/  LDL.LU R21, [R1+0x9d0] ;  /* 0x0009d00001157983 */ /* 0x000ee80000300800 */
[----:B------:R-:W4:Y:S04]  /*fa7b0*/  LDL.LU R22, [R1+0x7a0] ;  /* 0x0007a00001167983 */ /* 0x000f280000300800 */
[----:B------:R-:W4:Y:S01]  /*fa7c0*/  LDL.LU R23, [R1+0x9cc] ;  /* 0x0009cc0001177983 */ /* 0x000f220000300800 */
[----:B0-----:R-:W-:-:S03]  /*fa7d0*/  IMAD.MOV.U32 R10, RZ, RZ, R15 ;  /* 0x000000ffff0a7224 */ /* 0x001fc600078e000f */
[----:B----4-:R0:W-:Y:S04]  /*fa7e0*/  STL.64 [R1+0x3ad0], R22 ;  /* 0x003ad01601007387 */ /* 0x0101e80000100a00 */
        /* <DEDUP_REMOVED lines=18> */
[----:B0-----:R-:W-:Y:S01]  /*fa910*/  STL.64 [R1+0x110], R12 ;  /* 0x0001100c01007387 */ /* 0x001fe20000100a00 */
[----:B------:R-:W-:-:S03]  /*fa920*/  IMAD.MOV.U32 R9, RZ, RZ, R15 ;  /* 0x000000ffff097224 */ /* 0x000fc600078e000f */
[----:B------:R0:W-:Y:S04]  /*fa930*/  STL [R1+0x118], R14 ;  /* 0x0001180e01007387 */ /* 0x0001e80000100800 */
[----:B0-----:R-:W3:Y:S04]  /*fa940*/  LDL.LU.64 R14, [R1+0x3b08] ;  /* 0x003b0800010e7983 */ /* 0x001ee80000300a00 */
[----:B------:R-:W3:Y:S01]  /*fa950*/  LDL.LU.64 R12, [R1+0x3b00] ;  /* 0x003b0000010c7983 */ /* 0x000ee20000300a00 */
[----:B------:R-:W-:Y:S06]  /*fa960*/  BAR.SYNC.DEFER_BLOCKING 0x0 ;  /* 0x0000000000007b1d */ /* 0x000fec0000010000 */
        /* <DEDUP_REMOVED lines=10> */
[----:B------:R-:W-:Y:S06]  /*faa10*/  BAR.SYNC.DEFER_BLOCKING 0x0 ;  /* 0x0000000000007b1d */ /* 0x000fec0000010000 */
[----:B------:R-:W0:Y:S01]  /*faa20*/  LDS.128 R20, [R26] ;  /* 0x000000001a147984 */ /* 0x000e220000000c00 */
[----:B---3--:R-:W-:-:S03]  /*faa30*/  PRMT R12, R12, 0x5410, R8 ;  /* 0x000054100c0c7816 */ /* 0x008fc60000000008 */
[----:B------:R-:W2:Y:S01]  /*faa40*/  LDL.LU R8, [R1+0x3adc] ;  /* 0x003adc0001087983 */ /* 0x000ea20000300800 */
[----:B------:R-:W-:Y:S02]  /*faa50*/  PRMT R14, R15, 0x5410, R14 ;  /* 0x000054100f0e7816 */ /* 0x000fe4000000000e */
[----:B------:R-:W-:Y:S02]  /*faa60*/  PRMT R15, R7, 0x5410, R29 ;  /* 0x00005410070f7816 */ /* 0x000fe4000000001d */
[----:B--2---:R-:W-:Y:S02]  /*faa70*/  PRMT R13, R13, 0x5410, R8 ;  /* 0x000054100d0d7816 */ /* 0x004fe40000000008 */
[----:B------:R-:W2:Y:S04]  /*faa80*/  LDL.LU R8, [R1+0x3ad8] ;  /* 0x003ad80001087983 */ /* 0x000ea80000300800 */
[----:B------:R-:W3:Y:S04]  /*faa90*/  LDL.LU R29, [R1+0x800] ;  /* 0x00080000011d7983 */ /* 0x000ee80000300800 */
[----:B------:R-:W3:Y:S04]  /*faaa0*/  LDL.LU R7, [R1+0x9f8] ;  /* 0x0009f80001077983 */ /* 0x000ee80000300800 */
[----:B0-----:R-:W-:Y:S04]  /*faab0*/  STL.64 [R1+0x100], R20 ;  /* 0x0001001401007387 */ /* 0x001fe80000100a00 */
[----:B------:R-:W-:Y:S04]  /*faac0*/  STL.64 [R1+0x108], R22 ;  /* 0x0001081601007387 */ /* 0x000fe80000100a00 */
[----:B------:R-:W0:Y:S01]  /*faad0*/  LDS.128 R20, [R26+0x400] ;  /* 0x000400001a147984 */ /* 0x000e220000000c00 */
[----:B------:R-:W-:Y:S06]  /*faae0*/  BAR.SYNC.DEFER_BLOCKING 0x0 ;  /* 0x0000000000007b1d */ /* 0x000fec0000010000 */
[----:B0-----:R-:W-:Y:S04]  /*faaf0*/  STL.64 [R1+0xf0], R20 ;  /* 0x0000f01401007387 */ /* 0x001fe80000100a00 */
[----:B------:R0:W-:Y:S04]  /*fab00*/  STL.64 [R1+0xf8], R22 ;  /* 0x0000f81601007387 */ /* 0x0001e80000100a00 */
[----:B0-----:R-:W4:Y:S04]  /*fab10*/  LDL.LU.64 R22, [R1+0x3ad0] ;  /* 0x003ad00001167983 */ /* 0x001f280000300a00 */
[----:B------:R-:W2:Y:S04]  /*fab20*/  LDL.LU.64 R20, [R1+0x3ac8] ;  /* 0x003ac80001147983 */ /* 0x000ea80000300a00 */
[----:B------:R0:W-:Y:S04]  /*fab30*/  STSM.16.M88.4 [R28], R16 ;  /* 0x000000101c007844 */ /* 0x0001e80000000200 */
[----:B------:R1:W-:Y:S04]  /*fab40*/  STSM.16.M88.4 [R28+0x200], R12 ;  /* 0x0002000c1c007844 */ /* 0x0003e80000000200 */
[----:B0-----:R-:W3:Y:S01]  /*fab50*/  LDL.LU.64 R18, [R1+0x3ac0] ;  /* 0x003ac00001127983 */ /* 0x001ee20000300a00 */
[----:B-1----:R-:W-:Y:S01]  /*fab60*/  PRMT R15, R11, 0x5410, R0 ;  /* 0x000054100b0f7816 */ /* 0x002fe20000000000 */
[----:B------:R-:W-:Y:S01]  /*fab70*/  BAR.SYNC.DEFER_BLOCKING 0x0 ;  /* 0x0000000000007b1d */ /* 0x000fe20000010000 */
[----:B----4-:R-:W-:-:S02]  /*fab80*/  PRMT R14, R23, 0x5410, R22 ;  /* 0x00005410170e7816 */ /* 0x010fc40000000016 */
[----:B--2---:R-:W-:-:S03]  /*fab90*/  PRMT R13, R21, 0x5410, R20 ;  /* 0x00005410150d7816 */ /* 0x004fc60000000014 */
[----:B------:R-:W0:Y:S04]  /*faba0*/  LDS.128 R20, [R26] ;  /* 0x000000001a147984 */ /* 0x000e280000000c00 */
[----:B0-----:R-:W-:Y:S01]  /*fabb0*/  STL [R1+0xe4], R21 ;  /* 0x0000e41501007387 */ /* 0x001fe20000100800 */
[----:B------:R-:W-:-:S03]  /*fabc0*/  IMAD.MOV.U32 R11, RZ, RZ, R20 ;  /* 0x000000ffff0b7224 */ /* 0x000fc600078e0014 */
[----:B------:R-:W-:Y:S04]  /*fabd0*/  STL.64 [R1+0xe8], R22 ;  /* 0x0000e81601007387 */ /* 0x000fe80000100a00 */
[----:B------:R-:W0:Y:S04]  /*fabe0*/  LDS.128 R20, [R26+0x400] ;  /* 0x000400001a147984 */ /* 0x000e280000000c00 */
[----:B------:R-:W-:Y:S04]  /*fabf0*/  STL.64 [R1+0x36a0], R10 ;  /* 0x0036a00a01007387 */ /* 0x000fe80000100a00 */
[----:B------:R-:W-:Y:S01]  /*fac00*/  STL.64 [R1+0x3950], R8 ;  /* 0x0039500801007387 */ /* 0x000fe20000100a00 */
[----:B0-----:R-:W-:-:S03]  /*fac10*/  IMAD.MOV.U32 R0, RZ, RZ, R21 ;  /* 0x000000ffff007224 */ /* 0x001fc600078e0015 */
[----:B------:R-:W-:Y:S04]  /*fac20*/  STL [R1+0xd0], R20 ;  /* 0x0000d01401007387 */ /* 0x000fe80000100800 */
[----:B------:R-:W-:Y:S04]  /*fac30*/  STL.64 [R1+0xd8], R22 ;  /* 0x0000d81601007387 */ /* 0x000fe80000100a00 */
[----:B------:R-:W-:Y:S04]  /*fac40*/  STL [R1+0x3ab8], R26 ;  /* 0x003ab81a01007387 */ /* 0x000fe80000100800 */
[----:B------:R3:W-:Y:S02]  /*fac50*/  STL [R1+0x36a8], R0 ;  /* 0x0036a80001007387 */ /* 0x0007e40000100800 */
[----:B---3--:R-:W-:-:S02]  /*fac60*/  PRMT R0, R7, 0x5410, R29 ;  /* 0x0000541007007816 */ /* 0x008fc4000000001d */
[----:B------:R-:W2:Y:S04]  /*fac70*/  LDL.LU R29, [R1+0x7fc] ;  /* 0x0007fc00011d7983 */ /* 0x000ea80000300800 */
[----:B------:R-:W2:Y:S04]  /*fac80*/  LDL.LU R7, [R1+0x9f4] ;  /* 0x0009f40001077983 */ /* 0x000ea80000300800 */
[----:B------:R-:W3:Y:S04]  /*fac90*/  LDL.LU R8, [R1+0x83c] ;  /* 0x00083c0001087983 */ /* 0x000ee80000300800 */
[----:B------:R-:W3:Y:S04]  /*faca0*/  LDL.LU R9, [R1+0xa14] ;  /* 0x000a140001097983 */ /* 0x000ee80000300800 */
[----:B------:R-:W4:Y:S04]  /*facb0*/  LDL.LU R10, [R1+0x838] ;  /* 0x00083800010a7983 */ /* 0x000f280000300800 */
[----:B------:R-:W4:Y:S01]  /*facc0*/  LDL.LU R11, [R1+0xa10] ;  /* 0x000a1000010b7983 */ /* 0x000f220000300800 */
[----:B------:R-:W-:-:S02]  /*facd0*/  PRMT R12, R18, 0x5410, R19 ;  /* 0x00005410120c7816 */ /* 0x000fc40000000013 */
[----:B------:R-:W-:Y:S02]  /*face0*/  PRMT R16, R25, 0x5410, R24 ;  /* 0x0000541019107816 */ /* 0x000fe40000000018 */
[----:B------:R-:W-:Y:S02]  /*facf0*/  PRMT R17, R27, 0x5410, R2 ;  /* 0x000054101b117816 */ /* 0x000fe40000000002 */
[----:B------:R-:W-:Y:S02]  /*fad00*/  PRMT R18, R4, 0x5410, R3 ;  /* 0x0000541004127816 */ /* 0x000fe40000000003 */
[----:B------:R-:W-:Y:S01]  /*fad10*/  PRMT R19, R6, 0x5410, R5 ;  /* 0x0000541006137816 */ /* 0x000fe20000000005 */
[----:B------:R-:W-:Y:S06]  /*fad20*/  BAR.SYNC.DEFER_BLOCKING 0x0 ;  /* 0x0000000000007b1d */ /* 0x000fec0000010000 */
[----:B------:R-:W-:Y:S04]  /*fad30*/  STSM.16.M88.4 [R28], R16 ;  /* 0x000000101c007844 */ /* 0x000fe80000000200 */
[----:B------:R-:W-:Y:S01]  /*fad40*/  STSM.16.M88.4 [R28+0x200], R12 ;  /* 0x0002000c1c007844 */ /* 0x000fe20000000200 */
[----:B------:R-:W-:Y:S06]  /*fad50*/  BAR.SYNC.DEFER_BLOCKING 0x0 ;  /* 0x0000000000007b1d */ /* 0x000fec0000010000 */
[----:B----4-:R0:W-:Y:S04]  /*fad60*/  STL.64 [R1+0x3a90], R10 ;  /* 0x003a900a01007387 */ /* 0x0101e80000100a00 */
[----:B---3--:R1:W-:Y:S04]  /*fad70*/  STL.64 [R1+0x3a88], R8 ;  /* 0x003a880801007387 */ /* 0x0083e80000100a00 */
[----:B------:R-:W3:Y:S04]  /*fad80*/  LDL.LU R26, [R1+0x7f8] ;  /* 0x0007f800011a7983 */ /* 0x000ee80000300800 */
[----:B0-----:R-:W3:Y:S01]  /*fad90*/  LDL.LU R10, [R1+0x9f0] ;  /* 0x0009f000010a7983 */ /* 0x001ee20000300800 */
[----:B-1----:R-:W-:-:S03]  /*fada0*/  IMAD.MOV.U32 R8, RZ, RZ, R0 ;  /* 0x000000ffff087224 */ /* 0x002fc600078e0000 */
[----:B------:R-:W4:Y:S04]  /*fadb0*/  LDL.LU R11, [R1+0x9ec] ;  /* 0x0009ec00010b7983 */ /* 0x000f280000300800 */
[----:B------:R-:W4:Y:S04]  /*fadc0*/  LDL.LU R0, [R1+0x64c] ;  /* 0x00064c0001007983 */ /* 0x000f280000300800 */
[----:B------:R-:W2:Y:S04]  /*fadd0*/  LDL.LU R12, [R1+0x834] ;  /* 0x00083400010c7983 */ /* 0x000ea80000300800 */
[----:B------:R-:W2:Y:S04]  /*fade0*/  LDL.LU R13, [R1+0xa0c] ;  /* 0x000a0c00010d7983 */ /* 0x000ea80000300800 */
[----:B------:R-:W3:Y:S04]  /*fadf0*/  LDL.LU R14, [R1+0x824] ;  /* 0x00082400010e7983 */ /* 0x000ee80000300800 */
[----:B------:R-:W3:Y:S04]  /*fae00*/  LDL.LU R15, [R1+0xa08] ;  /* 0x000a0800010f7983 */ /* 0x000ee80000300800 */
[----:B---3--:R0:W-:Y:S04]  /*fae10*/  STL.64 [R1+0x3aa0], R14 ;  /* 0x003aa00e01007387 */ /* 0x0081e80000100a00 */
[----:B0-----:R-:W3:Y:S04]  /*fae20*/  LDL.LU R14, [R1+0x9e0] ;  /* 0x0009e000010e7983 */ /* 0x001ee80000300800 */
[----:B------:R-:W4:Y:S04]  /*fae30*/  LDL.LU R15, [R1+0x40c] ;  /* 0x00040c00010f7983 */ /* 0x000f280000300800 */
[----:B--2---:R0:W-:Y:S04]  /*fae40*/  STL.64 [R1+0x3a98], R12 ;  /* 0x003a980c01007387 */ /* 0x0041e80000100a00 */
[----:B0-----:R-:W2:Y:S04]  /*fae50*/  LDL.LU R12, [R1+0x9e8] ;  /* 0x0009e800010c7983 */ /* 0x001ea80000300800 */
[----:B------:R-:W3:Y:S04]  /*fae60*/  LDL.LU R13, [R1+0x9e4] ;  /* 0x0009e400010d7983 */ /* 0x000ee80000300800 */
[----:B------:R-:W4:Y:S04]  /*fae70*/  LDL.LU R16, [R1+0x820] ;  /* 0x0008200001107983 */ /* 0x000f280000300800 */
[----:B------:R-:W4:Y:S04]  /*fae80*/  LDL.LU R17, [R1+0xa04] ;  /* 0x000a040001117983 */ /* 0x000f280000300800 */
[----:B------:R-:W2:Y:S04]  /*fae90*/  LDL.LU R19, [R1+0x81c] ;  /* 0x00081c0001137983 */ /* 0x000ea80000300800 */
[----:B------:R-:W2:Y:S01]  /*faea0*/  LDL.LU R18, [R1+0xa00] ;  /* 0x000a000001127983 */ /* 0x000ea20000300800 */
[----:B------:R-:W-:-:S02]  /*faeb0*/  PRMT R9, R7, 0x5410, R29 ;  /* 0x0000541007097816 */ /* 0x000fc4000000001d */
[----:B------:R-:W-:Y:S01]  /*faec0*/  PRMT R10, R10, 0x5410, R26 ;  /* 0x000054100a0a7816 */ /* 0x000fe2000000001a */
[----:B--2---:R0:W-:Y:S04]  /*faed0*/  STL.64 [R1+0x3ab0], R18 ;  /* 0x003ab01201007387 */ /* 0x0041e80000100a00 */
[----:B0-----:R-:W3:Y:S04]  /*faee0*/  LDL.LU R18, [R1+0x7c4] ;  /* 0x0007c40001127983 */ /* 0x001ee80000300800 */
[----:B------:R-:W2:Y:S04]  /*faef0*/  LDL.LU R19, [R1+0x7c0] ;  /* 0x0007c00001137983 */ /* 0x000ea80000300800 */
[----:B----4-:R0:W-:Y:S04]  /*faf00*/  STL.64 [R1+0x3aa8], R16 ;  /* 0x003aa81001007387 */ /* 0x0101e80000100a00 */
        /* <DEDUP_REMOVED lines=17> */
[----:B------:R-:W-:-:S02]  /*fb020*/  PRMT R15, R0, 0x5410, R15 ;  /* 0x00005410000f7816 */ /* 0x000fc4000000000f */
[----:B---3--:R-:W-:Y:S02]  /*fb030*/  PRMT R13, R13, 0x5410, R18 ;  /* 0x000054100d0d7816 */ /* 0x008fe40000000012 */
[----:B--2---:R-:W-:Y:S02]  /*fb040*/  PRMT R14, R14, 0x5410, R19 ;  /* 0x000054100e0e7816 */ /* 0x004fe40000000013 */
[----:B----4-:R-:W-:Y:S02]  /*fb050*/  PRMT R11, R11, 0x5410, R16 ;  /* 0x000054100b0b7816 */ /* 0x010fe40000000010 */
[----:B------:R-:W-:Y:S02]  /*fb060*/  PRMT R12, R12, 0x5410, R17 ;  /* 0x000054100c0c7816 */ /* 0x000fe40000000011 */
[----:B------:R-:W0:Y:S04]  /*fb070*/  LDS.128 R16, [R26] ;  /* 0x000000001a107984 */ /* 0x000e280000000c00 */
[----:B0-----:R-:W-:Y:S04]  /*fb080*/  STL.64 [R1+0xc0], R16 ;  /* 0x0000c01001007387 */ /* 0x001fe80000100a00 */
[----:B------:R-:W-:Y:S04]  /*fb090*/  STL.64 [R1+0xc8], R18 ;  /* 0x0000c81201007387 */ /* 0x000fe80000100a00 */
[----:B------:R-:W0:Y:S01]  /*fb0a0*/  LDS.128 R16, [R26+0x400] ;  /* 0x000400001a107984 */ /* 0x000e220000000c00 */
[----:B------:R-:W-:Y:S06]  /*fb0b0*/  BAR.SYNC.DEFER_BLOCKING 0x0 ;  /* 0x0000000000007b1d */ /* 0x000fec0000010000 */
[----:B------:R-:W-:Y:S04]  /*fb0c0*/  STSM.16.M88.4 [R28], R12 ;  /* 0x0000000c1c007844 */ /* 0x000fe80000000200 */
[----:B------:R-:W-:Y:S04]  /*fb0d0*/  STSM.16.M88.4 [R28+0x200], R8 ;  /* 0x000200081c007844 */ /* 0x000fe80000000200 */
[----:B0-----:R-:W-:Y:S04]  /*fb0e0*/  STL.64 [R1+0xa0], R16 ;  /* 0x0000a01001007387 */ /* 0x001fe80000100a00 */
[----:B------:R0:W-:Y:S04]  /*fb0f0*/  STL.64 [R1+0xa8], R18 ;  /* 0x0000a81201007387 */ /* 0x0001e80000100a00 */
[----:B0-----:R-:W2:Y:S04]  /*fb100*/  LDL.LU.64 R18, [R1+0x3ab0] ;  /* 0x003ab00001127983 */ /* 0x001ea80000300a00 */
[----:B------:R-:W3:Y:S04]  /*fb110*/  LDL.LU.64 R16, [R1+0x3aa8] ;  /* 0x003aa80001107983 */ /* 0x000ee80000300a00 */
[----:B------:R-:W4:Y:S04]  /*fb120*/  LDL.LU.64 R14, [R1+0x3aa0] ;  /* 0x003aa000010e7983 */ /* 0x000f280000300a00 */
[----:B------:R-:W2:Y:S04]  /*fb130*/  LDL.LU.64 R12, [R1+0x3a98] ;  /* 0x003a9800010c7983 */ /* 0x000ea80000300a00 */
[----:B------:R-:W3:Y:S04]  /*fb140*/  LDL.LU.64 R10, [R1+0x3a90] ;  /* 0x003a9000010a7983 */ /* 0x000ee80000300a00 */
[----:B------:R-:W4:Y:S01]  /*fb150*/  LDL.LU.64 R8, [R1+0x3a88] ;  /* 0x003a880001087983 */ /* 0x000f220000300a00 */
[----:B------:R-:W-:-:S02]  /*fb160*/  PRMT R5, R5, 0x5410, R27 ;  /* 0x0000541005057816 */ /* 0x000fc4000000001b */
[----:B------:R-:W-:Y:S02]  /*fb170*/  PRMT R7, R7, 0x5410, R2 ;  /* 0x0000541007077816 */ /* 0x000fe40000000002 */
[----:B------:R-:W-:Y:S02]  /*fb180*/  PRMT R4, R4, 0x5410, R3 ;  /* 0x0000541004047816 */ /* 0x000fe40000000003 */
[----:B------:R-:W-:Y:S01]  /*fb190*/  PRMT R3, R29, 0x5410, R6 ;  /* 0x000054101d037816 */ /* 0x000fe20000000006 */
[----:B------:R-:W-:Y:S01]  /*fb1a0*/  BAR.SYNC.DEFER_BLOCKING 0x0 ;  /* 0x0000000000007b1d */ /* 0x000fe20000010000 */
[----:B----4-:R-:W-:Y:S02]  /*fb1b0*/  PRMT R8, R9, 0x5410, R8 ;  /* 0x0000541009087816 */ /* 0x010fe40000000008 */
[----:B---3--:R-:W-:Y:S02]  /*fb1c0*/  PRMT R9, R11, 0x5410, R10 ;  /* 0x000054100b097816 */ /* 0x008fe4000000000a */
[----:B--2---:R-:W-:-:S02]  /*fb1d0*/  PRMT R10, R13, 0x5410, R12 ;  /* 0x000054100d0a7816 */ /* 0x004fc4000000000c */
[----:B------:R-:W-:Y:S02]  /*fb1e0*/  PRMT R12, R15, 0x5410, R14 ;  /* 0x000054100f0c7816 */ /* 0x000fe4000000000e */
[----:B------:R-:W-:Y:S02]  /*fb1f0*/  PRMT R15, R21, 0x5410, R20 ;  /* 0x00005410150f7816 */ /* 0x000fe40000000014 */
[----:B------:R-:W-:Y:S02]  /*fb200*/  PRMT R11, R23, 0x5410, R22 ;  /* 0x00005410170b7816 */ /* 0x000fe40000000016 */
[----:B------:R-:W0:Y:S01]  /*fb210*/  LDS.128 R20, [R26] ;  /* 0x000000001a147984 */ /* 0x000e220000000c00 */
[----:B------:R-:W-:Y:S02]  /*fb220*/  PRMT R13, R17, 0x5410, R16 ;  /* 0x00005410110d7816 */ /* 0x000fe40000000010 */
[----:B------:R-:W-:Y:S02]  /*fb230*/  PRMT R14, R18, 0x5410, R19 ;  /* 0x00005410120e7816 */ /* 0x000fe40000000013 */
[----:B------:R-:W1:Y:S01]  /*fb240*/  LDS.128 R16, [R26+0x400] ;  /* 0x000400001a107984 */ /* 0x000e620000000c00 */
[----:B------:R-:W-:Y:S06]  /*fb250*/  BAR.SYNC.DEFER_BLOCKING 0x0 ;  /* 0x0000000000007b1d */ /* 0x000fec0000010000 */
[----:B------:R-:W-:Y:S04]  /*fb260*/  STSM.16.M88.4 [R28], R12 ;  /* 0x0000000c1c007844 */ /* 0x000fe80000000200 */
[----:B0-----:R-:W-:Y:S04]  /*fb270*/  STL.64 [R1+0x90], R20 ;  /* 0x0000901401007387 */ /* 0x001fe80000100a00 */
[----:B------:R-:W-:Y:S04]  /*fb280*/  STL.64 [R1+0x98], R22 ;  /* 0x0000981601007387 */ /* 0x000fe80000100a00 */
[----:B-1----:R-:W-:Y:S04]  /*fb290*/  STL.64 [R1+0x80], R16 ;  /* 0x0000801001007387 */ /* 0x002fe80000100a00 */
[----:B------:R-:W-:Y:S04]  /*fb2a0*/  STL.64 [R1+0x88], R18 ;  /* 0x0000881201007387 */ /* 0x000fe80000100a00 */
[----:B------:R0:W-:Y:S04]  /*fb2b0*/  STSM.16.M88.4 [R28+0x200], R8 ;  /* 0x000200081c007844 */ /* 0x0001e80000000200 */
[----:B------:R-:W2:Y:S04]  /*fb2c0*/  LDL.LU R27, [R1+0x8b4] ;  /* 0x0008b400011b7983 */ /* 0x000ea80000300800 */
[----:B0-----:R-:W3:Y:S04]  /*fb2d0*/  LDL.LU R8, [R1+0xa4c] ;  /* 0x000a4c0001087983 */ /* 0x001ee80000300800 */
[----:B------:R-:W4:Y:S04]  /*fb2e0*/  LDL.LU R2, [R1+0x8a4] ;  /* 0x0008a40001027983 */ /* 0x000f280000300800 */
[----:B------:R-:W3:Y:S04]  /*fb2f0*/  LDL.LU R9, [R1+0xa40] ;  /* 0x000a400001097983 */ /* 0x000ee80000300800 */
[----:B------:R-:W2:Y:S04]  /*fb300*/  LDL.LU R6, [R1+0x8a0] ;  /* 0x0008a00001067983 */ /* 0x000ea80000300800 */
[----:B------:R-:W4:Y:S04]  /*fb310*/  LDL.LU R10, [R1+0xa3c] ;  /* 0x000a3c00010a7983 */ /* 0x000f280000300800 */
[----:B------:R-:W2:Y:S04]  /*fb320*/  LDL.LU R12, [R1+0xa48] ;  /* 0x000a4800010c7983 */ /* 0x000ea80000300800 */
[----:B------:R-:W2:Y:S04]  /*fb330*/  LDL.LU R13, [R1+0xa44] ;  /* 0x000a4400010d7983 */ /* 0x000ea80000300800 */
[----:B------:R-:W2:Y:S04]  /*fb340*/  LDL.LU R14, [R1+0xa38] ;  /* 0x000a3800010e7983 */ /* 0x000ea80000300800 */
[----:B------:R-:W2:Y:S04]  /*fb350*/  LDL.LU R0, [R1+0x418] ;  /* 0x0004180001007983 */ /* 0x000ea80000300800 */
[----:B------:R-:W4:Y:S01]  /*fb360*/  LDL.LU R11, [R1+0x668] ;  /* 0x00066800010b7983 */ /* 0x000f220000300800 */
[----:B------:R-:W-:Y:S01]  /*fb370*/  PRMT R15, R25, 0x5410, R24 ;  /* 0x00005410190f7816 */ /* 0x000fe20000000018 */
[----:B------:R-:W-:Y:S06]  /*fb380*/  BAR.SYNC.DEFER_BLOCKING 0x0 ;  /* 0x0000000000007b1d */ /* 0x000fec0000010000 */
[----:B----4-:R0:W-:Y:S04]  /*fb390*/  STL.64 [R1+0x3a60], R10 ;  /* 0x003a600a01007387 */ /* 0x0101e80000100a00 */
[----:B---3--:R1:W-:Y:S01]  /*fb3a0*/  STL.64 [R1+0x3a58], R8 ;  /* 0x003a580801007387 */ /* 0x0083e20000100a00 */
[----:B0-----:R-:W-:-:S02]  /*fb3b0*/  IMAD.MOV.U32 R10, RZ, RZ, R5 ;  /* 0x000000ffff0a7224 */ /* 0x001fc400078e0005 */
[----:B------:R-:W-:Y:S02]  /*fb3c0*/  IMAD.MOV.U32 R11, RZ, RZ, R4 ;  /* 0x000000ffff0b7224 */ /* 0x000fe400078e0004 */
[----:B-1----:R-:W-:Y:S02]  /*fb3d0*/  IMAD.MOV.U32 R8, RZ, RZ, R15 ;  /* 0x000000ffff087224 */ /* 0x002fe400078e000f */
[----:B------:R-:W-:Y:S01]  /*fb3e0*/  IMAD.MOV.U32 R9, RZ, RZ, R7 ;  /* 0x000000ffff097224 */ /* 0x000fe200078e0007 */
[----:B------:R0:W-:Y:S04]  /*fb3f0*/  STL.64 [R1+0x3a70], R10 ;  /* 0x003a700a01007387 */ /* 0x0001e80000100a00 */
[----:B0-----:R-:W3:Y:S04]  /*fb400*/  LDL.LU R10, [R1+0xa18] ;  /* 0x000a1800010a7983 */ /* 0x001ee80000300800 */
[----:B------:R-:W4:Y:S04]  /*fb410*/  LDL.LU R11, [R1+0x658] ;  /* 0x00065800010b7983 */ /* 0x000f280000300800 */
[----:B------:R0:W-:Y:S04]  /*fb420*/  STL.64 [R1+0x3a68], R8 ;  /* 0x003a680801007387 */ /* 0x0001e80000100a00 */
[----:B0-----:R-:W4:Y:S04]  /*fb430*/  LDL.LU R9, [R1+0xa24] ;  /* 0x000a240001097983 */ /* 0x001f280000300800 */
[----:B------:R-:W2:Y:S04]  /*fb440*/  LDL.LU R15, [R1+0x8ec] ;  /* 0x0008ec00010f7983 */ /* 0x000ea80000300800 */
[----:B--2---:R0:W-:Y:S04]  /*fb450*/  STL [R1+0x3a30], R15 ;  /* 0x003a300f01007387 */ /* 0x0041e80000100800 */
[----:B0-----:R-:W2:Y:S04]  /*fb460*/  LDL.LU R15, [R1+0xa34] ;  /* 0x000a3400010f7983 */ /* 0x001ea80000300800 */
[----:B--2---:R0:W-:Y:S04]  /*fb470*/  STL.64 [R1+0x3a80], R14 ;  /* 0x003a800e01007387 */ /* 0x0041e80000100a00 */
[----:B0-----:R-:W3:Y:S04]  /*fb480*/  LDL.LU R14, [R1+0x848] ;  /* 0x00084800010e7983 */ /* 0x001ee80000300800 */
[----:B------:R-:W4:Y:S04]  /*fb490*/  LDL.LU R15, [R1+0x414] ;  /* 0x00041400010f7983 */ /* 0x000f280000300800 */
[----:B------:R0:W-:Y:S04]  /*fb4a0*/  STL.64 [R1+0x3a78], R12 ;  /* 0x003a780c01007387 */ /* 0x0001e80000100a00 */
[----:B0-----:R-:W2:Y:S04]  /*fb4b0*/  LDL.LU R13, [R1+0x858] ;  /* 0x00085800010d7983 */ /* 0x001ea80000300800 */
[----:B------:R-:W2:Y:S04]  /*fb4c0*/  LDL.LU R16, [R1+0xa68] ;  /* 0x000a680001107983 */ /* 0x000ea80000300800 */
[----:B------:R-:W2:Y:S04]  /*fb4d0*/  LDL.LU R17, [R1+0x8e8] ;  /* 0x0008e80001117983 */ /* 0x000ea80000300800 */
[----:B------:R-:W2:Y:S04]  /*fb4e0*/  LDL.LU R19, [R1+0xa64] ;  /* 0x000a640001137983 */ /* 0x000ea80000300800 */
[----:B------:R-:W2:Y:S01]  /*fb4f0*/  LDL.LU R18, [R1+0x8dc] ;  /* 0x0008dc0001127983 */ /* 0x000ea20000300800 */
[----:B------:R-:W-:Y:S01]  /*fb500*/  IMAD.MOV.U32 R8, RZ, RZ, R3 ;  /* 0x000000ffff087224 */ /* 0x000fe200078e0003 */
[----:B---3--:R-:W-:-:S02]  /*fb510*/  PRMT R10, R10, 0x5410, R14 ;  /* 0x000054100a0a7816 */ /* 0x008fc4000000000e */
[----:B----4-:R-:W-:Y:S02]  /*fb520*/  PRMT R11, R11, 0x5410, R15 ;  /* 0x000054100b0b7816 */ /* 0x010fe4000000000f */
[----:B--2---:R-:W-:Y:S02]  /*fb530*/  PRMT R9, R9, 0x5410, R13 ;  /* 0x0000541009097816 */ /* 0x004fe4000000000d */
[----:B------:R-:W0:Y:S04]  /*fb540*/  LDS.128 R12, [R26] ;  /* 0x000000001a0c7984 */ /* 0x000e280000000c00 */
[----:B------:R1:W-:Y:S04]  /*fb550*/  STL.64 [R1+0x3a40], R18 ;  /* 0x003a401201007387 */ /* 0x0003e80000100a00 */
[----:B-1----:R-:W2:Y:S04]  /*fb560*/  LDL.LU R18, [R1+0x894] ;  /* 0x0008940001127983 */ /* 0x002ea80000300800 */
[----:B------:R-:W3:Y:S04]  /*fb570*/  LDL.LU R19, [R1+0x88c] ;  /* 0x00088c0001137983 */ /* 0x000ee80000300800 */
[----:B------:R1:W-:Y:S04]  /*fb580*/  STL.64 [R1+0x3a38], R16 ;  /* 0x003a381001007387 */ /* 0x0003e80000100a00 */
[----:B-1----:R-:W4:Y:S04]  /*fb590*/  LDL.LU R16, [R1+0x89c] ;  /* 0x00089c0001107983 */ /* 0x002f280000300800 */
        /* <DEDUP_REMOVED lines=12> */
[----:B0-----:R-:W-:Y:S04]  /*fb660*/  STL.64 [R1+0x70], R12 ;  /* 0x0000700c01007387 */ /* 0x001fe80000100a00 */
[----:B------:R-:W-:Y:S04]  /*fb670*/  STL.64 [R1+0x78], R14 ;  /* 0x0000780e01007387 */ /* 0x000fe80000100a00 */
[----:B------:R-:W0:Y:S01]  /*fb680*/  LDS.128 R12, [R26+0x400] ;  /* 0x000400001a0c7984 */ /* 0x000e220000000c00 */
[----:B------:R-:W-:Y:S06]  /*fb690*/  BAR.SYNC.DEFER_BLOCKING 0x0 ;  /* 0x0000000000007b1d */ /* 0x000fec0000010000 */
[----:B------:R-:W-:Y:S04]  /*fb6a0*/  STSM.16.M88.4 [R28], R8 ;  /* 0x000000081c007844 */ /* 0x000fe80000000200 */
[----:B0-----:R-:W-:Y:S04]  /*fb6b0*/  STL.64 [R1+0x60], R12 ;  /* 0x0000600c01007387 */ /* 0x001fe80000100a00 */
[----:B------:R0:W-:Y:S04]  /*fb6c0*/  STL.64 [R1+0x68], R14 ;  /* 0x0000680e01007387 */ /* 0x0001e80000100a00 */
[----:B0-----:R-:W3:Y:S04]  /*fb6d0*/  LDL.LU.64 R14, [R1+0x3a80] ;  /* 0x003a8000010e7983 */ /* 0x001ee80000300a00 */
[----:B------:R-:W4:Y:S04]  /*fb6e0*/  LDL.LU.64 R12, [R1+0x3a78] ;  /* 0x003a7800010c7983 */ /* 0x000f280000300a00 */
[----:B------:R-:W2:Y:S04]  /*fb6f0*/  LDL.LU.64 R10, [R1+0x3a70] ;  /* 0x003a7000010a7983 */ /* 0x000ea80000300a00 */
[----:B------:R-:W2:Y:S04]  /*fb700*/  LDL.LU.64 R8, [R1+0x3a68] ;  /* 0x003a680001087983 */ /* 0x000ea80000300a00 */
[----:B--2---:R0:W-:Y:S04]  /*fb710*/  STSM.16.M88.4 [R28+0x200], R8 ;  /* 0x000200081c007844 */ /* 0x0041e80000000200 */
[----:B0-----:R-:W2:Y:S04]  /*fb720*/  LDL.LU.64 R10, [R1+0x3a60] ;  /* 0x003a6000010a7983 */ /* 0x001ea80000300a00 */
[----:B------:R-:W2:Y:S01]  /*fb730*/  LDL.LU.64 R8, [R1+0x3a58] ;  /* 0x003a580001087983 */ /* 0x000ea20000300a00 */
[----:B----4-:R-:W-:-:S02]  /*fb740*/  PRMT R12, R12, 0x5410, R16 ;  /* 0x000054100c0c7816 */ /* 0x010fc40000000010 */
[----:B------:R-:W-:Y:S02]  /*fb750*/  PRMT R13, R13, 0x5410, R17 ;  /* 0x000054100d0d7816 */ /* 0x000fe40000000011 */
[----:B---3--:R-:W-:Y:S02]  /*fb760*/  PRMT R14, R14, 0x5410, R18 ;  /* 0x000054100e0e7816 */ /* 0x008fe40000000012 */
[----:B------:R-:W-:Y:S01]  /*fb770*/  PRMT R15, R15, 0x5410, R19 ;  /* 0x000054100f0f7816 */ /* 0x000fe20000000013 */
[----:B------:R-:W-:Y:S06]  /*fb780*/  BAR.SYNC.DEFER_BLOCKING 0x0 ;  /* 0x0000000000007b1d */ /* 0x000fec0000010000 */
[----:B------:R-:W0:Y:S01]  /*fb790*/  LDS.128 R16, [R26] ;  /* 0x000000001a107984 */ /* 0x000e220000000c00 */
[----:B------:R-:W-:-:S02]  /*fb7a0*/  PRMT R7, R7, 0x5410, R25 ;  /* 0x0000541007077816 */ /* 0x000fc40000000019 */
[----:B------:R-:W-:Y:S02]  /*fb7b0*/  PRMT R5, R5, 0x5410, R3 ;  /* 0x0000541005057816 */ /* 0x000fe40000000003 */
[----:B--2---:R-:W-:Y:S02]  /*fb7c0*/  PRMT R10, R10, 0x5410, R6 ;  /* 0x000054100a0a7816 */ /* 0x004fe40000000006 */
[----:B------:R-:W-:Y:S02]  /*fb7d0*/  PRMT R8, R8, 0x5410, R27 ;  /* 0x0000541008087816 */ /* 0x000fe4000000001b */
[----:B------:R-:W2:Y:S01]  /*fb7e0*/  LDL.LU R27, [R1+0x3a50] ;  /* 0x003a5000011b7983 */ /* 0x000ea20000300800 */
[----:B------:R-:W-:-:S03]  /*fb7f0*/  PRMT R9, R9, 0x5410, R2 ;  /* 0x0000541009097816 */ /* 0x000fc60000000002 */
[----:B------:R-:W3:Y:S04]  /*fb800*/  LDL.LU R2, [R1+0x3a4c] ;  /* 0x003a4c0001027983 */ /* 0x000ee80000300800 */
[----:B------:R-:W4:Y:S04]  /*fb810*/  LDL.LU R6, [R1+0x3a48] ;  /* 0x003a480001067983 */ /* 0x000f280000300800 */
[----:B0-----:R-:W-:Y:S04]  /*fb820*/  STL.64 [R1+0x50], R16 ;  /* 0x0000501001007387 */ /* 0x001fe80000100a00 */
[----:B------:R-:W-:Y:S04]  /*fb830*/  STL.64 [R1+0x58], R18 ;  /* 0x0000581201007387 */ /* 0x000fe80000100a00 */
[----:B------:R-:W0:Y:S01]  /*fb840*/  LDS.128 R16, [R26+0x400] ;  /* 0x000400001a107984 */ /* 0x000e220000000c00 */
[----:B------:R-:W-:Y:S01]  /*fb850*/  BAR.SYNC.DEFER_BLOCKING 0x0 ;  /* 0x0000000000007b1d */ /* 0x000fe20000010000 */
[----:B------:R-:W-:-:S05]  /*fb860*/  PRMT R11, R11, 0x5410, R0 ;  /* 0x000054100b0b7816 */ /* 0x000fca0000000000 */
[----:B------:R1:W-:Y:S04]  /*fb870*/  STSM.16.M88.4 [R28], R12 ;  /* 0x0000000c1c007844 */ /* 0x0003e80000000200 */
[----:B------:R-:W-:Y:S04]  /*fb880*/  STSM.16.M88.4 [R28+0x200], R8 ;  /* 0x000200081c007844 */ /* 0x000fe80000000200 */
[----:B0-----:R-:W-:Y:S04]  /*fb890*/  STL.64 [R1+0x40], R16 ;  /* 0x0000401001007387 */ /* 0x001fe80000100a00 */
[----:B------:R0:W-:Y:S01]  /*fb8a0*/  STL.64 [R1+0x48], R18 ;  /* 0x0000481201007387 */ /* 0x0001e20000100a00 */
[----:B-1----:R-:W-:-:S03]  /*fb8b0*/  PRMT R12, R24, 0x5410, R23 ;  /* 0x00005410180c7816 */ /* 0x002fc60000000017 */
[----:B0-----:R-:W2:Y:S04]  /*fb8c0*/  LDL.LU.64 R18, [R1+0x3a40] ;  /* 0x003a400001127983 */ /* 0x001ea80000300a00 */
[----:B------:R-:W3:Y:S04]  /*fb8d0*/  LDL.LU.64 R16, [R1+0x3a38] ;  /* 0x003a380001107983 */ /* 0x000ee80000300a00 */
        /* <DEDUP_REMOVED lines=9> */
[----:B------:R-:W2:Y:S01]  /*fb970*/  LDL.LU R11, [R1+0x934] ;  /* 0x00093400010b7983 */ /* 0x000ea20000300800 */
[----:B------:R-:W-:-:S02]  /*fb980*/  PRMT R13, R22, 0x5410, R21 ;  /* 0x00005410160d7816 */ /* 0x000fc40000000015 */
[----:B------:R-:W-:Y:S01]  /*fb990*/  PRMT R4, R29, 0x5410, R4 ;  /* 0x000054101d047816 */ /* 0x000fe20000000004 */
[----:B------:R-:W-:Y:S06]  /*fb9a0*/  BAR.SYNC.DEFER_BLOCKING 0x0 ;  /* 0x0000000000007b1d */ /* 0x000fec0000010000 */
[----:B--2---:R0:W-:Y:S04]  /*fb9b0*/  STL [R1+0x39d8], R11 ;  /* 0x0039d80b01007387 */ /* 0x0041e80000100800 */
[----:B0-----:R-:W4:Y:S01]  /*fb9c0*/  LDL.LU R11, [R1+0x450] ;  /* 0x00045000010b7983 */ /* 0x001f220000300800 */
[----:B---3--:R-:W-:-:S02]  /*fb9d0*/  PRMT R16, R16, 0x5410, R15 ;  /* 0x0000541010107816 */ /* 0x008fc4000000000f */
[----:B------:R-:W-:Y:S02]  /*fb9e0*/  PRMT R14, R20, 0x5410, R18 ;  /* 0x00005410140e7816 */ /* 0x000fe40000000012 */
[----:B------:R-:W-:Y:S01]  /*fb9f0*/  PRMT R15, R19, 0x5410, R17 ;  /* 0x00005410130f7816 */ /* 0x000fe20000000011 */
[----:B----4-:R0:W-:Y:S04]  /*fba00*/  STL.64 [R1+0x3a08], R10 ;  /* 0x003a080a01007387 */ /* 0x0101e80000100a00 */
        /* <DEDUP_REMOVED lines=14> */
[----:B------:R-:W2:Y:S04]  /*fbaf0*/  LDL.LU R13, [R1+0x930] ;  /* 0x00093000010d7983 */ /* 0x000ea80000300800 */
[----:B------:R-:W3:Y:S04]  /*fbb00*/  LDL.LU R14, [R1+0xabc] ;  /* 0x000abc00010e7983 */ /* 0x000ee80000300800 */
[----:B------:R-:W3:Y:S04]  /*fbb10*/  LDL.LU R15, [R1+0x92c] ;  /* 0x00092c00010f7983 */ /* 0x000ee80000300800 */
[----:B------:R-:W0:Y:S04]  /*fbb20*/  LDS.128 R8, [R26] ;  /* 0x000000001a087984 */ /* 0x000e280000000c00 */
[----:B---3--:R1:W-:Y:S04]  /*fbb30*/  STL.64 [R1+0x39e8], R14 ;  /* 0x0039e80e01007387 */ /* 0x0083e80000100a00 */
[----:B-1----:R-:W3:Y:S04]  /*fbb40*/  LDL.LU R14, [R1+0x908] ;  /* 0x00090800010e7983 */ /* 0x002ee80000300800 */
[----:B------:R-:W3:Y:S04]  /*fbb50*/  LDL.LU R15, [R1+0xa74] ;  /* 0x000a7400010f7983 */ /* 0x000ee80000300800 */
[----:B--2---:R1:W-:Y:S04]  /*fbb60*/  STL.64 [R1+0x39e0], R12 ;  /* 0x0039e00c01007387 */ /* 0x0043e80000100a00 */
[----:B-1----:R-:W2:Y:S04]  /*fbb70*/  LDL.LU R12, [R1+0x90c] ;  /* 0x00090c00010c7983 */ /* 0x002ea80000300800 */
[----:B------:R-:W2:Y:S04]  /*fbb80*/  LDL.LU R13, [R1+0xa78] ;  /* 0x000a7800010d7983 */ /* 0x000ea80000300800 */
[----:B------:R-:W4:Y:S04]  /*fbb90*/  LDL.LU R16, [R1+0xaa8] ;  /* 0x000aa80001107983 */ /* 0x000f280000300800 */
[----:B------:R-:W4:Y:S04]  /*fbba0*/  LDL.LU R17, [R1+0x928] ;  /* 0x0009280001117983 */ /* 0x000f280000300800 */
[----:B------:R-:W3:Y:S04]  /*fbbb0*/  LDL.LU R19, [R1+0xa9c] ;  /* 0x000a9c0001137983 */ /* 0x000ee80000300800 */
[----:B------:R-:W3:Y:S04]  /*fbbc0*/  LDL.LU R18, [R1+0x924] ;  /* 0x0009240001127983 */ /* 0x000ee80000300800 */
[----:B---3--:R1:W-:Y:S04]  /*fbbd0*/  STL.64 [R1+0x39f8], R18 ;  /* 0x0039f81201007387 */ /* 0x0083e80000100a00 */
[----:B-1----:R-:W3:Y:S04]  /*fbbe0*/  LDL.LU R18, [R1+0x914] ;  /* 0x0009140001127983 */ /* 0x002ee80000300800 */
[----:B------:R-:W3:Y:S04]  /*fbbf0*/  LDL.LU R19, [R1+0x910] ;  /* 0x0009100001137983 */ /* 0x000ee80000300800 */
[----:B----4-:R1:W-:Y:S04]  /*fbc00*/  STL.64 [R1+0x39f0], R16 ;  /* 0x0039f01001007387 */ /* 0x0103e80000100a00 */
        /* <DEDUP_REMOVED lines=8> */
[----:B0-----:R-:W-:Y:S04]  /*fbc90*/  STL.64 [R1+0x30], R8 ;  /* 0x0000300801007387 */ /* 0x001fe80000100a00 */
[----:B------:R-:W-:Y:S04]  /*fbca0*/  STL.64 [R1+0x38], R10 ;  /* 0x0000380a01007387 */ /* 0x000fe80000100a00 */
[----:B------:R-:W0:Y:S04]  /*fbcb0*/  LDS.128 R8, [R26+0x400] ;  /* 0x000400001a087984 */ /* 0x000e280000000c00 */
        /* <DEDUP_REMOVED lines=9> */
[----:B0-----:R-:W3:Y:S04]  /*fbd50*/  LDL.LU.64 R10, [R1+0x3a08] ;  /* 0x003a0800010a7983 */ /* 0x001ee80000300a00 */
[----:B------:R-:W4:Y:S01]  /*fbd60*/  LDL.LU.64 R8, [R1+0x3a00] ;  /* 0x003a000001087983 */ /* 0x000f220000300a00 */
[----:B------:R-:W-:-:S02]  /*fbd70*/  PRMT R12, R13, 0x5410, R12 ;  /* 0x000054100d0c7816 */ /* 0x000fc4000000000c */
[----:B------:R-:W-:Y:S02]  /*fbd80*/  PRMT R13, R15, 0x5410, R14 ;  /* 0x000054100f0d7816 */ /* 0x000fe4000000000e */
[----:B------:R-:W-:Y:S02]  /*fbd90*/  PRMT R14, R24, 0x5410, R23 ;  /* 0x00005410180e7816 */ /* 0x000fe40000000017 */
[----:B------:R-:W-:Y:S01]  /*fbda0*/  PRMT R15, R3, 0x5410, R25 ;  /* 0x00005410030f7816 */ /* 0x000fe20000000019 */
[----:B------:R-:W-:Y:S06]  /*fbdb0*/  BAR.SYNC.DEFER_BLOCKING 0x0 ;  /* 0x0000000000007b1d */ /* 0x000fec0000010000 */
[----:B------:R-:W2:Y:S04]  /*fbdc0*/  LDL.LU R23, [R1+0x950] ;  /* 0x0009500001177983 */ /* 0x000ea80000300800 */
[----:B------:R-:W2:Y:S04]  /*fbdd0*/  LDL.LU R3, [R1+0x10a4] ;  /* 0x0010a40001037983 */ /* 0x000ea80000300800 */
[----:B------:R-:W2:Y:S04]  /*fbde0*/  LDL.LU R24, [R1+0x94c] ;  /* 0x00094c0001187983 */ /* 0x000ea80000300800 */
[----:B------:R-:W2:Y:S01]  /*fbdf0*/  LDL.LU R25, [R1+0xae8] ;  /* 0x000ae80001197983 */ /* 0x000ea20000300800 */
[----:B---3--:R-:W-:-:S02]  /*fbe00*/  PRMT R10, R10, 0x5410, R19 ;  /* 0x000054100a0a7816 */ /* 0x008fc40000000013 */
[----:B----4-:R-:W-:Y:S02]  /*fbe10*/  PRMT R8, R8, 0x5410, R17 ;  /* 0x0000541008087816 */ /* 0x010fe40000000011 */
[----:B------:R-:W-:Y:S02]  /*fbe20*/  PRMT R9, R9, 0x5410, R18 ;  /* 0x0000541009097816 */ /* 0x000fe40000000012 */
[----:B------:R-:W0:Y:S04]  /*fbe30*/  LDS.128 R16, [R26] ;  /* 0x000000001a107984 */ /* 0x000e280000000c00 */
[----:B0-----:R-:W-:Y:S04]  /*fbe40*/  STL.64 [R1+0x10], R16 ;  /* 0x0000101001007387 */ /* 0x001fe80000100a00 */
[----:B------:R-:W-:Y:S04]  /*fbe50*/  STL.64 [R1+0x18], R18 ;  /* 0x0000181201007387 */ /* 0x000fe80000100a00 */
[----:B------:R-:W0:Y:S01]  /*fbe60*/  LDS.128 R16, [R26+0x400] ;  /* 0x000400001a107984 */ /* 0x000e220000000c00 */
[----:B------:R-:W-:Y:S01]  /*fbe70*/  BAR.SYNC.DEFER_BLOCKING 0x0 ;  /* 0x0000000000007b1d */ /* 0x000fe20000010000 */
[----:B------:R-:W-:-:S05]  /*fbe80*/  PRMT R11, R0, 0x5410, R11 ;  /* 0x00005410000b7816 */ /* 0x000fca000000000b */
[----:B------:R-:W-:Y:S04]  /*fbe90*/  STSM.16.M88.4 [R28], R12 ;  /* 0x0000000c1c007844 */ /* 0x000fe80000000200 */
[----:B------:R-:W-:Y:S04]  /*fbea0*/  STSM.16.M88.4 [R28+0x200], R8 ;  /* 0x000200081c007844 */ /* 0x000fe80000000200 */
[----:B0-----:R-:W-:Y:S04]  /*fbeb0*/  STL.64 [R1], R16 ;  /* 0x0000001001007387 */ /* 0x001fe80000100a00 */
[----:B------:R0:W-:Y:S04]  /*fbec0*/  STL.64 [R1+0x8], R18 ;  /* 0x0000081201007387 */ /* 0x0001e80000100a00 */
[----:B0-----:R-:W3:Y:S04]  /*fbed0*/  LDL.LU.64 R18, [R1+0x39f8] ;  /* 0x0039f80001127983 */ /* 0x001ee80000300a00 */
[----:B------:R-:W4:Y:S04]  /*fbee0*/  LDL.LU.64 R16, [R1+0x39f0] ;  /* 0x0039f00001107983 */ /* 0x000f280000300a00 */
[----:B------:R-:W4:Y:S04]  /*fbef0*/  LDL.LU.64 R14, [R1+0x39e8] ;  /* 0x0039e800010e7983 */ /* 0x000f280000300a00 */
[----:B------:R-:W2:Y:S04]  /*fbf00*/  LDL.LU.64 R12, [R1+0x39e0] ;  /* 0x0039e000010c7983 */ /* 0x000ea80000300a00 */
[----:B------:R-:W2:Y:S01]  /*fbf10*/  LDL.LU R11, [R1+0x39d8] ;  /* 0x0039d800010b7983 */ /* 0x000ea20000300800 */
[----:B------:R-:W-:Y:S01]  /*fbf20*/  BAR.SYNC.DEFER_BLOCKING 0x0 ;  /* 0x0000000000007b1d */ /* 0x000fe20000010000 */
[----:B----4-:R-:W-:-:S02]  /*fbf30*/  PRMT R10, R16, 0x5410, R15 ;  /* 0x00005410100a7816 */ /* 0x010fc4000000000f */
[----:B--2---:R-:W-:Y:S02]  /*fbf40*/  PRMT R8, R12, 0x5410, R11 ;  /* 0x000054100c087816 */ /* 0x004fe4000000000b */
[----:B---3--:R-:W-:Y:S02]  /*fbf50*/  PRMT R11, R19, 0x5410, R17 ;  /* 0x00005410130b7816 */ /* 0x008fe40000000011 */
[----:B------:R-:W-:Y:S02]  /*fbf60*/  PRMT R12, R20, 0x5410, R18 ;  /* 0x00005410140c7816 */ /* 0x000fe40000000012 */
[----:B------:R-:W0:Y:S01]  /*fbf70*/  LDS.128 R16, [R26] ;  /* 0x000000001a107984 */ /* 0x000e220000000c00 */
[----:B------:R-:W-:-:S03]  /*fbf80*/  PRMT R9, R14, 0x5410, R13 ;  /* 0x000054100e097816 */ /* 0x000fc6000000000d */
[----:B0-----:R-:W-:Y:S04]  /*fbf90*/  STL.64 [R1+0x360], R16 ;  /* 0x0003601001007387 */ /* 0x001fe80000100a00 */
[----:B------:R-:W-:Y:S04]  /*fbfa0*/  STL.64 [R1+0x368], R18 ;  /* 0x0003681201007387 */ /* 0x000fe80000100a00 */
[----:B------:R-:W0:Y:S01]  /*fbfb0*/  LDS.128 R16, [R26+0x400] ;  /* 0x000400001a107984 */ /* 0x000e220000000c00 */
[----:B------:R-:W-:Y:S02]  /*fbfc0*/  PRMT R13, R22, 0x5410, R21 ;  /* 0x00005410160d7816 */ /* 0x000fe40000000015 */
[----:B------:R-:W-:-:S02]  /*fbfd0*/  PRMT R14, R5, 0x5410, R4 ;  /* 0x00005410050e7816 */ /* 0x000fc40000000004 */
[----:B------:R-:W-:Y:S01]  /*fbfe0*/  PRMT R15, R7, 0x5410, R29 ;  /* 0x00005410070f7816 */ /* 0x000fe2000000001d */
[----:B------:R-:W-:Y:S06]  /*fbff0*/  BAR.SYNC.DEFER_BLOCKING 0x0 ;  /* 0x0000000000007b1d */ /* 0x000fec0000010000 */
[----:B------:R1:W-:Y:S04]  /*fc000*/  STSM.16.M88.4 [R28], R12 ;  /* 0x0000000c1c007844 */ /* 0x0003e80000000200 */
[----:B0-----:R0:W-:Y:S04]  /*fc010*/  STL.64 [R1+0x3e0], R16 ;  /* 0x0003e01001007387 */ /* 0x0011e80000100a00 */
[----:B------:R2:W-:Y:S04]  /*fc020*/  STL.64 [R1+0x3e8], R18 ;  /* 0x0003e81201007387 */ /* 0x0005e80000100a00 */
[----:B-1----:R-:W3:Y:S04]  /*fc030*/  LDL.LU R15, [R1+0x940] ;  /* 0x00094000010f7983 */ /* 0x002ee80000300800 */
[----:B0-----:R-:W3:Y:S04]  /*fc040*/  LDL.LU R16, [R1+0xaec] ;  /* 0x000aec0001107983 */ /* 0x001ee80000300800 */
[----:B------:R-:W4:Y:S04]  /*fc050*/  LDL.LU R17, [R1+0x93c] ;  /* 0x00093c0001117983 */ /* 0x000f280000300800 */
[----:B--2---:R-:W4:Y:S04]  /*fc060*/  LDL.LU R19, [R1+0xad8] ;  /* 0x000ad80001137983 */ /* 0x004f280000300800 */
[----:B------:R-:W2:Y:S04]  /*fc070*/  LDL.LU R4, [R1+0x938] ;  /* 0x0009380001047983 */ /* 0x000ea80000300800 */
[----:B------:R-:W2:Y:S04]  /*fc080*/  LDL.LU R5, [R1+0xacc] ;  /* 0x000acc0001057983 */ /* 0x000ea80000300800 */
[----:B------:R-:W2:Y:S04]  /*fc090*/  LDL.LU R29, [R1+0x460] ;  /* 0x00046000011d7983 */ /* 0x000ea80000300800 */
[----:B------:R-:W2:Y:S04]  /*fc0a0*/  LDL.LU R7, [R1+0x694] ;  /* 0x0006940001077983 */ /* 0x000ea80000300800 */
[----:B------:R0:W-:Y:S04]  /*fc0b0*/  STSM.16.M88.4 [R28+0x200], R8 ;  /* 0x000200081c007844 */ /* 0x0001e80000000200 */
[----:B------:R-:W2:Y:S04]  /*fc0c0*/  LDL.LU R0, [R1+0x96c] ;  /* 0x00096c0001007983 */ /* 0x000ea80000300800 */
[----:B0-----:R-:W3:Y:S04]  /*fc0d0*/  LDL.LU R8, [R1+0x11a0] ;  /* 0x0011a00001087983 */ /* 0x001ee80000300800 */
[----:B------:R-:W3:Y:S04]  /*fc0e0*/  LDL.LU R9, [R1+0x968] ;  /* 0x0009680001097983 */ /* 0x000ee80000300800 */
[----:B------:R-:W4:Y:S04]  /*fc0f0*/  LDL.LU R10, [R1+0x119c] ;  /* 0x00119c00010a7983 */ /* 0x000f280000300800 */
[----:B------:R-:W4:Y:S01]  /*fc100*/  LDL.LU R11, [R1+0x964] ;  /* 0x00096400010b7983 */ /* 0x000f220000300800 */
[----:B------:R-:W-:-:S02]  /*fc110*/  PRMT R3, R3, 0x5410, R23 ;  /* 0x0000541003037816 */ /* 0x000fc40000000017 */
[----:B------:R-:W-:Y:S01]  /*fc120*/  PRMT R24, R25, 0x5410, R24 ;  /* 0x0000541019187816 */ /* 0x000fe20000000018 */
[----:B------:R-:W-:Y:S06]  /*fc130*/  BAR.SYNC.DEFER_BLOCKING 0x0 ;  /* 0x0000000000007b1d */ /* 0x000fec0000010000 */
[----:B----4-:R0:W-:Y:S04]  /*fc140*/  STL.64 [R1+0x39c0], R10 ;  /* 0x0039c00a01007387 */ /* 0x0101e80000100a00 */
[----:B0-----:R-:W4:Y:S04]  /*fc150*/  LDL.LU R10, [R1+0x944] ;  /* 0x00094400010a7983 */ /* 0x001f280000300800 */
[----:B------:R-:W4:Y:S04]  /*fc160*/  LDL.LU R11, [R1+0x10a0] ;  /* 0x0010a000010b7983 */ /* 0x000f280000300800 */
[----:B---3--:R0:W-:Y:S04]  /*fc170*/  STL.64 [R1+0x39b8], R8 ;  /* 0x0039b80801007387 */ /* 0x0081e80000100a00 */
[----:B0-----:R-:W3:Y:S04]  /*fc180*/  LDL.LU R8, [R1+0x948] ;  /* 0x0009480001087983 */ /* 0x001ee80000300800 */
[----:B------:R-:W3:Y:S04]  /*fc190*/  LDL.LU R9, [R1+0xadc] ;  /* 0x000adc0001097983 */ /* 0x000ee80000300800 */
[----:B------:R-:W2:Y:S04]  /*fc1a0*/  LDL.LU R12, [R1+0x1198] ;  /* 0x00119800010c7983 */ /* 0x000ea80000300800 */
[----:B------:R-:W2:Y:S04]  /*fc1b0*/  LDL.LU R13, [R1+0x960] ;  /* 0x00096000010d7983 */ /* 0x000ea80000300800 */
[----:B------:R-:W2:Y:S04]  /*fc1c0*/  LDL.LU R14, [R1+0x1194] ;  /* 0x00119400010e7983 */ /* 0x000ea80000300800 */
[----:B------:R-:W2:Y:S04]  /*fc1d0*/  LDL.LU R18, [R1+0x95c] ;  /* 0x00095c0001127983 */ /* 0x000ea80000300800 */
[----:B------:R-:W4:Y:S04]  /*fc1e0*/  LDL.LU R20, [R1+0x1190] ;  /* 0x0011900001147983 */ /* 0x000f280000300800 */
[----:B------:R-:W4:Y:S04]  /*fc1f0*/  LDL.LU R21, [R1+0x958] ;  /* 0x0009580001157983 */ /* 0x000f280000300800 */
[----:B------:R-:W3:Y:S04]  /*fc200*/  LDL.LU R22, [R1+0x10ac] ;  /* 0x0010ac0001167983 */ /* 0x000ee80000300800 */
[----:B------:R-:W3:Y:S04]  /*fc210*/  LDL.LU R23, [R1+0x954] ;  /* 0x0009540001177983 */ /* 0x000ee80000300800 */
[----:B---3--:R0:W-:Y:S04]  /*fc220*/  STL.64 [R1+0x39d0], R22 ;  /* 0x0039d01601007387 */ /* 0x0081e80000100a00 */
[----:B----4-:R1:W-:Y:S01]  /*fc230*/  STL.64 [R1+0x39c8], R20 ;  /* 0x0039c81401007387 */ /* 0x0103e20000100a00 */
[----:B0-----:R-:W-:Y:S01]  /*fc240*/  IMAD.MOV.U32 R22, RZ, RZ, R24 ;  /* 0x000000ffff167224 */ /* 0x001fe200078e0018 */
[----:B------:R-:W-:-:S02]  /*fc250*/  PRMT R23, R9, 0x5410, R8 ;  /* 0x0000541009177816 */ /* 0x000fc40000000008 */
[----:B------:R-:W3:Y:S01]  /*fc260*/  LDL.LU R24, [R1+0x10a8] ;  /* 0x0010a80001187983 */ /* 0x000ee20000300800 */
[----:B------:R-:W-:Y:S01]  /*fc270*/  PRMT R9, R16, 0x5410, R15 ;  /* 0x0000541010097816 */ /* 0x000fe2000000000f */
[----:B-1----:R-:W-:Y:S02]  /*fc280*/  IMAD.MOV.U32 R21, RZ, RZ, R3 ;  /* 0x000000ffff157224 */ /* 0x002fe400078e0003 */
[----:B------:R-:W4:Y:S04]  /*fc290*/  LDL.LU R25, [R1+0x46c] ;  /* 0x00046c0001197983 */ /* 0x000f280000300800 */
[----:B------:R-:W4:Y:S04]  /*fc2a0*/  LDL.LU R3, [R1+0x6ac] ;  /* 0x0006ac0001037983 */ /* 0x000f280000300800 */
[----:B------:R-:W3:Y:S01]  /*fc2b0*/  LDL.LU R15, [R1+0x988] ;  /* 0x00098800010f7983 */ /* 0x000ee20000300800 */
[----:B------:R-:W-:-:S02]  /*fc2c0*/  PRMT R8, R11, 0x5410, R10 ;  /* 0x000054100b087816 */ /* 0x000fc4000000000a */
[----:B------:R-:W-:Y:S02]  /*fc2d0*/  PRMT R10, R19, 0x5410, R17 ;  /* 0x00005410130a7816 */ /* 0x000fe40000000011 */
[----:B--2---:R-:W-:Y:S02]  /*fc2e0*/  PRMT R11, R5, 0x5410, R4 ;  /* 0x00005410050b7816 */ /* 0x004fe40000000004 */
[----:B------:R-:W-:Y:S01]  /*fc2f0*/  PRMT R20, R7, 0x5410, R29 ;  /* 0x0000541007147816 */ /* 0x000fe2000000001d */
[----:B---3--:R-:W-:Y:S04]  /*fc300*/  STL [R1+0x39a0], R15 ;  /* 0x0039a00f01007387 */ /* 0x008fe80000100800 */
[----:B------:R-:W2:Y:S04]  /*fc310*/  LDL.LU R16, [R1+0x11bc] ;  /* 0x0011bc0001107983 */ /* 0x000ea80000300800 */
[----:B------:R-:W3:Y:S04]  /*fc320*/  LDL.LU R17, [R1+0x984] ;  /* 0x0009840001117983 */ /* 0x000ee80000300800 */
[----:B------:R-:W3:Y:S04]  /*fc330*/  LDL.LU R19, [R1+0x11b8] ;  /* 0x0011b80001137983 */ /* 0x000ee80000300800 */
[----:B------:R-:W4:Y:S04]  /*fc340*/  LDL.LU R4, [R1+0x980] ;  /* 0x0009800001047983 */ /* 0x000f280000300800 */
[----:B------:R-:W4:Y:S04]  /*fc350*/  LDL.LU R5, [R1+0x11b4] ;  /* 0x0011b40001057983 */ /* 0x000f280000300800 */
[----:B------:R-:W2:Y:S04]  /*fc360*/  LDL.LU R29, [R1+0x97c] ;  /* 0x00097c00011d7983 */ /* 0x000ea80000300800 */
[----:B------:R-:W3:Y:S04]  /*fc370*/  LDL.LU R7, [R1+0x11b0] ;  /* 0x0011b00001077983 */ /* 0x000ee80000300800 */
[----:B---3--:R0:W-:Y:S04]  /*fc380*/  STL.64 [R1+0x39b0], R6 ;  /* 0x0039b00601007387 */ /* 0x0081e80000100a00 */
[----:B----4-:R1:W-:Y:S01]  /*fc390*/  STL.64 [R1+0x39a8], R4 ;  /* 0x0039a80401007387 */ /* 0x0103e20000100a00 */
[----:B0-----:R-:W-:-:S02]  /*fc3a0*/  IMAD.MOV.U32 R6, RZ, RZ, R23 ;  /* 0x000000ffff067224 */ /* 0x001fc400078e0017 */
[----:B------:R-:W-:Y:S02]  /*fc3b0*/  IMAD.MOV.U32 R7, RZ, RZ, R20 ;  /* 0x000000ffff077224 */ /* 0x000fe400078e0014 */
[----:B-1----:R-:W-:Y:S02]  /*fc3c0*/  IMAD.MOV.U32 R4, RZ, RZ, R21 ;  /* 0x000000ffff047224 */ /* 0x002fe400078e0015 */
[----:B------:R-:W-:Y:S02]  /*fc3d0*/  IMAD.MOV.U32 R5, RZ, RZ, R22 ;  /* 0x000000ffff057224 */ /* 0x000fe400078e0016 */
[----:B------:R-:W0:Y:S04]  /*fc3e0*/  LDS.128 R20, [R26] ;  /* 0x000000001a147984 */ /* 0x000e280000000c00 */
        /* <DEDUP_REMOVED lines=11> */
[----:B------:R-:W-:Y:S01]  /*fc4a0*/  STSM.16.M88.4 [R28+0x200], R4 ;  /* 0x000200041c007844 */ /* 0x000fe20000000200 */
[----:B------:R-:W-:Y:S06]  /*fc4b0*/  BAR.SYNC.DEFER_BLOCKING 0x0 ;  /* 0x0000000000007b1d */ /* 0x000fec0000010000 */
[----:B------:R-:W0:Y:S01]  /*fc4c0*/  LDS.128 R4, [R26] ;  /* 0x000000001a047984 */ /* 0x000e220000000c00 */
[----:B------:R-:W-:-:S02]  /*fc4d0*/  PRMT R15, R3, 0x5410, R25 ;  /* 0x00005410030f7816 */ /* 0x000fc40000000019 */
[----:B--2---:R-:W-:Y:S02]  /*fc4e0*/  PRMT R9, R10, 0x5410, R9 ;  /* 0x000054100a097816 */ /* 0x004fe40000000009 */
[----:B------:R-:W-:Y:S02]  /*fc4f0*/  PRMT R10, R12, 0x5410, R11 ;  /* 0x000054100c0a7816 */ /* 0x000fe4000000000b */
[----:B----4-:R-:W-:Y:S02]  /*fc500*/  PRMT R12, R20, 0x5410, R18 ;  /* 0x00005410140c7816 */ /* 0x010fe40000000012 */
[----:B------:R-:W-:Y:S01]  /*fc510*/  PRMT R11, R14, 0x5410, R13 ;  /* 0x000054100e0b7816 */ /* 0x000fe2000000000d */
[----:B------:R-:W2:Y:S01]  /*fc520*/  LDL.LU R18, [R1+0x978] ;  /* 0x0009780001127983 */ /* 0x000ea20000300800 */
[----:B---3--:R-:W-:-:S03]  /*fc530*/  PRMT R13, R22, 0x5410, R21 ;  /* 0x00005410160d7816 */ /* 0x008fc60000000015 */
[----:B------:R-:W2:Y:S01]  /*fc540*/  LDL.LU R20, [R1+0x11ac] ;  /* 0x0011ac0001147983 */ /* 0x000ea20000300800 */
[----:B------:R-:W-:-:S03]  /*fc550*/  PRMT R14, R24, 0x5410, R23 ;  /* 0x00005410180e7816 */ /* 0x000fc60000000017 */
[----:B------:R-:W3:Y:S04]  /*fc560*/  LDL.LU R21, [R1+0x974] ;  /* 0x0009740001157983 */ /* 0x000ee80000300800 */
[----:B------:R-:W3:Y:S04]  /*fc570*/  LDL.LU R22, [R1+0x11a8] ;  /* 0x0011a80001167983 */ /* 0x000ee80000300800 */
[----:B------:R-:W4:Y:S04]  /*fc580*/  LDL.LU R23, [R1+0x970] ;  /* 0x0009700001177983 */ /* 0x000f280000300800 */
[----:B------:R-:W4:Y:S04]  /*fc590*/  LDL.LU R24, [R1+0x11a4] ;  /* 0x0011a40001187983 */ /* 0x000f280000300800 */
[----:B------:R-:W2:Y:S04]  /*fc5a0*/  LDL.LU R25, [R1+0xb4] ;  /* 0x0000b40001197983 */ /* 0x000ea80000300800 */
[----:B------:R-:W2:Y:S04]  /*fc5b0*/  LDL.LU R3, [R1+0x510] ;  /* 0x0005100001037983 */ /* 0x000ea80000300800 */
[----:B0-----:R-:W-:Y:S04]  /*fc5c0*/  STL.64 [R1+0x3b0], R4 ;  /* 0x0003b00401007387 */ /* 0x001fe80000100a00 */
[----:B------:R-:W-:Y:S04]  /*fc5d0*/  STL.64 [R1+0x3b8], R6 ;  /* 0x0003b80601007387 */ /* 0x000fe80000100a00 */
[----:B------:R-:W0:Y:S01]  /*fc5e0*/  LDS.128 R4, [R26+0x400] ;  /* 0x000400001a047984 */ /* 0x000e220000000c00 */
[----:B------:R-:W-:Y:S06]  /*fc5f0*/  BAR.SYNC.DEFER_BLOCKING 0x0 ;  /* 0x0000000000007b1d */ /* 0x000fec0000010000 */
[----:B0-----:R-:W-:Y:S04]  /*fc600*/  STL.64 [R1+0x3a0], R4 ;  /* 0x0003a00401007387 */ /* 0x001fe80000100a00 */
[----:B------:R0:W-:Y:S04]  /*fc610*/  STL.64 [R1+0x3a8], R6 ;  /* 0x0003a80601007387 */ /* 0x0001e80000100a00 */
[----:B0-----:R-:W3:Y:S04]  /*fc620*/  LDL.LU.64 R6, [R1+0x39b0] ;  /* 0x0039b00001067983 */ /* 0x001ee80000300a00 */
[----:B------:R-:W4:Y:S01]  /*fc630*/  LDL.LU.64 R4, [R1+0x39a8] ;  /* 0x0039a80001047983 */ /* 0x000f220000300a00 */
[----:B------:R-:W-:-:S03]  /*fc640*/  PRMT R8, R8, 0x5410, R0 ;  /* 0x0000541008087816 */ /* 0x000fc60000000000 */
[----:B------:R0:W-:Y:S04]  /*fc650*/  STSM.16.M88.4 [R28], R12 ;  /* 0x0000000c1c007844 */ /* 0x0001e80000000200 */
[----:B------:R4:W-:Y:S04]  /*fc660*/  STSM.16.M88.4 [R28+0x200], R8 ;  /* 0x000200081c007844 */ /* 0x0009e80000000200 */
[----:B0-----:R-:W2:Y:S01]  /*fc670*/  LDL.LU R15, [R1+0x39a0] ;  /* 0x0039a000010f7983 */ /* 0x001ea20000300800 */
[----:B---3--:R-:W-:Y:S02]  /*fc680*/  PRMT R0, R7, 0x5410, R29 ;  /* 0x0000541007007816 */ /* 0x008fe4000000001d */
[----:B----4-:R-:W-:-:S02]  /*fc690*/  PRMT R8, R5, 0x5410, R4 ;  /* 0x0000541005087816 */ /* 0x010fc40000000004 */
[----:B------:R-:W3:Y:S04]  /*fc6a0*/  LDL.LU R4, [R1+0x9a8] ;  /* 0x0009a80001047983 */ /* 0x000ee80000300800 */
[----:B------:R-:W3:Y:S04]  /*fc6b0*/  LDL.LU R5, [R1+0x11d8] ;  /* 0x0011d80001057983 */ /* 0x000ee80000300800 */
[----:B------:R-:W4:Y:S04]  /*fc6c0*/  LDL.LU R29, [R1+0x9a4] ;  /* 0x0009a400011d7983 */ /* 0x000f280000300800 */
[----:B------:R-:W4:Y:S04]  /*fc6d0*/  LDL.LU R9, [R1+0x11d4] ;  /* 0x0011d40001097983 */ /* 0x000f280000300800 */
[----:B------:R-:W3:Y:S01]  /*fc6e0*/  LDL.LU R7, [R1+0x99c] ;  /* 0x00099c0001077983 */ /* 0x000ee20000300800 */
[----:B------:R-:W-:-:S02]  /*fc6f0*/  PRMT R10, R19, 0x5410, R17 ;  /* 0x00005410130a7816 */ /* 0x000fc40000000011 */
[----:B--2---:R-:W-:Y:S01]  /*fc700*/  PRMT R11, R16, 0x5410, R15 ;  /* 0x00005410100b7816 */ /* 0x004fe2000000000f */
[----:B------:R-:W-:Y:S06]  /*fc710*/  BAR.SYNC.DEFER_BLOCKING 0x0 ;  /* 0x0000000000007b1d */ /* 0x000fec0000010000 */
[----:B---3--:R-:W-:Y:S04]  /*fc720*/  STL.64 [R1+0x3988], R6 ;  /* 0x0039880601007387 */ /* 0x008fe80000100a00 */
[----:B------:R0:W-:Y:S02]  /*fc730*/  STL.64 [R1+0x3980], R4 ;  /* 0x0039800401007387 */ /* 0x0001e40000100a00 */
[----:B0-----:R-:W-:-:S02]  /*fc740*/  IMAD.MOV.U32 R5, RZ, RZ, R10 ;  /* 0x000000ffff057224 */ /* 0x001fc400078e000a */
[----:B------:R-:W-:Y:S01]  /*fc750*/  IMAD.MOV.U32 R4, RZ, RZ, R11 ;  /* 0x000000ffff047224 */ /* 0x000fe200078e000b */
[----:B------:R-:W2:Y:S04]  /*fc760*/  LDL.LU R10, [R1+0x11c8] ;  /* 0x0011c800010a7983 */ /* 0x000ea80000300800 */
[----:B------:R-:W2:Y:S01]  /*fc770*/  LDL.LU R11, [R1+0x11c4] ;  /* 0x0011c400010b7983 */ /* 0x000ea20000300800 */
[----:B------:R-:W-:Y:S02]  /*fc780*/  IMAD.MOV.U32 R6, RZ, RZ, R8 ;  /* 0x000000ffff067224 */ /* 0x000fe400078e0008 */
[----:B------:R-:W-:Y:S01]  /*fc790*/  IMAD.MOV.U32 R8, RZ, RZ, R0 ;  /* 0x000000ffff087224 */ /* 0x000fe200078e0000 */
[----:B--2---:R-:W-:Y:S04]  /*fc7a0*/  STL.64 [R1+0x3998], R10 ;  /* 0x0039980a01007387 */ /* 0x004fe80000100a00 */
[----:B----4-:R0:W-:Y:S04]  /*fc7b0*/  STL [R1+0x3990], R9 ;  /* 0x0039900901007387 */ /* 0x0101e80000100800 */
[----:B------:R-:W2:Y:S04]  /*fc7c0*/  LDL.LU R12, [R1+0x11d0] ;  /* 0x0011d000010c7983 */ /* 0x000ea80000300800 */
[----:B------:R-:W3:Y:S04]  /*fc7d0*/  LDL.LU R13, [R1+0x11cc] ;  /* 0x0011cc00010d7983 */ /* 0x000ee80000300800 */
[----:B------:R-:W4:Y:S04]  /*fc7e0*/  LDL.LU R0, [R1+0x180] ;  /* 0x0001800001007983 */ /* 0x000f280000300800 */
[----:B------:R-:W2:Y:S01]  /*fc7f0*/  LDL.LU.64 R14, [R1+0x2bc8] ;  /* 0x002bc800010e7983 */ /* 0x000ea20000300a00 */
[----:B------:R-:W-:-:S02]  /*fc800*/  PRMT R7, R3, 0x5410, R25 ;  /* 0x0000541003077816 */ /* 0x000fc40000000019 */
[----:B0-----:R-:W-:Y:S02]  /*fc810*/  PRMT R9, R20, 0x5410, R18 ;  /* 0x0000541014097816 */ /* 0x001fe40000000012 */
[----:B------:R-:W-:Y:S02]  /*fc820*/  PRMT R10, R22, 0x5410, R21 ;  /* 0x00005410160a7816 */ /* 0x000fe40000000015 */
[----:B------:R-:W-:Y:S02]  /*fc830*/  PRMT R11, R24, 0x5410, R23 ;  /* 0x00005410180b7816 */ /* 0x000fe40000000017 */
[----:B------:R-:W0:Y:S04]  /*fc840*/  LDS.128 R20, [R26] ;  /* 0x000000001a147984 */ /* 0x000e280000000c00 */
[----:B--2---:R1:W-:Y:S04]  /*fc850*/  STL.64 [R1+0x3958], R14 ;  /* 0x0039580e01007387 */ /* 0x0043e80000100a00 */
[----:B-1----:R-:W2:Y:S04]  /*fc860*/  LDL.LU R14, [R1+0x98c] ;  /* 0x00098c00010e7983 */ /* 0x002ea80000300800 */
[----:B------:R-:W2:Y:S04]  /*fc870*/  LDL.LU R15, [R1+0x11c0] ;  /* 0x0011c000010f7983 */ /* 0x000ea80000300800 */
[----:B------:R-:W3:Y:S04]  /*fc880*/  LDL.LU.64 R16, [R1+0x2bb0] ;  /* 0x002bb00001107983 */ /* 0x000ee80000300a00 */
[----:B------:R-:W4:Y:S04]  /*fc890*/  LDL.LU R3, [R1+0x354] ;  /* 0x0003540001037983 */ /* 0x000f280000300800 */
[----:B------:R-:W2:Y:S04]  /*fc8a0*/  LDL.LU.64 R18, [R1+0x2bc0] ;  /* 0x002bc00001127983 */ /* 0x000ea80000300a00 */
[----:B--2---:R1:W-:Y:S04]  /*fc8b0*/  STL.64 [R1+0x3968], R18 ;  /* 0x0039681201007387 */ /* 0x0043e80000100a00 */
[----:B0-----:R-:W-:Y:S04]  /*fc8c0*/  STL.64 [R1+0x390], R20 ;  /* 0x0003901401007387 */ /* 0x001fe80000100a00 */
[----:B------:R-:W-:Y:S04]  /*fc8d0*/  STL.64 [R1+0x398], R22 ;  /* 0x0003981601007387 */ /* 0x000fe80000100a00 */
[----:B------:R-:W0:Y:S01]  /*fc8e0*/  LDS.128 R20, [R26+0x400] ;  /* 0x000400001a147984 */ /* 0x000e220000000c00 */
[----:B------:R-:W-:Y:S06]  /*fc8f0*/  BAR.SYNC.DEFER_BLOCKING 0x0 ;  /* 0x0000000000007b1d */ /* 0x000fec0000010000 */
[----:B-1----:R-:W2:Y:S04]  /*fc900*/  LDL.LU R18, [R1+0x994] ;  /* 0x0009940001127983 */ /* 0x002ea80000300800 */
[----:B------:R-:W4:Y:S04]  /*fc910*/  LDL.LU R19, [R1+0x990] ;  /* 0x0009900001137983 */ /* 0x000f280000300800 */
[----:B---3--:R1:W-:Y:S04]  /*fc920*/  STL.64 [R1+0x3960], R16 ;  /* 0x0039601001007387 */ /* 0x0083e80000100a00 */
[----:B-1----:R-:W3:Y:S04]  /*fc930*/  LDL R16, [R1+0xb8] ;  /* 0x0000b80001107983 */ /* 0x002ee80000100800 */
[----:B------:R-:W2:Y:S04]  /*fc940*/  LDL.LU R17, [R1+0x998] ;  /* 0x0009980001117983 */ /* 0x000ea80000300800 */
[----:B0-----:R0:W-:Y:S04]  /*fc950*/  STL.64 [R1+0x380], R20 ;  /* 0x0003801401007387 */ /* 0x0011e80000100a00 */
[----:B------:R1:W-:Y:S04]  /*fc960*/  STL.64 [R1+0x388], R22 ;  /* 0x0003881601007387 */ /* 0x0003e80000100a00 */
[----:B------:R1:W-:Y:S04]  /*fc970*/  STSM.16.M88.4 [R28], R8 ;  /* 0x000000081c007844 */ /* 0x0003e80000000200 */
[----:B0-----:R-:W4:Y:S04]  /*fc980*/  LDL.LU.64 R20, [R1+0x2ba8] ;  /* 0x002ba80001147983 */ /* 0x001f280000300a00 */
[----:B-1----:R-:W4:Y:S04]  /*fc990*/  LDL.LU.64 R22, [R1+0x2bb8] ;  /* 0x002bb80001167983 */ /* 0x002f280000300a00 */
[----:B------:R0:W-:Y:S04]  /*fc9a0*/  STSM.16.M88.4 [R28+0x200], R4 ;  /* 0x000200041c007844 */ /* 0x0001e80000000200 */
[----:B------:R-:W3:Y:S04]  /*fc9b0*/  LDL.LU.64 R10, [R1+0x3998] ;  /* 0x00399800010a7983 */ /* 0x000ee80000300a00 */
[----:B------:R-:W2:Y:S04]  /*fc9c0*/  LDL.LU R9, [R1+0x3990] ;  /* 0x0039900001097983 */ /* 0x000ea80000300800 */
[----:B------:R-:W4:Y:S04]  /*fc9d0*/  LDL.LU.64 R24, [R1+0x2ba0] ;  /* 0x002ba00001187983 */ /* 0x000f280000300a00 */
[----:B0-----:R-:W3:Y:S04]  /*fc9e0*/  LDL.LU.64 R6, [R1+0x3988] ;  /* 0x0039880001067983 */ /* 0x001ee80000300a00 */
[----:B------:R-:W4:Y:S01]  /*fc9f0*/  LDL.LU.64 R4, [R1+0x3980] ;  /* 0x0039800001047983 */ /* 0x000f220000300a00 */
[----:B------:R-:W-:Y:S01]  /*fca00*/  PRMT R14, R15, 0x5410, R14 ;  /* 0x000054100f0e7816 */ /* 0x000fe2000000000e */
[----:B------:R-:W-:Y:S01]  /*fca10*/  BAR.SYNC.DEFER_BLOCKING 0x0 ;  /* 0x0000000000007b1d */ /* 0x000fe20000010000 */
[----:B--2---:R-:W-:-:S02]  /*fca20*/  PRMT R9, R9, 0x5410, R29 ;  /* 0x0000541009097816 */ /* 0x004fc4000000001d */
[----:B---3--:R-:W-:Y:S02]  /*fca30*/  PRMT R10, R10, 0x5410, R7 ;  /* 0x000054100a0a7816 */ /* 0x008fe40000000007 */
[----:B----4-:R-:W-:Y:S02]  /*fca40*/  PRMT R8, R5, 0x5410, R4 ;  /* 0x0000541005087816 */ /* 0x010fe40000000004 */
[----:B------:R-:W2:Y:S04]  /*fca50*/  LDL.LU.64 R4, [R1+0x2b98] ;  /* 0x002b980001047983 */ /* 0x000ea80000300a00 */
[----:B------:R-:W3:Y:S04]  /*fca60*/  LDL.LU R29, [R1+0x397c] ;  /* 0x00397c00011d7983 */ /* 0x000ee80000300800 */
[----:B------:R-:W4:Y:S01]  /*fca70*/  LDL.LU R7, [R1+0x3978] ;  /* 0x0039780001077983 */ /* 0x000f220000300800 */
[----:B------:R-:W-:-:S02]  /*fca80*/  ISETP.LT.AND P6, PT, R16, UR27, !P6 ;  /* 0x0000001b10007c0c */ /* 0x000fc4000f7c1270 */
[----:B------:R-:W-:Y:S02]  /*fca90*/  PRMT R11, R11, 0x5410, R17 ;  /* 0x000054100b0b7816 */ /* 0x000fe40000000011 */
[----:B------:R-:W-:Y:S02]  /*fcaa0*/  PRMT R12, R12, 0x5410, R18 ;  /* 0x000054100c0c7816 */ /* 0x000fe40000000012 */
[----:B------:R-:W-:Y:S02]  /*fcab0*/  PRMT R13, R13, 0x5410, R19 ;  /* 0x000054100d0d7816 */ /* 0x000fe40000000013 */
[----:B------:R-:W0:Y:S01]  /*fcac0*/  LDS.128 R16, [R26] ;  /* 0x000000001a107984 */ /* 0x000e220000000c00 */
[----:B----4-:R-:W-:-:S03]  /*fcad0*/  PRMT R15, R7, 0x5410, R0 ;  /* 0x00005410070f7816 */ /* 0x010fc60000000000 */
[----:B------:R-:W4:Y:S04]  /*fcae0*/  LDL.LU R7, [R1+0x3974] ;  /* 0x0039740001077983 */ /* 0x000f280000300800 */
[----:B0-----:R-:W-:Y:S04]  /*fcaf0*/  STL.64 [R1+0x370], R16 ;  /* 0x0003701001007387 */ /* 0x001fe80000100a00 */
[----:B------:R-:W-:Y:S04]  /*fcb00*/  STL.64 [R1+0x378], R18 ;  /* 0x0003781201007387 */ /* 0x000fe80000100a00 */
[----:B------:R0:W1:Y:S01]  /*fcb10*/  LDS.128 R16, [R26+0x400] ;  /* 0x000400001a107984 */ /* 0x0000620000000c00 */
[----:B------:R-:W-:Y:S06]  /*fcb20*/  BAR.SYNC.DEFER_BLOCKING 0x0 ;  /* 0x0000000000007b1d */ /* 0x000fec0000010000 */
[----:B0-----:R-:W2:Y:S04]  /*fcb30*/  LDL.LU R26, [R1+0x3970] ;  /* 0x00397000011a7983 */ /* 0x001ea80000300800 */
[----:B------:R-:W-:Y:S04]  /*fcb40*/  STSM.16.M88.4 [R28], R12 ;  /* 0x0000000c1c007844 */ /* 0x000fe80000000200 */
[----:B-1----:R-:W-:Y:S04]  /*fcb50*/  STL.64 [R1+0x3f0], R16 ;  /* 0x0003f01001007387 */ /* 0x002fe80000100a00 */
[----:B------:R0:W-:Y:S04]  /*fcb60*/  STL.64 [R1+0x3f8], R18 ;  /* 0x0003f81201007387 */ /* 0x0001e80000100a00 */
[----:B0-----:R-:W4:Y:S04]  /*fcb70*/  LDL.LU.64 R18, [R1+0x3968] ;  /* 0x0039680001127983 */ /* 0x001f280000300a00 */
[----:B------:R-:W2:Y:S04]  /*fcb80*/  LDL.LU.64 R16, [R1+0x3960] ;  /* 0x0039600001107983 */ /* 0x000ea80000300a00 */
[----:B------:R-:W4:Y:S04]  /*fcb90*/  LDL.LU.64 R14, [R1+0x3958] ;  /* 0x00395800010e7983 */ /* 0x000f280000300a00 */
[----:B------:R0:W-:Y:S01]  /*fcba0*/  STSM.16.M88.4 [R28+0x200], R8 ;  /* 0x000200081c007844 */ /* 0x0001e20000000200 */
[C---:B---3--:R-:W-:Y:S01]  /*fcbb0*/  PRMT R0, R29.reuse, 0x7770, RZ ;  /* 0x000077701d007816 */ /* 0x048fe200000000ff */
[----:B------:R-:W-:Y:S01]  /*fcbc0*/  BAR.SYNC.DEFER_BLOCKING 0x0 ;  /* 0x0000000000007b1d */ /* 0x000fe20000010000 */
[----:B0-----:R-:W-:-:S05]  /*fcbd0*/  PRMT R28, R29, 0x7771, RZ ;  /* 0x000077711d1c7816 */ /* 0x001fca00000000ff */
[----:B------:R-:W3:Y:S04]  /*fcbe0*/  LDL.LU.64 R8, [R1+0x3950] ;  /* 0x0039500001087983 */ /* 0x000ee80000300a00 */
[----:B----4-:R-:W-:Y:S04]  /*fcbf0*/  @P6 STG.E.U8 desc[UR46][R14.64], R0 ;  /* 0x000000000e006986 */ /* 0x010fe8000c10112e */
[----:B--2---:R0:W-:Y:S02]  /*fcc00*/  @P5 STG.E.U8 desc[UR46][R16.64], R28 ;  /* 0x0000001c10005986 */ /* 0x0041e4000c10112e */
[----:B0-----:R-:W-:-:S05]  /*fcc10*/  PRMT R28, R29, 0x7772, RZ ;  /* 0x000077721d1c7816 */ /* 0x001fca00000000ff */
[----:B------:R0:W-:Y:S02]  /*fcc20*/  @P4 STG.E.U8 desc[UR46][R18.64], R28 ;  /* 0x0000001c12004986 */ /* 0x0001e4000c10112e */
[----:B0-----:R-:W-:Y:S02]  /*fcc30*/  PRMT R28, R29, 0x7773, RZ ;  /* 0x000077731d1c7816 */ /* 0x001fe400000000ff */
[----:B------:R-:W2:Y:S04]  /*fcc40*/  LDL.LU R29, [R1+0x3948] ;  /* 0x00394800011d7983 */ /* 0x000ea80000300800 */
[----:B------:R0:W-:Y:S02]  /*fcc50*/  @P3 STG.E.U8 desc[UR46][R20.64], R28 ;  /* 0x0000001c14003986 */ /* 0x0001e4000c10112e */
[----:B0-----:R-:W-:-:S05]  /*fcc60*/  PRMT R28, R3, 0x7770, RZ ;  /* 0x00007770031c7816 */ /* 0x001fca00000000ff */
[----:B------:R0:W-:Y:S02]  /*fcc70*/  @P2 STG.E.U8 desc[UR46][R22.64], R28 ;  /* 0x0000001c16002986 */ /* 0x0001e4000c10112e */
[----:B0-----:R-:W-:-:S05]  /*fcc80*/  PRMT R28, R3, 0x7771, RZ ;  /* 0x00007771031c7816 */ /* 0x001fca00000000ff */
[----:B------:R0:W-:Y:S04]  /*fcc90*/  @P1 STG.E.U8 desc[UR46][R24.64], R28 ;  /* 0x0000001c18001986 */ /* 0x0001e8000c10112e */
[----:B0-----:R-:W4:Y:S01]  /*fcca0*/  LDL.LU.64 R24, [R1+0x2b90] ;  /* 0x002b900001187983 */ /* 0x001f220000300a00 */
[----:B------:R-:W-:Y:S02]  /*fccb0*/  LOP3.LUT P6, RZ, R7, 0x100000, RZ, 0xc0, !PT ;  /* 0x0010000007ff7812 */ /* 0x000fe400078cc0ff */
[----:B------:R-:W-:Y:S01]  /*fccc0*/  LOP3.LUT R26, R26, 0xefffffff, RZ, 0xc0, !PT ;  /* 0xefffffff1a1a7812 */ /* 0x000fe200078ec0ff */
[----:B------:R-:W2:Y:S10]  /*fccd0*/  LDL.LU.64 R14, [R1+0x2b88] ;  /* 0x002b8800010e7983 */ /* 0x000eb40000300a00 */
[----:B------:R-:W-:-:S02]  /*fcce0*/  @P6 LOP3.LUT R26, R26, 0x10000000, RZ, 0xfc, !PT ;  /* 0x100000001a1a6812 */ /* 0x000fc400078efcff */
[----:B------:R-:W-:Y:S02]  /*fccf0*/  LOP3.LUT P6, RZ, R7, 0x40000, RZ, 0xc0, !PT ;  /* 0x0004000007ff7812 */ /* 0x000fe400078cc0ff */
[----:B------:R-:W-:-:S11]  /*fcd00*/  LOP3.LUT R26, R26, 0xdfffffff, RZ, 0xc0, !PT ;  /* 0xdfffffff1a1a7812 */ /* 0x000fd600078ec0ff */
[----:B------:R-:W-:Y:S02]  /*fcd10*/  @P6 LOP3.LUT R26, R26, 0x20000000, RZ, 0xfc, !PT ;  /* 0x200000001a1a6812 */ /* 0x000fe400078efcff */
[----:B------:R-:W-:Y:S02]  /*fcd20*/  LOP3.LUT P6, RZ, R7, 0x10000, RZ, 0xc0, !PT ;  /* 0x0001000007ff7812 */ /* 0x000fe400078cc0ff */
[----:B------:R-:W-:Y:S02]  /*fcd30*/  LOP3.LUT R26, R26, 0xbfffffff, RZ, 0xc0, !PT ;  /* 0xbfffffff1a1a7812 */ /* 0x000fe400078ec0ff */
[----:B---3--:R-:W-:Y:S02]  /*fcd40*/  LOP3.LUT P3, RZ, R8, 0x40000, RZ, 0xc0, !PT ;  /* 0x0004000008ff7812 */ /* 0x008fe4000786c0ff */
[----:B------:R-:W-:-:S07]  /*fcd50*/  PRMT R28, R3, 0x7772, RZ ;  /* 0x00007772031c7816 */ /* 0x000fce00000000ff */
[----:B------:R-:W-:Y:S02]  /*fcd60*/  @P6 LOP3.LUT R26, R26, 0x40000000, RZ, 0xfc, !PT ;  /* 0x400000001a1a6812 */ /* 0x000fe400078efcff */
[----:B------:R-:W-:Y:S02]  /*fcd70*/  LOP3.LUT P6, RZ, R7, 0x4000, RZ, 0xc0, !PT ;  /* 0x0000400007ff7812 */ /* 0x000fe400078cc0ff */
[----:B------:R-:W-:Y:S01]  /*fcd80*/  LOP3.LUT R26, R26, 0x7fffffff, RZ, 0xc0, !PT ;  /* 0x7fffffff1a1a7812 */ /* 0x000fe200078ec0ff */
[----:B------:R0:W-:Y:S10]  /*fcd90*/  @P0 STG.E.U8 desc[UR46][R4.64], R28 ;  /* 0x0000001c04000986 */ /* 0x0001f4000c10112e */
[----:B------:R-:W-:Y:S01]  /*fcda0*/  @P6 LOP3.LUT R26, R26, 0x80000000, RZ, 0xfc, !PT ;  /* 0x800000001a1a6812 */ /* 0x000fe200078efcff */
[----:B0-----:R-:W3:Y:S01]  /*fcdb0*/  LDL.LU.64 R4, [R1+0x2b80] ;  /* 0x002b800001047983 */ /* 0x001ee20000300a00 */
[----:B------:R-:W-:-:S03]  /*fcdc0*/  PRMT R28, R3, 0x7773, RZ ;  /* 0x00007773031c7816 */ /* 0x000fc600000000ff */
[----:B------:R-:W3:Y:S04]  /*fcdd0*/  LDL.LU.64 R16, [R1+0x2b78] ;  /* 0x002b780001107983 */ /* 0x000ee80000300a00 */
[----:B------:R-:W3:Y:S04]  /*fcde0*/  LDL.LU R18, [R1+0x358] ;  /* 0x0003580001127983 */ /* 0x000ee80000300800 */
[----:B------:R-:W3:Y:S04]  /*fcdf0*/  LDL.LU.64 R20, [R1+0x2b70] ;  /* 0x002b700001147983 */ /* 0x000ee80000300a00 */
[----:B------:R-:W3:Y:S04]  /*fce00*/  LDL.LU.64 R22, [R1+0x2b68] ;  /* 0x002b680001167983 */ /* 0x000ee80000300a00 */
[----:B------:R-:W3:Y:S04]  /*fce10*/  LDL.LU R0, [R1+0x35c] ;  /* 0x00035c0001007983 */ /* 0x000ee80000300800 */
[----:B------:R-:W-:Y:S04]  /*fce20*/  STL.64 [R1+0x3938], R26 ;  /* 0x0039381a01007387 */ /* 0x000fe80000100a00 */
[----:B------:R-:W-:Y:S04]  /*fce30*/  STL.64 [R1+0x3768], R8 ;  /* 0x0037680801007387 */ /* 0x000fe80000100a00 */
[----:B----4-:R0:W-:Y:S04]  /*fce40*/  @P3 STG.E.U8 desc[UR46][R24.64], R28 ;  /* 0x0000001c18003986 */ /* 0x0101e8000c10112e */
[----:B0-----:R-:W4:Y:S04]  /*fce50*/  LDL.LU.64 R24, [R1+0x2b60] ;  /* 0x002b600001187983 */ /* 0x001f280000300a00 */
[----:B------:R-:W4:Y:S01]  /*fce60*/  LDL.LU.64 R26, [R1+0x2b50] ;  /* 0x002b5000011a7983 */ /* 0x000f220000300a00 */
[----:B------:R-:W-:-:S02]  /*fce70*/  LOP3.LUT P6, RZ, R7, 0x2000, RZ, 0xc0, !PT ;  /* 0x0000200007ff7812 */ /* 0x000fc400078cc0ff */
[----:B--2---:R-:W-:-:S11]  /*fce80*/  LOP3.LUT R29, R29, 0xfffffffe, RZ, 0xc0, !PT ;  /* 0xfffffffe1d1d7812 */ /* 0x004fd600078ec0ff */
[----:B------:R-:W-:Y:S02]  /*fce90*/  @P6 LOP3.LUT R29, R29, 0x1, RZ, 0xfc, !PT ;  /* 0x000000011d1d6812 */ /* 0x000fe400078efcff */
[----:B------:R-:W-:Y:S02]  /*fcea0*/  LOP3.LUT P6, RZ, R7, 0x400, RZ, 0xc0, !PT ;  /* 0x0000040007ff7812 */ /* 0x000fe400078cc0ff */
[----:B------:R-:W-:-:S11]  /*fceb0*/  LOP3.LUT R29, R29, 0xfffffffd, RZ, 0xc0, !PT ;  /* 0xfffffffd1d1d7812 */ /* 0x000fd600078ec0ff */
[----:B------:R-:W-:Y:S02]  /*fcec0*/  @P6 LOP3.LUT R29, R29, 0x2, RZ, 0xfc, !PT ;  /* 0x000000021d1d6812 */ /* 0x000fe400078efcff */
[C---:B------:R-:W-:Y:S02]  /*fced0*/  LOP3.LUT P6, RZ, R8.reuse, 0x400000, RZ, 0xc0, !PT ;  /* 0x0040000008ff7812 */ /* 0x040fe400078cc0ff */
[----:B------:R-:W-:Y:S02]  /*fcee0*/  LOP3.LUT R29, R29, 0xfffffffb, RZ, 0xc0, !PT ;  /* 0xfffffffb1d1d7812 */ /* 0x000fe400078ec0ff */
[C---:B------:R-:W-:Y:S02]  /*fcef0*/  LOP3.LUT P2, RZ, R8.reuse, 0x200000, RZ, 0xc0, !PT ;  /* 0x0020000008ff7812 */ /* 0x040fe4000784c0ff */
[----:B------:R-:W-:-:S07]  /*fcf00*/  LOP3.LUT P1, RZ, R8, 0x800000, RZ, 0xc0, !PT ;  /* 0x0080000008ff7812 */ /* 0x000fce000782c0ff */
[----:B------:R-:W-:Y:S02]  /*fcf10*/  @P6 LOP3.LUT R29, R29, 0x4, RZ, 0xfc, !PT ;  /* 0x000000041d1d6812 */ /* 0x000fe400078efcff */
[C---:B------:R-:W-:Y:S02]  /*fcf20*/  LOP3.LUT P6, RZ, R8.reuse, 0x100000, RZ, 0xc0, !PT ;  /* 0x0010000008ff7812 */ /* 0x040fe400078cc0ff */
[----:B------:R-:W-:Y:S02]  /*fcf30*/  LOP3.LUT P0, RZ, R8, 0x1000000, RZ, 0xc0, !PT ;  /* 0x0100000008ff7812 */ /* 0x000fe4000780c0ff */
[----:B---3--:R-:W-:Y:S02]  /*fcf40*/  PRMT R28, R18, 0x7770, RZ ;  /* 0x00007770121c7816 */ /* 0x008fe400000000ff */
[----:B------:R-:W-:-:S03]  /*fcf50*/  LOP3.LUT R29, R29, 0xfffffff7, RZ, 0xc0, !PT ;  /* 0xfffffff71d1d7812 */ /* 0x000fc600078ec0ff */
[----:B------:R-:W-:Y:S04]  /*fcf60*/  @P2 STG.E.U8 desc[UR46][R14.64], R28 ;  /* 0x0000001c0e002986 */ /* 0x000fe8000c10112e */
[----:B----4-:R0:W-:Y:S04]  /*fcf70*/  STL.64 [R1+0x3940], R26 ;  /* 0x0039401a01007387 */ /* 0x0101e80000100a00 */
[----:B0-----:R-:W2:Y:S01]  /*fcf80*/  LDL.LU.64 R26, [R1+0x2b58] ;  /* 0x002b5800011a7983 */ /* 0x001ea20000300a00 */
[----:B------:R-:W-:Y:S02]  /*fcf90*/  PRMT R28, R18, 0x7771, RZ ;  /* 0x00007771121c7816 */ /* 0x000fe400000000ff */
[----:B------:R-:W-:-:S02]  /*fcfa0*/  @P6 LOP3.LUT R29, R29, 0x8, RZ, 0xfc, !PT ;  /* 0x000000081d1d6812 */ /* 0x000fc400078efcff */
[----:B------:R-:W-:Y:S01]  /*fcfb0*/  LOP3.LUT P6, RZ, R8, 0x2000000, RZ, 0xc0, !PT ;  /* 0x0200000008ff7812 */ /* 0x000fe200078cc0ff */
[----:B------:R0:W-:Y:S02]  /*fcfc0*/  @P1 STG.E.U8 desc[UR46][R4.64], R28 ;  /* 0x0000001c04001986 */ /* 0x0001e4000c10112e */
[C---:B0-----:R-:W-:Y:S02]  /*fcfd0*/  PRMT R28, R18.reuse, 0x7772, RZ ;  /* 0x00007772121c7816 */ /* 0x041fe400000000ff */
[----:B------:R-:W3:Y:S04]  /*fcfe0*/  LDL.LU.64 R4, [R1+0x2b48] ;  /* 0x002b480001047983 */ /* 0x000ee80000300a00 */
[----:B------:R0:W-:Y:S04]  /*fcff0*/  @P0 STG.E.U8 desc[UR46][R16.64], R28 ;  /* 0x0000001c10000986 */ /* 0x0001e8000c10112e */
[----:B------:R-:W4:Y:S04]  /*fd000*/  LDL.LU.64 R8, [R1+0x2b40] ;  /* 0x002b400001087983 */ /* 0x000f280000300a00 */
[----:B------:R-:W4:Y:S01]  /*fd010*/  LDL.LU.64 R10, [R1+0x2b38] ;  /* 0x002b3800010a7983 */ /* 0x000f220000300a00 */
[----:B0-----:R-:W-:-:S03]  /*fd020*/  PRMT R28, R18, 0x7773, RZ ;  /* 0x00007773121c7816 */ /* 0x001fc600000000ff */
[----:B------:R-:W4:Y:S04]  /*fd030*/  LDL.LU.64 R12, [R1+0x2b30] ;  /* 0x002b3000010c7983 */ /* 0x000f280000300a00 */
[----:B------:R0:W-:Y:S01]  /*fd040*/  @P6 STG.E.U8 desc[UR46][R20.64], R28 ;  /* 0x0000001c14006986 */ /* 0x0001e2000c10112e */
[----:B------:R-:W-:-:S03]  /*fd050*/  LOP3.LUT P6, RZ, R29, 0x8, RZ, 0xc0, !PT ;  /* 0x000000081dff7812 */ /* 0x000fc600078cc0ff */
[----:B------:R-:W4:Y:S04]  /*fd060*/  LDL.LU R3, [R1+0x344] ;  /* 0x0003440001037983 */ /* 0x000f280000300800 */
[----:B------:R-:W4:Y:S01]  /*fd070*/  LDL.LU.64 R14, [R1+0x2b28] ;  /* 0x002b2800010e7983 */ /* 0x000f220000300a00 */
[----:B0-----:R-:W-:-:S03]  /*fd080*/  PRMT R28, R0, 0x7770, RZ ;  /* 0x00007770001c7816 */ /* 0x001fc600000000ff */
[----:B------:R-:W4:Y:S04]  /*fd090*/  LDL.LU.64 R16, [R1+0x2b20] ;  /* 0x002b200001107983 */ /* 0x000f280000300a00 */
[----:B------:R0:W-:Y:S01]  /*fd0a0*/  @P6 STG.E.U8 desc[UR46][R22.64], R28 ;  /* 0x0000001c16006986 */ /* 0x0001e2000c10112e */
[----:B------:R-:W-:-:S03]  /*fd0b0*/  LOP3.LUT P6, RZ, R29, 0x4, RZ, 0xc0, !PT ;  /* 0x000000041dff7812 */ /* 0x000fc600078cc0ff */
[----:B------:R-:W4:Y:S04]  /*fd0c0*/  LDL.LU.64 R18, [R1+0x2b18] ;  /* 0x002b180001127983 */ /* 0x000f280000300a00 */
[----:B------:R-:W4:Y:S01]  /*fd0d0*/  LDL.LU.64 R20, [R1+0x2b10] ;  /* 0x002b100001147983 */ /* 0x000f220000300a00 */
[----:B0-----:R-:W-:-:S03]  /*fd0e0*/  PRMT R28, R0, 0x7771, RZ ;  /* 0x00007771001c7816 */ /* 0x001fc600000000ff */
[----:B------:R-:W4:Y:S04]  /*fd0f0*/  LDL.LU.64 R22, [R1+0x2b08] ;  /* 0x002b080001167983 */ /* 0x000f280000300a00 */
[----:B------:R0:W-:Y:S01]  /*fd100*/  @P6 STG.E.U8 desc[UR46][R24.64], R28 ;  /* 0x0000001c18006986 */ /* 0x0001e2000c10112e */
[C---:B------:R-:W-:Y:S02]  /*fd110*/  LOP3.LUT P6, RZ, R29.reuse, 0x2, RZ, 0xc0, !PT ;  /* 0x000000021dff7812 */ /* 0x040fe400078cc0ff */
[----:B0-----:R-:W-:Y:S01]  /*fd120*/  PRMT R28, R0, 0x7772, RZ ;  /* 0x00007772001c7816 */ /* 0x001fe200000000ff */
[----:B------:R-:W4:Y:S10]  /*fd130*/  LDL.LU.64 R24, [R1+0x2b00] ;  /* 0x002b000001187983 */ /* 0x000f340000300a00 */
[----:B--2---:R0:W-:Y:S04]  /*fd140*/  @P6 STG.E.U8 desc[UR46][R26.64], R28 ;  /* 0x0000001c1a006986 */ /* 0x0041e8000c10112e */
[----:B0-----:R-:W2:Y:S01]  /*fd150*/  LDL.LU.64 R26, [R1+0x3940] ;  /* 0x00394000011a7983 */ /* 0x001ea20000300a00 */
[----:B------:R-:W-:-:S02]  /*fd160*/  LOP3.LUT P6, RZ, R29, 0x1, RZ, 0xc0, !PT ;  /* 0x000000011dff7812 */ /* 0x000fc400078cc0ff */
[----:B------:R-:W-:-:S11]  /*fd170*/  PRMT R28, R0, 0x7773, RZ ;  /* 0x00007773001c7816 */ /* 0x000fd600000000ff */
[----:B--2---:R0:W-:Y:S04]  /*fd180*/  @P6 STG.E.U8 desc[UR46][R26.64], R28 ;  /* 0x0000001c1a006986 */ /* 0x0041e8000c10112e */
[----:B0-----:R-:W2:Y:S01]  /*fd190*/  LDL.LU.64 R26, [R1+0x3938] ;  /* 0x00393800011a7983 */ /* 0x001ea20000300a00 */
[----:B------:R-:W-:Y:S02]  /*fd1a0*/  PRMT R28, R6, 0x7770, RZ ;  /* 0x00007770061c7816 */ /* 0x000fe400000000ff */
[C---:B------:R-:W-:Y:S02]  /*fd1b0*/  LOP3.LUT P5, RZ, R7.reuse, 0x400000, RZ, 0xc0, !PT ;  /* 0x0040000007ff7812 */ /* 0x040fe400078ac0ff */
[----:B------:R-:W-:Y:S02]  /*fd1c0*/  LOP3.LUT P4, RZ, R7, 0x1000000, RZ, 0xc0, !PT ;  /* 0x0100000007ff7812 */ /* 0x000fe4000788c0ff */
[----:B--2---:R-:W-:-:S13]  /*fd1d0*/  LOP3.LUT P6, RZ, R26, 0x80000000, RZ, 0xc0, !PT ;  /* 0x800000001aff7812 */ /* 0x004fda00078cc0ff */
[----:B---3--:R0:W-:Y:S04]  /*fd1e0*/  @P6 STG.E.U8 desc[UR46][R4.64], R28 ;  /* 0x0000001c04006986 */ /* 0x0081e8000c10112e */
[----:B0-----:R-:W2:Y:S01]  /*fd1f0*/  LDL.LU.64 R4, [R1+0x3930] ;  /* 0x0039300001047983 */ /* 0x001ea20000300a00 */
[----:B------:R-:W-:Y:S02]  /*fd200*/  LOP3.LUT P6, RZ, R26, 0x40000000, RZ, 0xc0, !PT ;  /* 0x400000001aff7812 */ /* 0x000fe400078cc0ff */
[----:B------:R-:W-:-:S11]  /*fd210*/  PRMT R28, R6, 0x7771, RZ ;  /* 0x00007771061c7816 */ /* 0x000fd600000000ff */
[----:B----4-:R0:W-:Y:S01]  /*fd220*/  @P6 STG.E.U8 desc[UR46][R8.64], R28 ;  /* 0x0000001c08006986 */ /* 0x0101e2000c10112e */
[----:B------:R-:W-:Y:S02]  /*fd230*/  LOP3.LUT P6, RZ, R26, 0x20000000, RZ, 0xc0, !PT ;  /* 0x200000001aff7812 */ /* 0x000fe400078cc0ff */
[----:B0-----:R-:W-:-:S11]  /*fd240*/  PRMT R28, R6, 0x7772, RZ ;  /* 0x00007772061c7816 */ /* 0x001fd600000000ff */
[----:B------:R0:W-:Y:S01]  /*fd250*/  @P6 STG.E.U8 desc[UR46][R10.64], R28 ;  /* 0x0000001c0a006986 */ /* 0x0001e2000c10112e */
[----:B------:R-:W-:Y:S02]  /*fd260*/  LOP3.LUT P6, RZ, R26, 0x10000000, RZ, 0xc0, !PT ;  /* 0x100000001aff7812 */ /* 0x000fe400078cc0ff */
[----:B0-----:R-:W-:Y:S02]  /*fd270*/  PRMT R28, R6, 0x7773, RZ ;  /* 0x00007773061c7816 */ /* 0x001fe400000000ff */
[C---:B------:R-:W-:Y:S01]  /*fd280*/  LOP3.LUT P3, RZ, R7.reuse, 0x4000000, RZ, 0xc0, !PT ;  /* 0x0400000007ff7812 */ /* 0x040fe2000786c0ff */
[----:B------:R-:W3:Y:S08]  /*fd290*/  LDL.LU R6, [R1+0x392c] ;  /* 0x00392c0001067983 */ /* 0x000ef00000300800 */
[----:B------:R0:W-:Y:S01]  /*fd2a0*/  @P6 STG.E.U8 desc[UR46][R12.64], R28 ;  /* 0x0000001c0c006986 */ /* 0x0001e2000c10112e */
[----:B------:R-:W-:-:S02]  /*fd2b0*/  LOP3.LUT P2, RZ, R7, 0x10000000, RZ, 0xc0, !PT ;  /* 0x1000000007ff7812 */ /* 0x000fc4000784c0ff */
[----:B0-----:R-:W-:-:S05]  /*fd2c0*/  PRMT R28, R3, 0x7770, RZ ;  /* 0x00007770031c7816 */ /* 0x001fca00000000ff */
[----:B------:R0:W-:Y:S01]  /*fd2d0*/  @P5 STG.E.U8 desc[UR46][R14.64], R28 ;  /* 0x0000001c0e005986 */ /* 0x0001e2000c10112e */
[----:B------:R-:W-:Y:S02]  /*fd2e0*/  LOP3.LUT P1, RZ, R7, 0x20000000, RZ, 0xc0, !PT ;  /* 0x2000000007ff7812 */ /* 0x000fe4000782c0ff */
[----:B0-----:R-:W-:-:S05]  /*fd2f0*/  PRMT R28, R3, 0x7771, RZ ;  /* 0x00007771031c7816 */ /* 0x001fca00000000ff */
[----:B------:R0:W-:Y:S02]  /*fd300*/  @P4 STG.E.U8 desc[UR46][R16.64], R28 ;  /* 0x0000001c10004986 */ /* 0x0001e4000c10112e */
[----:B0-----:R-:W-:-:S05]  /*fd310*/  PRMT R28, R3, 0x7772, RZ ;  /* 0x00007772031c7816 */ /* 0x001fca00000000ff */
[----:B------:R0:W-:Y:S02]  /*fd320*/  @P3 STG.E.U8 desc[UR46][R18.64], R28 ;  /* 0x0000001c12003986 */ /* 0x0001e4000c10112e */
[----:B0-----:R-:W-:-:S05]  /*fd330*/  PRMT R28, R3, 0x7773, RZ ;  /* 0x00007773031c7816 */ /* 0x001fca00000000ff */
[----:B------:R0:W-:Y:S04]  /*fd340*/  @P2 STG.E.U8 desc[UR46][R20.64], R28 ;  /* 0x0000001c14002986 */ /* 0x0001e8000c10112e */
[----:B0-----:R-:W4:Y:S01]  /*fd350*/  LDL.LU.64 R20, [R1+0x2af8] ;  /* 0x002af80001147983 */ /* 0x001f220000300a00 */
[----:B--2---:R-:W-:-:S05]  /*fd360*/  PRMT R28, R5, 0x7770, RZ ;  /* 0x00007770051c7816 */ /* 0x004fca00000000ff */
[----:B------:R0:W-:Y:S04]  /*fd370*/  @P1 STG.E.U8 desc[UR46][R22.64], R28 ;  /* 0x0000001c16001986 */ /* 0x0001e8000c10112e */
[----:B0-----:R-:W2:Y:S01]  /*fd380*/  LDL.LU.64 R22, [R1+0x2af0] ;  /* 0x002af00001167983 */ /* 0x001ea20000300a00 */
[----:B------:R-:W-:Y:S02]  /*fd390*/  LOP3.LUT P0, RZ, R7, 0x80000000, RZ, 0xc0, !PT ;  /* 0x8000000007ff7812 */ /* 0x000fe4000780c0ff */
[----:B------:R-:W-:Y:S01]  /*fd3a0*/  PRMT R28, R5, 0x7771, RZ ;  /* 0x00007771051c7816 */ /* 0x000fe200000000ff */
[----:B------:R-:W2:Y:S04]  /*fd3b0*/  LDL.LU.64 R14, [R1+0x2ae8] ;  /* 0x002ae800010e7983 */ /* 0x000ea80000300a00 */
[----:B------:R-:W2:Y:S04]  /*fd3c0*/  LDL.LU.64 R16, [R1+0x2ae0] ;  /* 0x002ae00001107983 */ /* 0x000ea80000300a00 */
[----:B------:R-:W2:Y:S04]  /*fd3d0*/  LDL.LU.64 R18, [R1+0x2ad8] ;  /* 0x002ad80001127983 */ /* 0x000ea80000300a00 */
[----:B------:R0:W-:Y:S01]  /*fd3e0*/  @P0 STG.E.U8 desc[UR46][R24.64], R28 ;  /* 0x0000001c18000986 */ /* 0x0001e2000c10112e */
[----:B---3--:R-:W-:-:S03]  /*fd3f0*/  LOP3.LUT P3, RZ, R6, 0x1, RZ, 0xc0, !PT ;  /* 0x0000000106ff7812 */ /* 0x008fc6000786c0ff */
[----:B0-----:R-:W3:Y:S01]  /*fd400*/  LDL.LU R24, [R1+0x34c] ;  /* 0x00034c0001187983 */ /* 0x001ee20000300800 */
[----:B------:R-:W-:Y:S02]  /*fd410*/  LOP3.LUT P2, RZ, R6, 0x8, RZ, 0xc0, !PT ;  /* 0x0000000806ff7812 */ /* 0x000fe4000784c0ff */
[----:B------:R-:W-:-:S07]  /*fd420*/  PRMT R28, R5, 0x7772, RZ ;  /* 0x00007772051c7816 */ /* 0x000fce00000000ff */
[----:B----4-:R0:W-:Y:S02]  /*fd430*/  @P3 STG.E.U8 desc[UR46][R20.64], R28 ;  /* 0x0000001c14003986 */ /* 0x0101e4000c10112e */
[----:B0-----:R-:W-:Y:S02]  /*fd440*/  PRMT R28, R5, 0x7773, RZ ;  /* 0x00007773051c7816 */ /* 0x001fe400000000ff */
[----:B------:R-:W4:Y:S04]  /*fd450*/  LDL.LU.64 R20, [R1+0x2ad0] ;  /* 0x002ad00001147983 */ /* 0x000f280000300a00 */
[----:B------:R-:W4:Y:S04]  /*fd460*/  LDL.LU R25, [R1+0x330] ;  /* 0x0003300001197983 */ /* 0x000f280000300800 */
[----:B------:R-:W4:Y:S04]  /*fd470*/  LDL.LU R5, [R1+0x3928] ;  /* 0x0039280001057983 */ /* 0x000f280000300800 */
[----:B--2---:R0:W-:Y:S04]  /*fd480*/  @P2 STG.E.U8 desc[UR46][R22.64], R28 ;  /* 0x0000001c16002986 */ /* 0x0041e8000c10112e */
[----:B0-----:R-:W2:Y:S04]  /*fd490*/  LDL.LU.64 R22, [R1+0x2ac8] ;  /* 0x002ac80001167983 */ /* 0x001ea80000300a00 */
[----:B------:R-:W3:Y:S04]  /*fd4a0*/  LDL.LU R3, [R1+0x334] ;  /* 0x0003340001037983 */ /* 0x000ee80000300800 */
[----:B---3--:R0:W-:Y:S04]  /*fd4b0*/  STL.64 [R1+0x3910], R2 ;  /* 0x0039100201007387 */ /* 0x0081e80000100a00 */
[----:B------:R-:W-:Y:S04]  /*fd4c0*/  STL.64 [R1+0x3600], R6 ;  /* 0x0036000601007387 */ /* 0x000fe80000100a00 */
[----:B0-----:R-:W3:Y:S04]  /*fd4d0*/  LDL.LU.64 R2, [R1+0x2ab0] ;  /* 0x002ab00001027983 */ /* 0x001ee80000300a00 */
[----:B---3--:R0:W-:Y:S04]  /*fd4e0*/  STL.64 [R1+0x3918], R2 ;  /* 0x0039180201007387 */ /* 0x0081e80000100a00 */
[----:B0-----:R-:W3:Y:S01]  /*fd4f0*/  LDL.LU.64 R2, [R1+0x2ab8] ;  /* 0x002ab80001027983 */ /* 0x001ee20000300a00 */
[----:B------:R-:W-:-:S02]  /*fd500*/  LOP3.LUT P6, RZ, R6, 0x400000, RZ, 0xc0, !PT ;  /* 0x0040000006ff7812 */ /* 0x000fc400078cc0ff */
[----:B------:R-:W-:-:S11]  /*fd510*/  LOP3.LUT R26, R26, 0xffefffff, RZ, 0xc0, !PT ;  /* 0xffefffff1a1a7812 */ /* 0x000fd600078ec0ff */
[----:B------:R-:W-:Y:S02]  /*fd520*/  @P6 LOP3.LUT R26, R26, 0x100000, RZ, 0xfc, !PT ;  /* 0x001000001a1a6812 */ /* 0x000fe400078efcff */
[----:B------:R-:W-:Y:S02]  /*fd530*/  LOP3.LUT P6, RZ, R6, 0x200000, RZ, 0xc0, !PT ;  /* 0x0020000006ff7812 */ /* 0x000fe400078cc0ff */
        /* <DEDUP_REMOVED lines=12> */
[----:B------:R-:W-:Y:S01]  /*fd600*/  LOP3.LUT R26, R26, 0xfdffffff, RZ, 0xc0, !PT ;  /* 0xfdffffff1a1a7812 */ /* 0x000fe200078ec0ff */
[----:B---3--:R0:W-:Y:S04]  /*fd610*/  STL.64 [R1+0x3920], R2 ;  /* 0x0039200201007387 */ /* 0x0081e80000100a00 */
[----:B0-----:R-:W3:Y:S06]  /*fd620*/  LDL.LU.64 R2, [R1+0x2ac0] ;  /* 0x002ac00001027983 */ /* 0x001eec0000300a00 */
[----:B------:R-:W-:-:S02]  /*fd630*/  @P6 LOP3.LUT R26, R26, 0x2000000, RZ, 0xfc, !PT ;  /* 0x020000001a1a6812 */ /* 0x000fc400078efcff */
[----:B------:R-:W-:Y:S02]  /*fd640*/  LOP3.LUT P6, RZ, R6, 0x1000, RZ, 0xc0, !PT ;  /* 0x0000100006ff7812 */ /* 0x000fe400078cc0ff */
[----:B------:R-:W-:Y:S02]  /*fd650*/  LOP3.LUT R26, R26, 0xfbffffff, RZ, 0xc0, !PT ;  /* 0xfbffffff1a1a7812 */ /* 0x000fe400078ec0ff */
[----:B------:R-:W-:-:S09]  /*fd660*/  LOP3.LUT P1, RZ, R6, 0x10, RZ, 0xc0, !PT ;  /* 0x0000001006ff7812 */ /* 0x000fd2000782c0ff */
[----:B------:R-:W-:Y:S02]  /*fd670*/  @P6 LOP3.LUT R26, R26, 0x4000000, RZ, 0xfc, !PT ;  /* 0x040000001a1a6812 */ /* 0x000fe400078efcff */
[C---:B------:R-:W-:Y:S02]  /*fd680*/  LOP3.LUT P6, RZ, R6.reuse, 0x400, RZ, 0xc0, !PT ;  /* 0x0000040006ff7812 */ /* 0x040fe400078cc0ff */
[----:B------:R-:W-:Y:S02]  /*fd690*/  LOP3.LUT P0, RZ, R6, 0x40, RZ, 0xc0, !PT ;  /* 0x0000004006ff7812 */ /* 0x000fe4000780c0ff */
[----:B------:R-:W-:Y:S02]  /*fd6a0*/  LOP3.LUT R26, R26, 0xf7ffffff, RZ, 0xc0, !PT ;  /* 0xf7ffffff1a1a7812 */ /* 0x000fe400078ec0ff */
[----:B------:R-:W-:-:S05]  /*fd6b0*/  PRMT R28, R24, 0x7770, RZ ;  /* 0x00007770181c7816 */ /* 0x000fca00000000ff */
[----:B------:R0:W-:Y:S02]  /*fd6c0*/  @P1 STG.E.U8 desc[UR46][R14.64], R28 ;  /* 0x0000001c0e001986 */ /* 0x0001e4000c10112e */
[----:B------:R-:W-:Y:S02]  /*fd6d0*/  @P6 LOP3.LUT R26, R26, 0x8000000, RZ, 0xfc, !PT ;  /* 0x080000001a1a6812 */ /* 0x000fe400078efcff */
[----:B------:R-:W-:Y:S02]  /*fd6e0*/  LOP3.LUT P6, RZ, R6, 0x100, RZ, 0xc0, !PT ;  /* 0x0000010006ff7812 */ /* 0x000fe400078cc0ff */
[----:B0-----:R-:W-:-:S05]  /*fd6f0*/  PRMT R28, R24, 0x7771, RZ ;  /* 0x00007771181c7816 */ /* 0x001fca00000000ff */
[----:B------:R0:W-:Y:S02]  /*fd700*/  @P0 STG.E.U8 desc[UR46][R16.64], R28 ;  /* 0x0000001c10000986 */ /* 0x0001e4000c10112e */
[----:B0-----:R-:W-:-:S05]  /*fd710*/  PRMT R28, R24, 0x7772, RZ ;  /* 0x00007772181c7816 */ /* 0x001fca00000000ff */
[----:B------:R0:W-:Y:S01]  /*fd720*/  @P6 STG.E.U8 desc[UR46][R18.64], R28 ;  /* 0x0000001c12006986 */ /* 0x0001e2000c10112e */
[----:B------:R-:W-:Y:S02]  /*fd730*/  LOP3.LUT P6, RZ, R26, 0x8000000, RZ, 0xc0, !PT ;  /* 0x080000001aff7812 */ /* 0x000fe400078cc0ff */
[----:B0-----:R-:W-:-:S11]  /*fd740*/  PRMT R28, R24, 0x7773, RZ ;  /* 0x00007773181c7816 */ /* 0x001fd600000000ff */
[----:B----4-:R0:W-:Y:S01]  /*fd750*/  @P6 STG.E.U8 desc[UR46][R20.64], R28 ;  /* 0x0000001c14006986 */ /* 0x0101e2000c10112e */
[----:B------:R-:W-:Y:S02]  /*fd760*/  LOP3.LUT P6, RZ, R26, 0x4000000, RZ, 0xc0, !PT ;  /* 0x040000001aff7812 */ /* 0x000fe400078cc0ff */
[----:B------:R-:W-:Y:S02]  /*fd770*/  LOP3.LUT P5, RZ, R6, 0x2000000, RZ, 0xc0, !PT ;  /* 0x0200000006ff7812 */ /* 0x000fe400078ac0ff */
[----:B0-----:R-:W-:-:S09]  /*fd780*/  PRMT R28, R25, 0x7770, RZ ;  /* 0x00007770191c7816 */ /* 0x001fd200000000ff */
[----:B--2---:R0:W-:Y:S01]  /*fd790*/  @P6 STG.E.U8 desc[UR46][R22.64], R28 ;  /* 0x0000001c16006986 */ /* 0x0041e2000c10112e */
[----:B------:R-:W-:Y:S02]  /*fd7a0*/  LOP3.LUT P6, RZ, R26, 0x2000000, RZ, 0xc0, !PT ;  /* 0x020000001aff7812 */ /* 0x000fe400078cc0ff */
[C---:B------:R-:W-:Y:S02]  /*fd7b0*/  LOP3.LUT P4, RZ, R6.reuse, 0x4000000, RZ, 0xc0, !PT ;  /* 0x0400000006ff7812 */ /* 0x040fe4000788c0ff */
[C---:B------:R-:W-:Y:S02]  /*fd7c0*/  LOP3.LUT P3, RZ, R6.reuse, 0x10000000, RZ, 0xc0, !PT ;  /* 0x1000000006ff7812 */ /* 0x040fe4000786c0ff */
[----:B------:R-:W-:Y:S02]  /*fd7d0*/  LOP3.LUT P2, RZ, R6, 0x40000000, RZ, 0xc0, !PT ;  /* 0x4000000006ff7812 */ /* 0x000fe4000784c0ff */
[----:B------:R-:W2:Y:S04]  /*fd7e0*/  LDL.LU.64 R6, [R1+0x2aa8] ;  /* 0x002aa80001067983 */ /* 0x000ea80000300a00 */
[----:B------:R-:W4:Y:S01]  /*fd7f0*/  LDL.LU.64 R8, [R1+0x2aa0] ;  /* 0x002aa00001087983 */ /* 0x000f220000300a00 */
[----:B0-----:R-:W-:-:S03]  /*fd800*/  PRMT R28, R25, 0x7771, RZ ;  /* 0x00007771191c7816 */ /* 0x001fc600000000ff */
[----:B------:R-:W4:Y:S04]  /*fd810*/  LDL.LU.64 R10, [R1+0x2a98] ;  /* 0x002a9800010a7983 */ /* 0x000f280000300a00 */
[----:B------:R-:W4:Y:S04]  /*fd820*/  LDL.LU.64 R12, [R1+0x2a90] ;  /* 0x002a9000010c7983 */ /* 0x000f280000300a00 */
[----:B------:R-:W4:Y:S04]  /*fd830*/  LDL.LU.64 R14, [R1+0x2a88] ;  /* 0x002a8800010e7983 */ /* 0x000f280000300a00 */
[----:B------:R-:W4:Y:S04]  /*fd840*/  LDL.LU.64 R16, [R1+0x2a80] ;  /* 0x002a800001107983 */ /* 0x000f280000300a00 */
[----:B------:R-:W4:Y:S04]  /*fd850*/  LDL.LU.64 R18, [R1+0x2a78] ;  /* 0x002a780001127983 */ /* 0x000f280000300a00 */
[----:B------:R-:W4:Y:S04]  /*fd860*/  LDL.LU.64 R20, [R1+0x2a70] ;  /* 0x002a700001147983 */ /* 0x000f280000300a00 */
[----:B------:R-:W4:Y:S04]  /*fd870*/  LDL.LU R24, [R1+0x33c] ;  /* 0x00033c0001187983 */ /* 0x000f280000300800 */
[----:B------:R-:W4:Y:S04]  /*fd880*/  LDL.LU.64 R22, [R1+0x2a68] ;  /* 0x002a680001167983 */ /* 0x000f280000300a00 */
[----:B---3--:R0:W-:Y:S04]  /*fd890*/  @P6 STG.E.U8 desc[UR46][R2.64], R28 ;  /* 0x0000001c02006986 */ /* 0x0081e8000c10112e */
[----:B0-----:R-:W3:Y:S01]  /*fd8a0*/  LDL.LU.64 R2, [R1+0x3920] ;  /* 0x0039200001027983 */ /* 0x001ee20000300a00 */
[----:B------:R-:W-:-:S02]  /*fd8b0*/  LOP3.LUT P6, RZ, R26, 0x1000000, RZ, 0xc0, !PT ;  /* 0x010000001aff7812 */ /* 0x000fc400078cc0ff */
[----:B------:R-:W-:-:S11]  /*fd8c0*/  PRMT R28, R25, 0x7772, RZ ;  /* 0x00007772191c7816 */ /* 0x000fd600000000ff */
[----:B---3--:R0:W-:Y:S04]  /*fd8d0*/  @P6 STG.E.U8 desc[UR46][R2.64], R28 ;  /* 0x0000001c02006986 */ /* 0x0081e8000c10112e */
[----:B0-----:R-:W3:Y:S01]  /*fd8e0*/  LDL.LU.64 R2, [R1+0x3918] ;  /* 0x0039180001027983 */ /* 0x001ee20000300a00 */
[----:B------:R-:W-:Y:S02]  /*fd8f0*/  LOP3.LUT P6, RZ, R26, 0x800000, RZ, 0xc0, !PT ;  /* 0x008000001aff7812 */ /* 0x000fe400078cc0ff */
[----:B------:R-:W-:-:S11]  /*fd900*/  PRMT R28, R25, 0x7773, RZ ;  /* 0x00007773191c7816 */ /* 0x000fd600000000ff */
[----:B---3--:R0:W-:Y:S04]  /*fd910*/  @P6 STG.E.U8 desc[UR46][R2.64], R28 ;  /* 0x0000001c02006986 */ /* 0x0081e8000c10112e */
[----:B0-----:R-:W3:Y:S01]  /*fd920*/  LDL.LU.64 R2, [R1+0x3910] ;  /* 0x0039100001027983 */ /* 0x001ee20000300a00 */
[----:B------:R-:W-:Y:S02]  /*fd930*/  LOP3.LUT P6, RZ, R26, 0x400000, RZ, 0xc0, !PT ;  /* 0x004000001aff7812 */ /* 0x000fe400078cc0ff */
[C---:B------:R-:W-:Y:S02]  /*fd940*/  LOP3.LUT P1, RZ, R5.reuse, 0x1, RZ, 0xc0, !PT ;  /* 0x0000000105ff7812 */ /* 0x040fe4000782c0ff */
[----:B------:R-:W-:Y:S02]  /*fd950*/  LOP3.LUT P0, RZ, R5, 0x4, RZ, 0xc0, !PT ;  /* 0x0000000405ff7812 */ /* 0x000fe4000780c0ff */
[----:B---3--:R-:W-:-:S07]  /*fd960*/  PRMT R28, R3, 0x7770, RZ ;  /* 0x00007770031c7816 */ /* 0x008fce00000000ff */
[----:B--2---:R0:W-:Y:S01]  /*fd970*/  @P6 STG.E.U8 desc[UR46][R6.64], R28 ;  /* 0x0000001c06006986 */ /* 0x0041e2000c10112e */
[----:B------:R-:W-:Y:S02]  /*fd980*/  LOP3.LUT P6, RZ, R26, 0x200000, RZ, 0xc0, !PT ;  /* 0x002000001aff7812 */ /* 0x000fe400078cc0ff */
[----:B0-----:R-:W-:-:S11]  /*fd990*/  PRMT R28, R3, 0x7771, RZ ;  /* 0x00007771031c7816 */ /* 0x001fd600000000ff */
[----:B----4-:R0:W-:Y:S01]  /*fd9a0*/  @P6 STG.E.U8 desc[UR46][R8.64], R28 ;  /* 0x0000001c08006986 */ /* 0x0101e2000c10112e */
[----:B------:R-:W-:Y:S02]  /*fd9b0*/  LOP3.LUT P6, RZ, R26, 0x100000, RZ, 0xc0, !PT ;  /* 0x001000001aff7812 */ /* 0x000fe400078cc0ff */
[----:B0-----:R-:W-:-:S11]  /*fd9c0*/  PRMT R28, R3, 0x7772, RZ ;  /* 0x00007772031c7816 */ /* 0x001fd600000000ff */
[----:B------:R0:W-:Y:S02]  /*fd9d0*/  @P6 STG.E.U8 desc[UR46][R10.64], R28 ;  /* 0x0000001c0a006986 */ /* 0x0001e4000c10112e */
[----:B0-----:R-:W-:-:S05]  /*fd9e0*/  PRMT R28, R3, 0x7773, RZ ;  /* 0x00007773031c7816 */ /* 0x001fca00000000ff */
[----:B------:R0:W-:Y:S02]  /*fd9f0*/  @P5 STG.E.U8 desc[UR46][R12.64], R28 ;  /* 0x0000001c0c005986 */ /* 0x0001e4000c10112e */
[----:B0-----:R-:W-:-:S05]  /*fda00*/  PRMT R28, R4, 0x7770, RZ ;  /* 0x00007770041c7816 */ /* 0x001fca00000000ff */
[----:B------:R0:W-:Y:S02]  /*fda10*/  @P4 STG.E.U8 desc[UR46][R14.64], R28 ;  /* 0x0000001c0e004986 */ /* 0x0001e4000c10112e */
[----:B0-----:R-:W-:-:S05]  /*fda20*/  PRMT R28, R4, 0x7771, RZ ;  /* 0x00007771041c7816 */ /* 0x001fca00000000ff */
[----:B------:R0:W-:Y:S02]  /*fda30*/  @P3 STG.E.U8 desc[UR46][R16.64], R28 ;  /* 0x0000001c10003986 */ /* 0x0001e4000c10112e */
[----:B0-----:R-:W-:-:S05]  /*fda40*/  PRMT R28, R4, 0x7772, RZ ;  /* 0x00007772041c7816 */ /* 0x001fca00000000ff */
[----:B------:R0:W-:Y:S02]  /*fda50*/  @P2 STG.E.U8 desc[UR46][R18.64], R28 ;  /* 0x0000001c12002986 */ /* 0x0001e4000c10112e */
[----:B0-----:R-:W-:Y:S02]  /*fda60*/  PRMT R28, R4, 0x7773, RZ ;  /* 0x00007773041c7816 */ /* 0x001fe400000000ff */
[----:B------:R-:W2:Y:S04]  /*fda70*/  LDL.LU R4, [R1+0x3908] ;  /* 0x0039080001047983 */ /* 0x000ea80000300800 */
[----:B------:R0:W-:Y:S01]  /*fda80*/  @P1 STG.E.U8 desc[UR46][R20.64], R28 ;  /* 0x0000001c14001986 */ /* 0x0001e2000c10112e */
[----:B------:R-:W-:Y:S01]  /*fda90*/  IMAD.MOV.U32 R25, RZ, RZ, R2 ;  /* 0x000000ffff197224 */ /* 0x000fe200078e0002 */
[----:B0-----:R-:W-:-:S02]  /*fdaa0*/  PRMT R28, R24, 0x7770, RZ ;  /* 0x00007770181c7816 */ /* 0x001fc400000000ff */
[----:B------:R-:W3:Y:S04]  /*fdab0*/  LDL.LU.64 R20, [R1+0x2a60] ;  /* 0x002a600001147983 */ /* 0x000ee80000300a00 */
[----:B------:R0:W-:Y:S04]  /*fdac0*/  @P0 STG.E.U8 desc[UR46][R22.64], R28 ;  /* 0x0000001c16000986 */ /* 0x0001e8000c10112e */
[----:B0-----:R-:W4:Y:S04]  /*fdad0*/  LDL.LU.64 R22, [R1+0x2a58] ;  /* 0x002a580001167983 */ /* 0x001f280000300a00 */
[----:B------:R-:W2:Y:S01]  /*fdae0*/  LDL.LU.64 R2, [R1+0x2a50] ;  /* 0x002a500001027983 */ /* 0x000ea20000300a00 */
[----:B------:R-:W-:-:S02]  /*fdaf0*/  LOP3.LUT P3, RZ, R5, 0x10, RZ, 0xc0, !PT ;  /* 0x0000001005ff7812 */ /* 0x000fc4000786c0ff */
[C---:B------:R-:W-:Y:S01]  /*fdb00*/  LOP3.LUT P2, RZ, R5.reuse, 0x40, RZ, 0xc0, !PT ;  /* 0x0000004005ff7812 */ /* 0x040fe2000784c0ff */
[----:B------:R-:W2:Y:S01]  /*fdb10*/  LDL.LU.64 R16, [R1+0x2a48] ;  /* 0x002a480001107983 */ /* 0x000ea20000300a00 */
[C---:B------:R-:W-:Y:S02]  /*fdb20*/  PRMT R28, R24.reuse, 0x7771, RZ ;  /* 0x00007771181c7816 */ /* 0x040fe400000000ff */
[----:B------:R-:W-:Y:S01]  /*fdb30*/  LOP3.LUT P1, RZ, R5, 0x100, RZ, 0xc0, !PT ;  /* 0x0000010005ff7812 */ /* 0x000fe2000782c0ff */
[----:B------:R-:W2:Y:S04]  /*fdb40*/  LDL.LU.64 R18, [R1+0x2a40] ;  /* 0x002a400001127983 */ /* 0x000ea80000300a00 */
[----:B------:R-:W2:Y:S04]  /*fdb50*/  LDL.LU R29, [R1+0x320] ;  /* 0x00032000011d7983 */ /* 0x000ea80000300800 */
[----:B---3--:R0:W-:Y:S02]  /*fdb60*/  @P3 STG.E.U8 desc[UR46][R20.64], R28 ;  /* 0x0000001c14003986 */ /* 0x0081e4000c10112e */
[----:B0-----:R-:W-:-:S02]  /*fdb70*/  PRMT R28, R24, 0x7772, RZ ;  /* 0x00007772181c7816 */ /* 0x001fc400000000ff */
[----:B------:R-:W3:Y:S04]  /*fdb80*/  LDL.LU.64 R20, [R1+0x2a38] ;  /* 0x002a380001147983 */ /* 0x000ee80000300a00 */
[----:B----4-:R0:W-:Y:S04]  /*fdb90*/  @P2 STG.E.U8 desc[UR46][R22.64], R28 ;  /* 0x0000001c16002986 */ /* 0x0101e8000c10112e */
[----:B------:R-:W4:Y:S01]  /*fdba0*/  LDL.LU R0, [R1+0x324] ;  /* 0x0003240001007983 */ /* 0x000f220000300800 */
[----:B0-----:R-:W-:-:S03]  /*fdbb0*/  PRMT R28, R24, 0x7773, RZ ;  /* 0x00007773181c7816 */ /* 0x001fc600000000ff */
[----:B------:R-:W4:Y:S04]  /*fdbc0*/  LDL.LU.64 R22, [R1+0x2a30] ;  /* 0x002a300001167983 */ /* 0x000f280000300a00 */
[----:B--2---:R0:W-:Y:S04]  /*fdbd0*/  @P1 STG.E.U8 desc[UR46][R2.64], R28 ;  /* 0x0000001c02001986 */ /* 0x0041e8000c10112e */
[----:B0-----:R-:W2:Y:S04]  /*fdbe0*/  LDL.LU.64 R2, [R1+0x2a18] ;  /* 0x002a180001027983 */ /* 0x001ea80000300a00 */
[----:B--2---:R0:W-:Y:S04]  /*fdbf0*/  STL.64 [R1+0x38f8], R2 ;  /* 0x0038f80201007387 */ /* 0x0041e80000100a00 */
[----:B0-----:R-:W2:Y:S01]  /*fdc00*/  LDL.LU.64 R2, [R1+0x2a20] ;  /* 0x002a200001027983 */ /* 0x001ea20000300a00 */
        /* <DEDUP_REMOVED lines=17> */
[----:B--2---:R0:W-:Y:S04]  /*fdd20*/  STL.64 [R1+0x3900], R2 ;  /* 0x0039000201007387 */ /* 0x0041e80000100a00 */
[----:B0-----:R-:W2:Y:S06]  /*fdd30*/  LDL.LU.64 R2, [R1+0x2a28] ;  /* 0x002a280001027983 */ /* 0x001eac0000300a00 */
[----:B------:R-:W-:-:S02]  /*fdd40*/  @P6 LOP3.LUT R26, R26, 0x20000, RZ, 0xfc, !PT ;  /* 0x000200001a1a6812 */ /* 0x000fc400078efcff */
[C---:B------:R-:W-:Y:S01]  /*fdd50*/  LOP3.LUT P6, RZ, R5.reuse, 0x8000, RZ, 0xc0, !PT ;  /* 0x0000800005ff7812 */ /* 0x040fe200078cc0ff */
[----:B------:R-:W2:Y:S01]  /*fdd60*/  LDL.LU.64 R6, [R1+0x2a10] ;  /* 0x002a100001067983 */ /* 0x000ea20000300a00 */
[----:B------:R-:W-:Y:S02]  /*fdd70*/  LOP3.LUT R26, R26, 0xfffbffff, RZ, 0xc0, !PT ;  /* 0xfffbffff1a1a7812 */ /* 0x000fe400078ec0ff */
[----:B------:R-:W-:Y:S01]  /*fdd80*/  LOP3.LUT P0, RZ, R5, 0x200, RZ, 0xc0, !PT ;  /* 0x0000020005ff7812 */ /* 0x000fe2000780c0ff */
[----:B------:R-:W2:Y:S01]  /*fdd90*/  LDL.LU R24, [R1+0x328] ;  /* 0x0003280001187983 */ /* 0x000ea20000300800 */
[----:B------:R-:W-:-:S03]  /*fdda0*/  PRMT R28, R29, 0x7770, RZ ;  /* 0x000077701d1c7816 */ /* 0x000fc600000000ff */
[----:B------:R-:W2:Y:S04]  /*fddb0*/  LDL.LU.64 R8, [R1+0x2a08] ;  /* 0x002a080001087983 */ /* 0x000ea80000300a00 */
[----:B------:R-:W-:Y:S01]  /*fddc0*/  @P6 LOP3.LUT R26, R26, 0x40000, RZ, 0xfc, !PT ;  /* 0x000400001a1a6812 */ /* 0x000fe200078efcff */
[----:B------:R-:W2:Y:S01]  /*fddd0*/  LDL.LU.64 R10, [R1+0x2a00] ;  /* 0x002a0000010a7983 */ /* 0x000ea20000300a00 */
[----:B------:R-:W-:Y:S02]  /*fdde0*/  LOP3.LUT P6, RZ, R5, 0x1000, RZ, 0xc0, !PT ;  /* 0x0000100005ff7812 */ /* 0x000fe400078cc0ff */
[----:B------:R-:W-:Y:S01]  /*fddf0*/  LOP3.LUT R26, R26, 0xfff7ffff, RZ, 0xc0, !PT ;  /* 0xfff7ffff1a1a7812 */ /* 0x000fe200078ec0ff */
[----:B------:R0:W-:Y:S04]  /*fde00*/  @P0 STG.E.U8 desc[UR46][R16.64], R28 ;  /* 0x0000001c10000986 */ /* 0x0001e8000c10112e */
[----:B------:R-:W2:Y:S04]  /*fde10*/  LDL.LU.64 R12, [R1+0x29f8] ;  /* 0x0029f800010c7983 */ /* 0x000ea80000300a00 */
[----:B------:R-:W2:Y:S02]  /*fde20*/  LDL.LU.64 R14, [R1+0x29f0] ;  /* 0x0029f000010e7983 */ /* 0x000ea40000300a00 */
[----:B------:R-:W-:-:S02]  /*fde30*/  @P6 LOP3.LUT R26, R26, 0x80000, RZ, 0xfc, !PT ;  /* 0x000800001a1a6812 */ /* 0x000fc400078efcff */
[----:B------:R-:W-:Y:S01]  /*fde40*/  LOP3.LUT P6, RZ, R5, 0x800, RZ, 0xc0, !PT ;  /* 0x0000080005ff7812 */ /* 0x000fe200078cc0ff */
[----:B0-----:R-:W2:Y:S01]  /*fde50*/  LDL.LU.64 R16, [R1+0x29e8] ;  /* 0x0029e80001107983 */ /* 0x001ea20000300a00 */
[----:B------:R-:W-:-:S11]  /*fde60*/  PRMT R28, R29, 0x7771, RZ ;  /* 0x000077711d1c7816 */ /* 0x000fd600000000ff */
[----:B------:R0:W-:Y:S01]  /*fde70*/  @P6 STG.E.U8 desc[UR46][R18.64], R28 ;  /* 0x0000001c12006986 */ /* 0x0001e2000c10112e */
[C---:B------:R-:W-:Y:S02]  /*fde80*/  LOP3.LUT P6, RZ, R26.reuse, 0x80000, RZ, 0xc0, !PT ;  /* 0x000800001aff7812 */ /* 0x040fe400078cc0ff */
[----:B0-----:R-:W-:Y:S01]  /*fde90*/  PRMT R28, R29, 0x7772, RZ ;  /* 0x000077721d1c7816 */ /* 0x001fe200000000ff */
[----:B------:R-:W2:Y:S10]  /*fdea0*/  LDL.LU.64 R18, [R1+0x29e0] ;  /* 0x0029e00001127983 */ /* 0x000eb40000300a00 */
[----:B---3--:R0:W-:Y:S01]  /*fdeb0*/  @P6 STG.E.U8 desc[UR46][R20.64], R28 ;  /* 0x0000001c14006986 */ /* 0x0081e2000c10112e */
[----:B------:R-:W-:-:S02]  /*fdec0*/  LOP3.LUT P6, RZ, R26, 0x40000, RZ, 0xc0, !PT ;  /* 0x000400001aff7812 */ /* 0x000fc400078cc0ff */
[----:B0-----:R-:W-:Y:S01]  /*fded0*/  PRMT R28, R29, 0x7773, RZ ;  /* 0x000077731d1c7816 */ /* 0x001fe200000000ff */
[----:B------:R-:W3:Y:S10]  /*fdee0*/  LDL.LU.64 R20, [R1+0x29d8] ;  /* 0x0029d80001147983 */ /* 0x000ef40000300a00 */
[----:B----4-:R0:W-:Y:S01]  /*fdef0*/  @P6 STG.E.U8 desc[UR46][R22.64], R28 ;  /* 0x0000001c16006986 */ /* 0x0101e2000c10112e */
[----:B------:R-:W-:-:S02]  /*fdf00*/  LOP3.LUT P6, RZ, R26, 0x20000, RZ, 0xc0, !PT ;  /* 0x000200001aff7812 */ /* 0x000fc400078cc0ff */
        /* <DEDUP_REMOVED lines=8> */
[----:B------:R-:W-:Y:S02]  /*fdf90*/  LOP3.LUT P6, RZ, R26, 0x8000, RZ, 0xc0, !PT ;  /* 0x000080001aff7812 */ /* 0x000fe400078cc0ff */
[----:B------:R-:W-:Y:S02]  /*fdfa0*/  PRMT R28, R0, 0x7772, RZ ;  /* 0x00007772001c7816 */ /* 0x000fe400000000ff */
[C---:B------:R-:W-:Y:S02]  /*fdfb0*/  LOP3.LUT P5, RZ, R5.reuse, 0x10000000, RZ, 0xc0, !PT ;  /* 0x1000000005ff7812 */ /* 0x040fe400078ac0ff */
[----:B------:R-:W-:-:S07]  /*fdfc0*/  LOP3.LUT P4, RZ, R5, 0x40000000, RZ, 0xc0, !PT ;  /* 0x4000000005ff7812 */ /* 0x000fce000788c0ff */
[----:B--2---:R0:W-:Y:S04]  /*fdfd0*/  @P6 STG.E.U8 desc[UR46][R2.64], R28 ;  /* 0x0000001c02006986 */ /* 0x0041e8000c10112e */
[----:B0-----:R-:W2:Y:S01]  /*fdfe0*/  LDL.LU.64 R2, [R1+0x38f0] ;  /* 0x0038f00001027983 */ /* 0x001ea20000300a00 */
[----:B------:R-:W-:Y:S02]  /*fdff0*/  LOP3.LUT P6, RZ, R26, 0x4000, RZ, 0xc0, !PT ;  /* 0x000040001aff7812 */ /* 0x000fe400078cc0ff */
[----:B------:R-:W-:-:S11]  /*fe000*/  PRMT R28, R0, 0x7773, RZ ;  /* 0x00007773001c7816 */ /* 0x000fd600000000ff */
[----:B------:R0:W-:Y:S01]  /*fe010*/  @P6 STG.E.U8 desc[UR46][R6.64], R28 ;  /* 0x0000001c06006986 */ /* 0x0001e2000c10112e */
[----:B------:R-:W-:Y:S02]  /*fe020*/  LOP3.LUT P6, RZ, R26, 0x2000, RZ, 0xc0, !PT ;  /* 0x000020001aff7812 */ /* 0x000fe400078cc0ff */
[----:B0-----:R-:W-:-:S11]  /*fe030*/  PRMT R28, R24, 0x7770, RZ ;  /* 0x00007770181c7816 */ /* 0x001fd600000000ff */
[----:B------:R0:W-:Y:S01]  /*fe040*/  @P6 STG.E.U8 desc[UR46][R8.64], R28 ;  /* 0x0000001c08006986 */ /* 0x0001e2000c10112e */
[----:B------:R-:W-:Y:S02]  /*fe050*/  LOP3.LUT P6, RZ, R26, 0x1000, RZ, 0xc0, !PT ;  /* 0x000010001aff7812 */ /* 0x000fe400078cc0ff */
[----:B0-----:R-:W-:-:S11]  /*fe060*/  PRMT R28, R24, 0x7771, RZ ;  /* 0x00007771181c7816 */ /* 0x001fd600000000ff */
[----:B------:R0:W-:Y:S01]  /*fe070*/  @P6 STG.E.U8 desc[UR46][R10.64], R28 ;  /* 0x0000001c0a006986 */ /* 0x0001e2000c10112e */
[----:B------:R-:W-:Y:S02]  /*fe080*/  LOP3.LUT P3, RZ, R5, 0x80000000, RZ, 0xc0, !PT ;  /* 0x8000000005ff7812 */ /* 0x000fe4000786c0ff */
[----:B0-----:R-:W-:-:S05]  /*fe090*/  PRMT R28, R24, 0x7772, RZ ;  /* 0x00007772181c7816 */ /* 0x001fca00000000ff */
[----:B------:R0:W-:Y:S01]  /*fe0a0*/  @P5 STG.E.U8 desc[UR46][R12.64], R28 ;  /* 0x0000001c0c005986 */ /* 0x0001e2000c10112e */
[----:B------:R-:W-:Y:S02]  /*fe0b0*/  LOP3.LUT P2, RZ, R4, 0x2, RZ, 0xc0, !PT ;  /* 0x0000000204ff7812 */ /* 0x000fe4000784c0ff */
[----:B0-----:R-:W-:-:S05]  /*fe0c0*/  PRMT R28, R24, 0x7773, RZ ;  /* 0x00007773181c7816 */ /* 0x001fca00000000ff */
[----:B------:R2:W-:Y:S01]  /*fe0d0*/  @P4 STG.E.U8 desc[UR46][R14.64], R28 ;  /* 0x0000001c0e004986 */ /* 0x0005e2000c10112e */
[C---:B------:R-:W-:Y:S02]  /*fe0e0*/  LOP3.LUT P1, RZ, R4.reuse, 0x4, RZ, 0xc0, !PT ;  /* 0x0000000404ff7812 */ /* 0x040fe4000782c0ff */
[----:B------:R-:W-:Y:S02]  /*fe0f0*/  LOP3.LUT P0, RZ, R4, 0x20, RZ, 0xc0, !PT ;  /* 0x0000002004ff7812 */ /* 0x000fe4000780c0ff */
[----:B--2---:R-:W-:-:S05]  /*fe100*/  PRMT R28, R3, 0x7770, RZ ;  /* 0x00007770031c7816 */ /* 0x004fca00000000ff */
[----:B------:R0:W-:Y:S02]  /*fe110*/  @P3 STG.E.U8 desc[UR46][R16.64], R28 ;  /* 0x0000001c10003986 */ /* 0x0001e4000c10112e */
[----:B0-----:R-:W-:-:S05]  /*fe120*/  PRMT R28, R3, 0x7771, RZ ;  /* 0x00007771031c7816 */ /* 0x001fca00000000ff */
[----:B------:R0:W-:Y:S02]  /*fe130*/  @P2 STG.E.U8 desc[UR46][R18.64], R28 ;  /* 0x0000001c12002986 */ /* 0x0001e4000c10112e */
[----:B0-----:R-:W-:-:S05]  /*fe140*/  PRMT R28, R3, 0x7772, RZ ;  /* 0x00007772031c7816 */ /* 0x001fca00000000ff */
[----:B---3--:R0:W-:Y:S02]  /*fe150*/  @P1 STG.E.U8 desc[UR46][R20.64], R28 ;  /* 0x0000001c14001986 */ /* 0x0081e4000c10112e */
[----:B0-----:R-:W-:Y:S02]  /*fe160*/  PRMT R28, R3, 0x7773, RZ ;  /* 0x00007773031c7816 */ /* 0x001fe400000000ff */
[----:B------:R-:W2:Y:S04]  /*fe170*/  LDL.LU R3, [R1+0x38e8] ;  /* 0x0038e80001037983 */ /* 0x000ea80000300800 */
[----:B------:R-:W3:Y:S04]  /*fe180*/  LDL.LU.64 R18, [R1+0x29c8] ;  /* 0x0029c80001127983 */ /* 0x000ee80000300a00 */
[----:B------:R-:W2:Y:S04]  /*fe190*/  LDL.LU.64 R20, [R1+0x29c0] ;  /* 0x0029c00001147983 */ /* 0x000ea80000300a00 */
[----:B------:R-:W2:Y:S04]  /*fe1a0*/  LDL.LU.64 R12, [R1+0x29b8] ;  /* 0x0029b800010c7983 */ /* 0x000ea80000300a00 */
[----:B------:R-:W3:Y:S04]  /*fe1b0*/  LDL.LU R15, [R1+0x310] ;  /* 0x00031000010f7983 */ /* 0x000ee80000300800 */
[----:B----4-:R0:W-:Y:S02]  /*fe1c0*/  @P0 STG.E.U8 desc[UR46][R22.64], R28 ;  /* 0x0000001c16000986 */ /* 0x0101e4000c10112e */
[----:B0-----:R-:W-:-:S02]  /*fe1d0*/  IMAD.MOV.U32 R23, RZ, RZ, R25 ;  /* 0x000000ffff177224 */ /* 0x001fc400078e0019 */
[----:B------:R-:W4:Y:S01]  /*fe1e0*/  LDL.LU.64 R24, [R1+0x29b0] ;  /* 0x0029b00001187983 */ /* 0x000f220000300a00 */
[C---:B------:R-:W-:Y:S02]  /*fe1f0*/  LOP3.LUT P3, RZ, R4.reuse, 0x40, RZ, 0xc0, !PT ;  /* 0x0000004004ff7812 */ /* 0x040fe4000786c0ff */
[C---:B------:R-:W-:Y:S01]  /*fe200*/  LOP3.LUT P2, RZ, R4.reuse, 0x100, RZ, 0xc0, !PT ;  /* 0x0000010004ff7812 */ /* 0x040fe2000784c0ff */
[----:B------:R-:W4:Y:S01]  /*fe210*/  LDL.LU.64 R16, [R1+0x29a8] ;  /* 0x0029a80001107983 */ /* 0x000f220000300a00 */
[C---:B------:R-:W-:Y:S02]  /*fe220*/  LOP3.LUT P1, RZ, R4.reuse, 0x400, RZ, 0xc0, !PT ;  /* 0x0000040004ff7812 */ /* 0x040fe4000782c0ff */
[----:B------:R-:W-:Y:S01]  /*fe230*/  LOP3.LUT P0, RZ, R4, 0x1000, RZ, 0xc0, !PT ;  /* 0x0000100004ff7812 */ /* 0x000fe2000780c0ff */
[----:B------:R-:W4:Y:S01]  /*fe240*/  LDL.LU R22, [R1+0x314] ;  /* 0x0003140001167983 */ /* 0x000f220000300800 */
[----:B---3--:R-:W-:-:S05]  /*fe250*/  PRMT R28, R15, 0x7770, RZ ;  /* 0x000077700f1c7816 */ /* 0x008fca00000000ff */
[----:B------:R0:W-:Y:S02]  /*fe260*/  @P3 STG.E.U8 desc[UR46][R18.64], R28 ;  /* 0x0000001c12003986 */ /* 0x0001e4000c10112e */
[C---:B0-----:R-:W-:Y:S02]  /*fe270*/  PRMT R28, R15.reuse, 0x7771, RZ ;  /* 0x000077710f1c7816 */ /* 0x041fe400000000ff */
[----:B------:R-:W3:Y:S04]  /*fe280*/  LDL.LU.64 R18, [R1+0x29a0] ;  /* 0x0029a00001127983 */ /* 0x000ee80000300a00 */
[----:B--2---:R0:W-:Y:S02]  /*fe290*/  @P2 STG.E.U8 desc[UR46][R20.64], R28 ;  /* 0x0000001c14002986 */ /* 0x0041e4000c10112e */
[----:B0-----:R-:W-:-:S05]  /*fe2a0*/  PRMT R28, R15, 0x7772, RZ ;  /* 0x000077720f1c7816 */ /* 0x001fca00000000ff */
[----:B------:R0:W-:Y:S04]  /*fe2b0*/  @P1 STG.E.U8 desc[UR46][R12.64], R28 ;  /* 0x0000001c0c001986 */ /* 0x0001e8000c10112e */
[----:B------:R-:W-:Y:S04]  /*fe2c0*/  STL.64 [R1+0x35f0], R4 ;  /* 0x0035f00401007387 */ /* 0x000fe80000100a00 */
[----:B------:R-:W2:Y:S01]  /*fe2d0*/  LDL.LU.64 R20, [R1+0x2998] ;  /* 0x0029980001147983 */ /* 0x000ea20000300a00 */
[----:B0-----:R-:W-:-:S05]  /*fe2e0*/  PRMT R28, R15, 0x7773, RZ ;  /* 0x000077730f1c7816 */ /* 0x001fca00000000ff */
[----:B----4-:R0:W-:Y:S04]  /*fe2f0*/  @P0 STG.E.U8 desc[UR46][R24.64], R28 ;  /* 0x0000001c18000986 */ /* 0x0101e8000c10112e */
[----:B0-----:R-:W4:Y:S04]  /*fe300*/  LDL.LU.64 R24, [R1+0x2978] ;  /* 0x0029780001187983 */ /* 0x001f280000300a00 */
[----:B----4-:R0:W-:Y:S04]  /*fe310*/  STL.64 [R1+0x38d0], R24 ;  /* 0x0038d01801007387 */ /* 0x0101e80000100a00 */
[----:B0-----:R-:W4:Y:S04]  /*fe320*/  LDL.LU.64 R24, [R1+0x2980] ;  /* 0x0029800001187983 */ /* 0x001f280000300a00 */
[----:B----4-:R0:W-:Y:S04]  /*fe330*/  STL.64 [R1+0x38d8], R24 ;  /* 0x0038d81801007387 */ /* 0x0101e80000100a00 */
[----:B0-----:R-:W4:Y:S01]  /*fe340*/  LDL.LU.64 R24, [R1+0x2988] ;  /* 0x0029880001187983 */ /* 0x001f220000300a00 */
        /* <DEDUP_REMOVED lines=17> */
[----:B----4-:R0:W-:Y:S04]  /*fe460*/  STL.64 [R1+0x38e0], R24 ;  /* 0x0038e01801007387 */ /* 0x0101e80000100a00 */
[----:B0-----:R-:W4:Y:S06]  /*fe470*/  LDL.LU.64 R24, [R1+0x2990] ;  /* 0x0029900001187983 */ /* 0x001f2c0000300a00 */
[----:B------:R-:W-:-:S02]  /*fe480*/  @P6 LOP3.LUT R26, R26, 0x200, RZ, 0xfc, !PT ;  /* 0x000002001a1a6812 */ /* 0x000fc400078efcff */
[----:B------:R-:W-:Y:S02]  /*fe490*/  LOP3.LUT P6, RZ, R4, 0x40000, RZ, 0xc0, !PT ;  /* 0x0004000004ff7812 */ /* 0x000fe400078cc0ff */
[----:B------:R-:W-:-:S11]  /*fe4a0*/  LOP3.LUT R26, R26, 0xfffffbff, RZ, 0xc0, !PT ;  /* 0xfffffbff1a1a7812 */ /* 0x000fd600078ec0ff */
[----:B------:R-:W-:Y:S02]  /*fe4b0*/  @P6 LOP3.LUT R26, R26, 0x400, RZ, 0xfc, !PT ;  /* 0x000004001a1a6812 */ /* 0x000fe400078efcff */
[----:B------:R-:W-:Y:S02]  /*fe4c0*/  LOP3.LUT P6, RZ, R4, 0x10000, RZ, 0xc0, !PT ;  /* 0x0001000004ff7812 */ /* 0x000fe400078cc0ff */
[----:B------:R-:W-:Y:S02]  /*fe4d0*/  LOP3.LUT R26, R26, 0xfffff7ff, RZ, 0xc0, !PT ;  /* 0xfffff7ff1a1a7812 */ /* 0x000fe400078ec0ff */
[----:B------:R-:W-:-:S09]  /*fe4e0*/  PRMT R28, R22, 0x7770, RZ ;  /* 0x00007770161c7816 */ /* 0x000fd200000000ff */
[----:B------:R-:W-:Y:S02]  /*fe4f0*/  @P6 LOP3.LUT R26, R26, 0x800, RZ, 0xfc, !PT ;  /* 0x000008001a1a6812 */ /* 0x000fe400078efcff */
[----:B------:R-:W-:-:S13]  /*fe500*/  LOP3.LUT P6, RZ, R4, 0x4000, RZ, 0xc0, !PT ;  /* 0x0000400004ff7812 */ /* 0x000fda00078cc0ff */
[----:B------:R0:W-:Y:S01]  /*fe510*/  @P6 STG.E.U8 desc[UR46][R16.64], R28 ;  /* 0x0000001c10006986 */ /* 0x0001e2000c10112e */
[----:B------:R-:W-:Y:S02]  /*fe520*/  LOP3.LUT P6, RZ, R26, 0x800, RZ, 0xc0, !PT ;  /* 0x000008001aff7812 */ /* 0x000fe400078cc0ff */
[----:B0-----:R-:W-:-:S11]  /*fe530*/  PRMT R28, R22, 0x7771, RZ ;  /* 0x00007771161c7816 */ /* 0x001fd600000000ff */
[----:B---3--:R0:W-:Y:S01]  /*fe540*/  @P6 STG.E.U8 desc[UR46][R18.64], R28 ;  /* 0x0000001c12006986 */ /* 0x0081e2000c10112e */
[----:B------:R-:W-:Y:S02]  /*fe550*/  LOP3.LUT P6, RZ, R26, 0x400, RZ, 0xc0, !PT ;  /* 0x000004001aff7812 */ /* 0x000fe400078cc0ff */
[----:B0-----:R-:W-:-:S11]  /*fe560*/  PRMT R28, R22, 0x7772, RZ ;  /* 0x00007772161c7816 */ /* 0x001fd600000000ff */
[----:B--2---:R0:W-:Y:S01]  /*fe570*/  @P6 STG.E.U8 desc[UR46][R20.64], R28 ;  /* 0x0000001c14006986 */ /* 0x0041e2000c10112e */
[----:B------:R-:W-:Y:S02]  /*fe580*/  LOP3.LUT P6, RZ, R26, 0x200, RZ, 0xc0, !PT ;  /* 0x000002001aff7812 */ /* 0x000fe400078cc0ff */
[----:B------:R-:W-:Y:S02]  /*fe590*/  LOP3.LUT P5, RZ, R4, 0x40000000, RZ, 0xc0, !PT ;  /* 0x4000000004ff7812 */ /* 0x000fe400078ac0ff */
[----:B------:R-:W2:Y:S04]  /*fe5a0*/  LDL.LU.64 R4, [R1+0x2970] ;  /* 0x0029700001047983 */ /* 0x000ea80000300a00 */
[----:B------:R-:W3:Y:S01]  /*fe5b0*/  LDL.LU.64 R6, [R1+0x2968] ;  /* 0x0029680001067983 */ /* 0x000ee20000300a00 */
[----:B0-----:R-:W-:-:S03]  /*fe5c0*/  PRMT R28, R22, 0x7773, RZ ;  /* 0x00007773161c7816 */ /* 0x001fc600000000ff */
[----:B------:R-:W3:Y:S04]  /*fe5d0*/  LDL.LU.64 R8, [R1+0x2960] ;  /* 0x0029600001087983 */ /* 0x000ee80000300a00 */
[----:B------:R-:W3:Y:S04]  /*fe5e0*/  LDL.LU.64 R10, [R1+0x2958] ;  /* 0x00295800010a7983 */ /* 0x000ee80000300a00 */
[----:B------:R-:W3:Y:S04]  /*fe5f0*/  LDL.LU R15, [R1+0x300] ;  /* 0x00030000010f7983 */ /* 0x000ee80000300800 */
[----:B------:R-:W3:Y:S04]  /*fe600*/  LDL.LU.64 R12, [R1+0x2950] ;  /* 0x00295000010c7983 */ /* 0x000ee80000300a00 */
[----:B------:R-:W3:Y:S04]  /*fe610*/  LDL.LU.64 R16, [R1+0x2948] ;  /* 0x0029480001107983 */ /* 0x000ee80000300a00 */
[----:B------:R-:W3:Y:S04]  /*fe620*/  LDL.LU.64 R18, [R1+0x2940] ;  /* 0x0029400001127983 */ /* 0x000ee80000300a00 */
[----:B------:R-:W3:Y:S04]  /*fe630*/  LDL.LU.64 R20, [R1+0x2938] ;  /* 0x0029380001147983 */ /* 0x000ee80000300a00 */
[----:B----4-:R0:W-:Y:S04]  /*fe640*/  @P6 STG.E.U8 desc[UR46][R24.64], R28 ;  /* 0x0000001c18006986 */ /* 0x0101e8000c10112e */
[----:B0-----:R-:W4:Y:S01]  /*fe650*/  LDL.LU.64 R24, [R1+0x38e0] ;  /* 0x0038e00001187983 */ /* 0x001f220000300a00 */
[----:B------:R-:W-:-:S02]  /*fe660*/  LOP3.LUT P6, RZ, R26, 0x100, RZ, 0xc0, !PT ;  /* 0x000001001aff7812 */ /* 0x000fc400078cc0ff */
[----:B------:R-:W-:-:S11]  /*fe670*/  PRMT R28, R2, 0x7770, RZ ;  /* 0x00007770021c7816 */ /* 0x000fd600000000ff */
[----:B----4-:R0:W-:Y:S04]  /*fe680*/  @P6 STG.E.U8 desc[UR46][R24.64], R28 ;  /* 0x0000001c18006986 */ /* 0x0101e8000c10112e */
[----:B0-----:R-:W4:Y:S01]  /*fe690*/  LDL.LU.64 R24, [R1+0x38d8] ;  /* 0x0038d80001187983 */ /* 0x001f220000300a00 */
[----:B------:R-:W-:Y:S02]  /*fe6a0*/  LOP3.LUT P6, RZ, R26, 0x80, RZ, 0xc0, !PT ;  /* 0x000000801aff7812 */ /* 0x000fe400078cc0ff */
        /* <DEDUP_REMOVED lines=8> */
[----:B------:R-:W-:Y:S02]  /*fe730*/  PRMT R28, R2, 0x7773, RZ ;  /* 0x00007773021c7816 */ /* 0x000fe400000000ff */
[----:B------:R-:W-:Y:S01]  /*fe740*/  LOP3.LUT P4, RZ, R3, 0x1, RZ, 0xc0, !PT ;  /* 0x0000000103ff7812 */ /* 0x000fe2000788c0ff */
[----:B------:R-:W3:Y:S08]  /*fe750*/  LDL.LU R2, [R1+0x38c4] ;  /* 0x0038c40001027983 */ /* 0x000ef00000300800 */
[----:B--2---:R4:W-:Y:S01]  /*fe760*/  @P6 STG.E.U8 desc[UR46][R4.64], R28 ;  /* 0x0000001c04006986 */ /* 0x0049e2000c10112e */
[----:B------:R-:W-:-:S02]  /*fe770*/  LOP3.LUT P6, RZ, R26, 0x10, RZ, 0xc0, !PT ;  /* 0x000000101aff7812 */ /* 0x000fc400078cc0ff */
[C---:B------:R-:W-:Y:S02]  /*fe780*/  LOP3.LUT P3, RZ, R3.reuse, 0x4, RZ, 0xc0, !PT ;  /* 0x0000000403ff7812 */ /* 0x040fe4000786c0ff */
[C---:B------:R-:W-:Y:S02]  /*fe790*/  LOP3.LUT P2, RZ, R3.reuse, 0x10, RZ, 0xc0, !PT ;  /* 0x0000001003ff7812 */ /* 0x040fe4000784c0ff */
[C---:B------:R-:W-:Y:S02]  /*fe7a0*/  LOP3.LUT P1, RZ, R3.reuse, 0x40, RZ, 0xc0, !PT ;  /* 0x0000004003ff7812 */ /* 0x040fe4000782c0ff */
[----:B------:R-:W-:Y:S02]  /*fe7b0*/  LOP3.LUT P0, RZ, R3, 0x100, RZ, 0xc0, !PT ;  /* 0x0000010003ff7812 */ /* 0x000fe4000780c0ff */
[----:B----4-:R-:W-:-:S05]  /*fe7c0*/  PRMT R28, R25, 0x7770, RZ ;  /* 0x00007770191c7816 */ /* 0x010fca00000000ff */
[----:B---3--:R0:W-:Y:S02]  /*fe7d0*/  @P6 STG.E.U8 desc[UR46][R6.64], R28 ;  /* 0x0000001c06006986 */ /* 0x0081e4000c10112e */
[----:B0-----:R-:W-:-:S05]  /*fe7e0*/  PRMT R28, R25, 0x7771, RZ ;  /* 0x00007771191c7816 */ /* 0x001fca00000000ff */
[----:B------:R0:W-:Y:S02]  /*fe7f0*/  @P5 STG.E.U8 desc[UR46][R8.64], R28 ;  /* 0x0000001c08005986 */ /* 0x0001e4000c10112e */
        /* <DEDUP_REMOVED lines=8> */
[----:B------:R0:W-:Y:S02]  /*fe880*/  @P1 STG.E.U8 desc[UR46][R18.64], R28 ;  /* 0x0000001c12001986 */ /* 0x0001e4000c10112e */
[----:B0-----:R-:W-:Y:S02]  /*fe890*/  PRMT R28, R15, 0x7772, RZ ;  /* 0x000077720f1c7816 */ /* 0x001fe400000000ff */
[----:B------:R-:W3:Y:S04]  /*fe8a0*/  LDL.LU.64 R18, [R1+0x2930] ;  /* 0x0029300001127983 */ /* 0x000ee80000300a00 */
[----:B------:R0:W-:Y:S04]  /*fe8b0*/  @P0 STG.E.U8 desc[UR46][R20.64], R28 ;  /* 0x0000001c14000986 */ /* 0x0001e8000c10112e */
[----:B0-----:R-:W4:Y:S04]  /*fe8c0*/  LDL.LU.64 R20, [R1+0x2928] ;  /* 0x0029280001147983 */ /* 0x001f280000300a00 */
[----:B------:R-:W4:Y:S04]  /*fe8d0*/  LDL.LU.64 R10, [R1+0x2920] ;  /* 0x00292000010a7983 */ /* 0x000f280000300a00 */
[----:B------:R-:W4:Y:S04]  /*fe8e0*/  LDL.LU.64 R12, [R1+0x2918] ;  /* 0x00291800010c7983 */ /* 0x000f280000300a00 */
[----:B------:R-:W4:Y:S01]  /*fe8f0*/  LDL.LU R22, [R1+0x304] ;  /* 0x0003040001167983 */ /* 0x000f220000300800 */
[----:B------:R-:W-:-:S02]  /*fe900*/  LOP3.LUT P6, RZ, R2, 0x1, RZ, 0xc0, !PT ;  /* 0x0000000102ff7812 */ /* 0x000fc400078cc0ff */
[C---:B------:R-:W-:Y:S01]  /*fe910*/  LOP3.LUT P3, RZ, R3.reuse, 0x400, RZ, 0xc0, !PT ;  /* 0x0000040003ff7812 */ /* 0x040fe2000786c0ff */
[----:B------:R-:W4:Y:S01]  /*fe920*/  LDL.LU.64 R16, [R1+0x2910] ;  /* 0x0029100001107983 */ /* 0x000f220000300a00 */
[----:B------:R-:W-:Y:S02]  /*fe930*/  LOP3.LUT P2, RZ, R3, 0x800, RZ, 0xc0, !PT ;  /* 0x0000080003ff7812 */ /* 0x000fe4000784c0ff */
[----:B------:R-:W-:Y:S01]  /*fe940*/  PRMT R28, R15, 0x7773, RZ ;  /* 0x000077730f1c7816 */ /* 0x000fe200000000ff */
[----:B------:R-:W4:Y:S01]  /*fe950*/  LDL.LU R0, [R1+0x308] ;  /* 0x0003080001007983 */ /* 0x000f220000300800 */
[----:B--2---:R-:W-:-:S05]  /*fe960*/  LOP3.LUT R25, R25, 0xefffffff, RZ, 0xc0, !PT ;  /* 0xefffffff19197812 */ /* 0x004fca00078ec0ff */
        /* <DEDUP_REMOVED lines=9> */
[----:B------:R-:W-:Y:S01]  /*fea00*/  @P6 LOP3.LUT R25, R25, 0x80000000, RZ, 0xfc, !PT ;  /* 0x8000000019196812 */ /* 0x000fe200078efcff */
[----:B---3--:R0:W-:Y:S04]  /*fea10*/  @P3 STG.E.U8 desc[UR46][R18.64], R28 ;  /* 0x0000001c12003986 */ /* 0x0081e8000c10112e */
[----:B------:R-:W-:Y:S04]  /*fea20*/  STL.64 [R1+0x38b0], R24 ;  /* 0x0038b01801007387 */ /* 0x000fe80000100a00 */
[----:B0-----:R-:W2:Y:S01]  /*fea30*/  LDL.LU.64 R18, [R1+0x2908] ;  /* 0x0029080001127983 */ /* 0x001ea20000300a00 */
[----:B----4-:R-:W-:-:S05]  /*fea40*/  PRMT R28, R22, 0x7770, RZ ;  /* 0x00007770161c7816 */ /* 0x010fca00000000ff */
[----:B------:R0:W-:Y:S04]  /*fea50*/  @P2 STG.E.U8 desc[UR46][R20.64], R28 ;  /* 0x0000001c14002986 */ /* 0x0001e8000c10112e */
[----:B0-----:R-:W3:Y:S04]  /*fea60*/  LDL.LU.64 R20, [R1+0x2900] ;  /* 0x0029000001147983 */ /* 0x001ee80000300a00 */
[----:B------:R-:W4:Y:S04]  /*fea70*/  LDL.LU R14, [R1+0x30c] ;  /* 0x00030c00010e7983 */ /* 0x000f280000300800 */
[----:B------:R-:W2:Y:S01]  /*fea80*/  LDL.LU.64 R24, [R1+0x28f0] ;  /* 0x0028f00001187983 */ /* 0x000ea20000300a00 */
[----:B------:R-:W-:-:S02]  /*fea90*/  LOP3.LUT P6, RZ, R3, 0x1000000, RZ, 0xc0, !PT ;  /* 0x0100000003ff7812 */ /* 0x000fc400078cc0ff */
[----:B------:R-:W-:-:S11]  /*feaa0*/  LOP3.LUT R26, R26, 0xfffffffe, RZ, 0xc0, !PT ;  /* 0xfffffffe1a1a7812 */ /* 0x000fd600078ec0ff */
[----:B------:R-:W-:Y:S02]  /*feab0*/  @P6 LOP3.LUT R26, R26, 0x1, RZ, 0xfc, !PT ;  /* 0x000000011a1a6812 */ /* 0x000fe400078efcff */
[----:B------:R-:W-:Y:S02]  /*feac0*/  LOP3.LUT P6, RZ, R3, 0x400000, RZ, 0xc0, !PT ;  /* 0x0040000003ff7812 */ /* 0x000fe400078cc0ff */
[----:B------:R-:W-:-:S11]  /*fead0*/  LOP3.LUT R26, R26, 0xfffffffd, RZ, 0xc0, !PT ;  /* 0xfffffffd1a1a7812 */ /* 0x000fd600078ec0ff */
[----:B------:R-:W-:Y:S02]  /*feae0*/  @P6 LOP3.LUT R26, R26, 0x2, RZ, 0xfc, !PT ;  /* 0x000000021a1a6812 */ /* 0x000fe400078efcff */
[C---:B------:R-:W-:Y:S02]  /*feaf0*/  LOP3.LUT P6, RZ, R3.reuse, 0x100000, RZ, 0xc0, !PT ;  /* 0x0010000003ff7812 */ /* 0x040fe400078cc0ff */
[----:B------:R-:W-:Y:S02]  /*feb00*/  LOP3.LUT R26, R26, 0xfffffffb, RZ, 0xc0, !PT ;  /* 0xfffffffb1a1a7812 */ /* 0x000fe400078ec0ff */
[----:B------:R-:W-:-:S09]  /*feb10*/  LOP3.LUT P1, RZ, R3, 0x2000, RZ, 0xc0, !PT ;  /* 0x0000200003ff7812 */ /* 0x000fd2000782c0ff */
[----:B------:R-:W-:Y:S02]  /*feb20*/  @P6 LOP3.LUT R26, R26, 0x4, RZ, 0xfc, !PT ;  /* 0x000000041a1a6812 */ /* 0x000fe400078efcff */
[C---:B------:R-:W-:Y:S02]  /*feb30*/  LOP3.LUT P6, RZ, R3.reuse, 0x40000, RZ, 0xc0, !PT ;  /* 0x0004000003ff7812 */ /* 0x040fe400078cc0ff */
[----:B------:R-:W-:Y:S01]  /*feb40*/  LOP3.LUT P0, RZ, R3, 0x4000, RZ, 0xc0, !PT ;  /* 0x0000400003ff7812 */ /* 0x000fe2000780c0ff */
[----:B--2---:R0:W-:Y:S04]  /*feb50*/  STL.64 [R1+0x38b8], R24 ;  /* 0x0038b81801007387 */ /* 0x0041e80000100a00 */
[----:B0-----:R-:W2:Y:S04]  /*feb60*/  LDL.LU.64 R24, [R1+0x28f8] ;  /* 0x0028f80001187983 */ /* 0x001ea80000300a00 */
[----:B------:R-:W4:Y:S01]  /*feb70*/  LDL.LU.64 R4, [R1+0x28d8] ;  /* 0x0028d80001047983 */ /* 0x000f220000300a00 */
[----:B------:R-:W-:-:S02]  /*feb80*/  LOP3.LUT R26, R26, 0xfffffff7, RZ, 0xc0, !PT ;  /* 0xfffffff71a1a7812 */ /* 0x000fc400078ec0ff */
[----:B------:R-:W-:Y:S02]  /*feb90*/  PRMT R28, R22, 0x7771, RZ ;  /* 0x00007771161c7816 */ /* 0x000fe400000000ff */
[----:B------:R-:W-:Y:S02]  /*feba0*/  @P6 LOP3.LUT R26, R26, 0x8, RZ, 0xfc, !PT ;  /* 0x000000081a1a6812 */ /* 0x000fe400078efcff */
[----:B------:R-:W-:Y:S01]  /*febb0*/  LOP3.LUT P6, RZ, R3, 0x20000, RZ, 0xc0, !PT ;  /* 0x0002000003ff7812 */ /* 0x000fe200078cc0ff */
[----:B------:R0:W-:Y:S02]  /*febc0*/  @P1 STG.E.U8 desc[UR46][R10.64], R28 ;  /* 0x0000001c0a001986 */ /* 0x0001e4000c10112e */
[----:B0-----:R-:W-:-:S05]  /*febd0*/  PRMT R28, R22, 0x7772, RZ ;  /* 0x00007772161c7816 */ /* 0x001fca00000000ff */
[----:B------:R0:W-:Y:S02]  /*febe0*/  @P0 STG.E.U8 desc[UR46][R12.64], R28 ;  /* 0x0000001c0c000986 */ /* 0x0001e4000c10112e */
[----:B0-----:R-:W-:-:S05]  /*febf0*/  PRMT R28, R22, 0x7773, RZ ;  /* 0x00007773161c7816 */ /* 0x001fca00000000ff */
[----:B------:R0:W-:Y:S01]  /*fec00*/  @P6 STG.E.U8 desc[UR46][R16.64], R28 ;  /* 0x0000001c10006986 */ /* 0x0001e2000c10112e */
[----:B------:R-:W-:Y:S02]  /*fec10*/  LOP3.LUT P6, RZ, R26, 0x8, RZ, 0xc0, !PT ;  /* 0x000000081aff7812 */ /* 0x000fe400078cc0ff */
[----:B0-----:R-:W-:-:S11]  /*fec20*/  PRMT R28, R0, 0x7770, RZ ;  /* 0x00007770001c7816 */ /* 0x001fd600000000ff */
[----:B------:R0:W-:Y:S01]  /*fec30*/  @P6 STG.E.U8 desc[UR46][R18.64], R28 ;  /* 0x0000001c12006986 */ /* 0x0001e2000c10112e */
[----:B------:R-:W-:Y:S02]  /*fec40*/  LOP3.LUT P6, RZ, R26, 0x4, RZ, 0xc0, !PT ;  /* 0x000000041aff7812 */ /* 0x000fe400078cc0ff */
[----:B0-----:R-:W-:-:S11]  /*fec50*/  PRMT R28, R0, 0x7771, RZ ;  /* 0x00007771001c7816 */ /* 0x001fd600000000ff */
[----:B---3--:R0:W-:Y:S01]  /*fec60*/  @P6 STG.E.U8 desc[UR46][R20.64], R28 ;  /* 0x0000001c14006986 */ /* 0x0081e2000c10112e */
[----:B------:R-:W-:Y:S02]  /*fec70*/  LOP3.LUT P6, RZ, R26, 0x2, RZ, 0xc0, !PT ;  /* 0x000000021aff7812 */ /* 0x000fe400078cc0ff */
[----:B0-----:R-:W-:Y:S01]  /*fec80*/  PRMT R28, R0, 0x7772, RZ ;  /* 0x00007772001c7816 */ /* 0x001fe200000000ff */
[----:B----4-:R0:W-:Y:S04]  /*fec90*/  STL.64 [R1+0x38a8], R4 ;  /* 0x0038a80401007387 */ /* 0x0101e80000100a00 */
[----:B0-----:R-:W3:Y:S04]  /*feca0*/  LDL.LU.64 R4, [R1+0x28e8] ;  /* 0x0028e80001047983 */ /* 0x001ee80000300a00 */
[----:B------:R-:W4:Y:S04]  /*fecb0*/  LDL.LU R15, [R1+0x2f0] ;  /* 0x0002f000010f7983 */ /* 0x000f280000300800 */
[----:B------:R-:W4:Y:S04]  /*fecc0*/  LDL.LU.64 R6, [R1+0x28d0] ;  /* 0x0028d00001067983 */ /* 0x000f280000300a00 */
[----:B------:R-:W4:Y:S04]  /*fecd0*/  LDL.LU.64 R8, [R1+0x28c8] ;  /* 0x0028c80001087983 */ /* 0x000f280000300a00 */
[----:B------:R-:W4:Y:S04]  /*fece0*/  LDL.LU.64 R10, [R1+0x28c0] ;  /* 0x0028c000010a7983 */ /* 0x000f280000300a00 */
[----:B------:R-:W4:Y:S04]  /*fecf0*/  LDL.LU R22, [R1+0x2f4] ;  /* 0x0002f40001167983 */ /* 0x000f280000300800 */
[----:B------:R-:W4:Y:S04]  /*fed00*/  LDL.LU.64 R12, [R1+0x28b8] ;  /* 0x0028b800010c7983 */ /* 0x000f280000300a00 */
[----:B------:R-:W4:Y:S04]  /*fed10*/  LDL.LU.64 R16, [R1+0x28b0] ;  /* 0x0028b00001107983 */ /* 0x000f280000300a00 */
[----:B------:R-:W4:Y:S04]  /*fed20*/  LDL.LU.64 R18, [R1+0x28a8] ;  /* 0x0028a80001127983 */ /* 0x000f280000300a00 */
[----:B------:R-:W4:Y:S04]  /*fed30*/  LDL.LU.64 R20, [R1+0x28a0] ;  /* 0x0028a00001147983 */ /* 0x000f280000300a00 */
[----:B--2---:R0:W-:Y:S04]  /*fed40*/  @P6 STG.E.U8 desc[UR46][R24.64], R28 ;  /* 0x0000001c18006986 */ /* 0x0041e8000c10112e */
[----:B0-----:R-:W2:Y:S01]  /*fed50*/  LDL.LU.64 R24, [R1+0x38b8] ;  /* 0x0038b80001187983 */ /* 0x001ea20000300a00 */
[----:B------:R-:W-:-:S02]  /*fed60*/  LOP3.LUT P6, RZ, R26, 0x1, RZ, 0xc0, !PT ;  /* 0x000000011aff7812 */ /* 0x000fc400078cc0ff */
[----:B------:R-:W-:Y:S01]  /*fed70*/  PRMT R26, R0, 0x7773, RZ ;  /* 0x00007773001a7816 */ /* 0x000fe200000000ff */
[----:B------:R-:W4:Y:S10]  /*fed80*/  LDL.LU.64 R28, [R1+0x28e0] ;  /* 0x0028e000011c7983 */ /* 0x000f340000300a00 */
[----:B--2---:R0:W-:Y:S04]  /*fed90*/  @P6 STG.E.U8 desc[UR46][R24.64], R26 ;  /* 0x0000001a18006986 */ /* 0x0041e8000c10112e */
[----:B0-----:R-:W2:Y:S01]  /*feda0*/  LDL.LU.64 R24, [R1+0x38b0] ;  /* 0x0038b00001187983 */ /* 0x001ea20000300a00 */
[----:B------:R-:W-:-:S02]  /*fedb0*/  PRMT R26, R14, 0x7770, RZ ;  /* 0x000077700e1a7816 */ /* 0x000fc400000000ff */
[----:B--2---:R-:W-:-:S13]  /*fedc0*/  LOP3.LUT P6, RZ, R25, 0x80000000, RZ, 0xc0, !PT ;  /* 0x8000000019ff7812 */ /* 0x004fda00078cc0ff */
[----:B---3--:R0:W-:Y:S04]  /*fedd0*/  @P6 STG.E.U8 desc[UR46][R4.64], R26 ;  /* 0x0000001a04006986 */ /* 0x0081e8000c10112e */
[----:B0-----:R-:W2:Y:S01]  /*fede0*/  LDL.LU.64 R4, [R1+0x38a8] ;  /* 0x0038a80001047983 */ /* 0x001ea20000300a00 */
[----:B------:R-:W-:Y:S02]  /*fedf0*/  LOP3.LUT P6, RZ, R25, 0x40000000, RZ, 0xc0, !PT ;  /* 0x4000000019ff7812 */ /* 0x000fe400078cc0ff */
[----:B------:R-:W-:-:S11]  /*fee00*/  PRMT R26, R14, 0x7771, RZ ;  /* 0x000077710e1a7816 */ /* 0x000fd600000000ff */
[----:B----4-:R0:W-:Y:S01]  /*fee10*/  @P6 STG.E.U8 desc[UR46][R28.64], R26 ;  /* 0x0000001a1c006986 */ /* 0x0101e2000c10112e */
[----:B------:R-:W-:Y:S02]  /*fee20*/  LOP3.LUT P6, RZ, R25, 0x20000000, RZ, 0xc0, !PT ;  /* 0x2000000019ff7812 */ /* 0x000fe400078cc0ff */
[----:B0-----:R-:W-:Y:S02]  /*fee30*/  PRMT R26, R14, 0x7772, RZ ;  /* 0x000077720e1a7816 */ /* 0x001fe400000000ff */
[C---:B------:R-:W-:Y:S02]  /*fee40*/  LOP3.LUT P5, RZ, R2.reuse, 0x2, RZ, 0xc0, !PT ;  /* 0x0000000202ff7812 */ /* 0x040fe400078ac0ff */
[C---:B------:R-:W-:Y:S02]  /*fee50*/  LOP3.LUT P4, RZ, R2.reuse, 0x8, RZ, 0xc0, !PT ;  /* 0x0000000802ff7812 */ /* 0x040fe4000788c0ff */
[C---:B------:R-:W-:Y:S02]  /*fee60*/  LOP3.LUT P3, RZ, R2.reuse, 0x10, RZ, 0xc0, !PT ;  /* 0x0000001002ff7812 */ /* 0x040fe4000786c0ff */
[----:B------:R-:W-:-:S03]  /*fee70*/  LOP3.LUT P2, RZ, R2, 0x80, RZ, 0xc0, !PT ;  /* 0x0000008002ff7812 */ /* 0x000fc6000784c0ff */
[----:B--2---:R0:W-:Y:S01]  /*fee80*/  @P6 STG.E.U8 desc[UR46][R4.64], R26 ;  /* 0x0000001a04006986 */ /* 0x0041e2000c10112e */
        /* <DEDUP_REMOVED lines=10> */
[----:B------:R-:W2:Y:S04]  /*fef30*/  LDL.LU.64 R14, [R1+0x2898] ;  /* 0x00289800010e7983 */ /* 0x000ea80000300a00 */
[----:B------:R0:W-:Y:S04]  /*fef40*/  @P2 STG.E.U8 desc[UR46][R16.64], R26 ;  /* 0x0000001a10002986 */ /* 0x0001e8000c10112e */
[----:B0-----:R-:W3:Y:S01]  /*fef50*/  LDL.LU.64 R16, [R1+0x2890] ;  /* 0x0028900001107983 */ /* 0x001ee20000300a00 */
[----:B------:R-:W-:-:S02]  /*fef60*/  LOP3.LUT P1, RZ, R2, 0x100, RZ, 0xc0, !PT ;  /* 0x0000010002ff7812 */ /* 0x000fc4000782c0ff */
[----:B------:R-:W-:Y:S01]  /*fef70*/  LOP3.LUT P0, RZ, R2, 0x400, RZ, 0xc0, !PT ;  /* 0x0000040002ff7812 */ /* 0x000fe2000780c0ff */
[----:B------:R-:W4:Y:S01]  /*fef80*/  LDL.LU.64 R10, [R1+0x2888] ;  /* 0x00288800010a7983 */ /* 0x000f220000300a00 */
[----:B------:R-:W-:Y:S02]  /*fef90*/  PRMT R26, R22, 0x7770, RZ ;  /* 0x00007770161a7816 */ /* 0x000fe400000000ff */
[C---:B------:R-:W-:Y:S02]  /*fefa0*/  LOP3.LUT P3, RZ, R2.reuse, 0x800, RZ, 0xc0, !PT ;  /* 0x0000080002ff7812 */ /* 0x040fe4000786c0ff */
[----:B------:R-:W-:-:S05]  /*fefb0*/  LOP3.LUT P2, RZ, R2, 0x1000, RZ, 0xc0, !PT ;  /* 0x0000100002ff7812 */ /* 0x000fca000784c0ff */
[----:B------:R0:W-:Y:S02]  /*fefc0*/  @P1 STG.E.U8 desc[UR46][R18.64], R26 ;  /* 0x0000001a12001986 */ /* 0x0001e4000c10112e */
[C---:B0-----:R-:W-:Y:S02]  /*fefd0*/  PRMT R26, R22.reuse, 0x7771, RZ ;  /* 0x00007771161a7816 */ /* 0x041fe400000000ff */
[----:B------:R-:W4:Y:S04]  /*fefe0*/  LDL.LU.64 R18, [R1+0x2880] ;  /* 0x0028800001127983 */ /* 0x000f280000300a00 */
[----:B------:R0:W-:Y:S04]  /*feff0*/  @P0 STG.E.U8 desc[UR46][R20.64], R26 ;  /* 0x0000001a14000986 */ /* 0x0001e8000c10112e */
[----:B------:R-:W4:Y:S01]  /*ff000*/  LDL.LU.64 R12, [R1+0x2878] ;  /* 0x00287800010c7983 */ /* 0x000f220000300a00 */
[----:B0-----:R-:W-:-:S03]  /*ff010*/  PRMT R26, R22, 0x7772, RZ ;  /* 0x00007772161a7816 */ /* 0x001fc600000000ff */
[----:B------:R-:W4:Y:S04]  /*ff020*/  LDL.LU R20, [R1+0x2f8] ;  /* 0x0002f80001147983 */ /* 0x000f280000300800 */
[----:B--2---:R0:W-:Y:S02]  /*ff030*/  @P3 STG.E.U8 desc[UR46][R14.64], R26 ;  /* 0x0000001a0e003986 */ /* 0x0041e4000c10112e */
[----:B0-----:R-:W-:Y:S02]  /*ff040*/  PRMT R26, R22, 0x7773, RZ ;  /* 0x00007773161a7816 */ /* 0x001fe400000000ff */
[----:B------:R-:W2:Y:S04]  /*ff050*/  LDL.LU.64 R14, [R1+0x2870] ;  /* 0x00287000010e7983 */ /* 0x000ea80000300a00 */
[----:B------:R-:W2:Y:S04]  /*ff060*/  LDL.LU R21, [R1+0x2fc] ;  /* 0x0002fc0001157983 */ /* 0x000ea80000300800 */
[----:B---3--:R0:W-:Y:S04]  /*ff070*/  @P2 STG.E.U8 desc[UR46][R16.64], R26 ;  /* 0x0000001a10002986 */ /* 0x0081e8000c10112e */
[----:B0-----:R-:W3:Y:S04]  /*ff080*/  LDL.LU.64 R16, [R1+0x2868] ;  /* 0x0028680001107983 */ /* 0x001ee80000300a00 */
[----:B------:R-:W2:Y:S01]  /*ff090*/  LDL.LU R22, [R1+0x2e0] ;  /* 0x0002e00001167983 */ /* 0x000ea20000300800 */
[----:B------:R-:W-:-:S02]  /*ff0a0*/  LOP3.LUT P1, RZ, R2, 0x2000, RZ, 0xc0, !PT ;  /* 0x0000200002ff7812 */ /* 0x000fc4000782c0ff */
[----:B------:R-:W-:Y:S02]  /*ff0b0*/  LOP3.LUT P0, RZ, R2, 0x4000, RZ, 0xc0, !PT ;  /* 0x0000400002ff7812 */ /* 0x000fe4000780c0ff */
[----:B----4-:R-:W-:-:S09]  /*ff0c0*/  PRMT R26, R20, 0x7770, RZ ;  /* 0x00007770141a7816 */ /* 0x010fd200000000ff */
[----:B------:R0:W-:Y:S02]  /*ff0d0*/  @P1 STG.E.U8 desc[UR46][R10.64], R26 ;  /* 0x0000001a0a001986 */ /* 0x0001e4000c10112e */
[----:B0-----:R-:W-:-:S05]  /*ff0e0*/  PRMT R26, R20, 0x7771, RZ ;  /* 0x00007771141a7816 */ /* 0x001fca00000000ff */
[----:B------:R-:W-:Y:S04]  /*ff0f0*/  @P0 STG.E.U8 desc[UR46][R18.64], R26 ;  /* 0x0000001a12000986 */ /* 0x000fe8000c10112e */
[----:B--2---:R0:W-:Y:S04]  /*ff100*/  STL.64 [R1+0x38a0], R22 ;  /* 0x0038a01601007387 */ /* 0x0041e80000100a00 */
[----:B0-----:R-:W2:Y:S04]  /*ff110*/  LDL.LU.64 R22, [R1+0x2860] ;  /* 0x0028600001167983 */ /* 0x001ea80000300a00 */
[----:B------:R-:W4:Y:S04]  /*ff120*/  LDL.LU.64 R18, [R1+0x2848] ;  /* 0x0028480001127983 */ /* 0x000f280000300a00 */
        /* <DEDUP_REMOVED lines=20> */
[----:B------:R-:W-:Y:S01]  /*ff270*/  LOP3.LUT P6, RZ, R2, 0x20000, RZ, 0xc0, !PT ;  /* 0x0002000002ff7812 */ /* 0x000fe200078cc0ff */
[----:B----4-:R0:W-:Y:S04]  /*ff280*/  STL.64 [R1+0x3898], R18 ;  /* 0x0038981201007387 */ /* 0x0101e80000100a00 */
[----:B0-----:R-:W4:Y:S01]  /*ff290*/  LDL.LU.64 R18, [R1+0x2858] ;  /* 0x0028580001127983 */ /* 0x001f220000300a00 */
[----:B------:R-:W-:Y:S02]  /*ff2a0*/  LOP3.LUT R25, R25, 0xfbffffff, RZ, 0xc0, !PT ;  /* 0xfbffffff19197812 */ /* 0x000fe400078ec0ff */
[----:B------:R-:W-:Y:S01]  /*ff2b0*/  PRMT R26, R20, 0x7772, RZ ;  /* 0x00007772141a7816 */ /* 0x000fe200000000ff */
[----:B------:R-:W4:Y:S04]  /*ff2c0*/  LDL.LU.64 R28, [R1+0x2840] ;  /* 0x00284000011c7983 */ /* 0x000f280000300a00 */
[----:B------:R-:W-:-:S02]  /*ff2d0*/  @P6 LOP3.LUT R25, R25, 0x4000000, RZ, 0xfc, !PT ;  /* 0x0400000019196812 */ /* 0x000fc400078efcff */
[----:B------:R-:W-:Y:S01]  /*ff2e0*/  LOP3.LUT P6, RZ, R2, 0x10000, RZ, 0xc0, !PT ;  /* 0x0001000002ff7812 */ /* 0x000fe200078cc0ff */
[----:B------:R-:W4:Y:S01]  /*ff2f0*/  LDL.LU.64 R4, [R1+0x2838] ;  /* 0x0028380001047983 */ /* 0x000f220000300a00 */
[----:B------:R-:W-:-:S03]  /*ff300*/  LOP3.LUT R25, R25, 0xf7ffffff, RZ, 0xc0, !PT ;  /* 0xf7ffffff19197812 */ /* 0x000fc600078ec0ff */
[----:B------:R-:W4:Y:S04]  /*ff310*/  LDL.LU.64 R6, [R1+0x2830] ;  /* 0x0028300001067983 */ /* 0x000f280000300a00 */
[----:B------:R-:W4:Y:S04]  /*ff320*/  LDL.LU.64 R8, [R1+0x2828] ;  /* 0x0028280001087983 */ /* 0x000f280000300a00 */
[----:B------:R-:W-:Y:S01]  /*ff330*/  @P6 LOP3.LUT R25, R25, 0x8000000, RZ, 0xfc, !PT ;  /* 0x0800000019196812 */ /* 0x000fe200078efcff */
[----:B------:R-:W4:Y:S01]  /*ff340*/  LDL.LU.64 R10, [R1+0x2820] ;  /* 0x00282000010a7983 */ /* 0x000f220000300a00 */
[----:B------:R-:W-:-:S13]  /*ff350*/  LOP3.LUT P6, RZ, R2, 0x8000, RZ, 0xc0, !PT ;  /* 0x0000800002ff7812 */ /* 0x000fda00078cc0ff */
[----:B------:R0:W-:Y:S01]  /*ff360*/  @P6 STG.E.U8 desc[UR46][R12.64], R26 ;  /* 0x0000001a0c006986 */ /* 0x0001e2000c10112e */
[C---:B------:R-:W-:Y:S02]  /*ff370*/  LOP3.LUT P6, RZ, R25.reuse, 0x8000000, RZ, 0xc0, !PT ;  /* 0x0800000019ff7812 */ /* 0x040fe400078cc0ff */
[----:B0-----:R-:W-:Y:S01]  /*ff380*/  PRMT R26, R20, 0x7773, RZ ;  /* 0x00007773141a7816 */ /* 0x001fe200000000ff */
[----:B------:R-:W4:Y:S10]  /*ff390*/  LDL.LU.64 R12, [R1+0x2818] ;  /* 0x00281800010c7983 */ /* 0x000f340000300a00 */
[----:B------:R0:W-:Y:S01]  /*ff3a0*/  @P6 STG.E.U8 desc[UR46][R14.64], R26 ;  /* 0x0000001a0e006986 */ /* 0x0001e2000c10112e */
[----:B------:R-:W-:-:S02]  /*ff3b0*/  LOP3.LUT P6, RZ, R25, 0x4000000, RZ, 0xc0, !PT ;  /* 0x0400000019ff7812 */ /* 0x000fc400078cc0ff */
[----:B0-----:R-:W-:Y:S01]  /*ff3c0*/  PRMT R26, R21, 0x7770, RZ ;  /* 0x00007770151a7816 */ /* 0x001fe200000000ff */
[----:B------:R-:W4:Y:S10]  /*ff3d0*/  LDL.LU.64 R14, [R1+0x2810] ;  /* 0x00281000010e7983 */ /* 0x000f340000300a00 */
[----:B---3--:R0:W-:Y:S01]  /*ff3e0*/  @P6 STG.E.U8 desc[UR46][R16.64], R26 ;  /* 0x0000001a10006986 */ /* 0x0081e2000c10112e */
[----:B------:R-:W-:-:S03]  /*ff3f0*/  LOP3.LUT P6, RZ, R25, 0x2000000, RZ, 0xc0, !PT ;  /* 0x0200000019ff7812 */ /* 0x000fc600078cc0ff */
[----:B------:R-:W3:Y:S01]  /*ff400*/  LDL.LU R20, [R1+0x2e8] ;  /* 0x0002e80001147983 */ /* 0x000ee20000300800 */
[----:B0-----:R-:W-:-:S03]  /*ff410*/  PRMT R26, R21, 0x7771, RZ ;  /* 0x00007771151a7816 */ /* 0x001fc600000000ff */
[----:B------:R-:W3:Y:S06]  /*ff420*/  LDL.LU.64 R16, [R1+0x2808] ;  /* 0x0028080001107983 */ /* 0x000eec0000300a00 */
[----:B--2---:R0:W-:Y:S01]  /*ff430*/  @P6 STG.E.U8 desc[UR46][R22.64], R26 ;  /* 0x0000001a16006986 */ /* 0x0041e2000c10112e */
[----:B------:R-:W-:Y:S02]  /*ff440*/  LOP3.LUT P6, RZ, R25, 0x1000000, RZ, 0xc0, !PT ;  /* 0x0100000019ff7812 */ /* 0x000fe400078cc0ff */
[----:B0-----:R-:W-:Y:S01]  /*ff450*/  PRMT R26, R21, 0x7772, RZ ;  /* 0x00007772151a7816 */ /* 0x001fe200000000ff */
[----:B------:R-:W2:Y:S10]  /*ff460*/  LDL.LU.64 R22, [R1+0x38a0] ;  /* 0x0038a00001167983 */ /* 0x000eb40000300a00 */
[----:B----4-:R0:W-:Y:S04]  /*ff470*/  @P6 STG.E.U8 desc[UR46][R18.64], R26 ;  /* 0x0000001a12006986 */ /* 0x0101e8000c10112e */
[----:B0-----:R-:W4:Y:S01]  /*ff480*/  LDL.LU.64 R18, [R1+0x3898] ;  /* 0x0038980001127983 */ /* 0x001f220000300a00 */
[----:B------:R-:W-:-:S02]  /*ff490*/  LOP3.LUT P6, RZ, R25, 0x800000, RZ, 0xc0, !PT ;  /* 0x0080000019ff7812 */ /* 0x000fc400078cc0ff */
[----:B------:R-:W-:-:S11]  /*ff4a0*/  PRMT R26, R21, 0x7773, RZ ;  /* 0x00007773151a7816 */ /* 0x000fd600000000ff */
[----:B----4-:R0:W-:Y:S04]  /*ff4b0*/  @P6 STG.E.U8 desc[UR46][R18.64], R26 ;  /* 0x0000001a12006986 */ /* 0x0101e8000c10112e */
[----:B0-----:R-:W4:Y:S01]  /*ff4c0*/  LDL.LU.64 R18, [R1+0x3890] ;  /* 0x0038900001127983 */ /* 0x001f220000300a00 */
[----:B------:R-:W-:Y:S02]  /*ff4d0*/  LOP3.LUT P6, RZ, R25, 0x400000, RZ, 0xc0, !PT ;  /* 0x0040000019ff7812 */ /* 0x000fe400078cc0ff */
[----:B--2---:R-:W-:Y:S02]  /*ff4e0*/  PRMT R26, R22, 0x7770, RZ ;  /* 0x00007770161a7816 */ /* 0x004fe400000000ff */
[C---:B------:R-:W-:Y:S02]  /*ff4f0*/  LOP3.LUT P5, RZ, R2.reuse, 0x1000000, RZ, 0xc0, !PT ;  /* 0x0100000002ff7812 */ /* 0x040fe400078ac0ff */
[----:B------:R-:W-:-:S02]  /*ff500*/  LOP3.LUT P4, RZ, R2, 0x2000000, RZ, 0xc0, !PT ;  /* 0x0200000002ff7812 */ /* 0x000fc4000788c0ff */
[C---:B------:R-:W-:Y:S02]  /*ff510*/  LOP3.LUT P3, RZ, R2.reuse, 0x4000000, RZ, 0xc0, !PT ;  /* 0x0400000002ff7812 */ /* 0x040fe4000786c0ff */
[C---:B------:R-:W-:Y:S02]  /*ff520*/  LOP3.LUT P2, RZ, R2.reuse, 0x8000000, RZ, 0xc0, !PT ;  /* 0x0800000002ff7812 */ /* 0x040fe4000784c0ff */
[C---:B------:R-:W-:Y:S02]  /*ff530*/  LOP3.LUT P1, RZ, R2.reuse, 0x10000000, RZ, 0xc0, !PT ;  /* 0x1000000002ff7812 */ /* 0x040fe4000782c0ff */
[----:B------:R-:W-:Y:S01]  /*ff540*/  LOP3.LUT P0, RZ, R2, 0x20000000, RZ, 0xc0, !PT ;  /* 0x2000000002ff7812 */ /* 0x000fe2000780c0ff */
[----:B------:R-:W-:Y:S01]  /*ff550*/  IMAD.MOV.U32 R21, RZ, RZ, R23 ;  /* 0x000000ffff157224 */ /* 0x000fe200078e0017 */
[----:B----4-:R0:W-:Y:S01]  /*ff560*/  @P6 STG.E.U8 desc[UR46][R18.64], R26 ;  /* 0x0000001a12006986 */ /* 0x0101e2000c10112e */
[C---:B------:R-:W-:Y:S02]  /*ff570*/  LOP3.LUT P6, RZ, R25.reuse, 0x200000, RZ, 0xc0, !PT ;  /* 0x0020000019ff7812 */ /* 0x040fe400078cc0ff */
[----:B0-----:R-:W-:Y:S01]  /*ff580*/  PRMT R26, R22, 0x7771, RZ ;  /* 0x00007771161a7816 */ /* 0x001fe200000000ff */
[----:B------:R-:W2:Y:S10]  /*ff590*/  LDL.LU R19, [R1+0x388c] ;  /* 0x00388c0001137983 */ /* 0x000eb40000300800 */
[----:B------:R0:W-:Y:S01]  /*ff5a0*/  @P6 STG.E.U8 desc[UR46][R28.64], R26 ;  /* 0x0000001a1c006986 */ /* 0x0001e2000c10112e */
[----:B------:R-:W-:-:S02]  /*ff5b0*/  LOP3.LUT P6, RZ, R25, 0x100000, RZ, 0xc0, !PT ;  /* 0x0010000019ff7812 */ /* 0x000fc400078cc0ff */
        /* <DEDUP_REMOVED lines=11> */
[----:B------:R-:W4:Y:S04]  /*ff670*/  LDL.LU R27, [R1+0x3888] ;  /* 0x00388800011b7983 */ /* 0x000f280000300800 */
[----:B------:R3:W-:Y:S04]  /*ff680*/  @P1 STG.E.U8 desc[UR46][R14.64], R26 ;  /* 0x0000001a0e001986 */ /* 0x0007e8000c10112e */
[----:B------:R-:W2:Y:S04]  /*ff690*/  LDL.LU.64 R10, [R1+0x27f0] ;  /* 0x0027f000010a7983 */ /* 0x000ea80000300a00 */
[----:B------:R-:W2:Y:S01]  /*ff6a0*/  LDL.LU.64 R12, [R1+0x27e8] ;  /* 0x0027e800010c7983 */ /* 0x000ea20000300a00 */
[----:B---3--:R-:W-:-:S03]  /*ff6b0*/  PRMT R26, R20, 0x7770, RZ ;  /* 0x00007770141a7816 */ /* 0x008fc600000000ff */
[----:B------:R-:W3:Y:S04]  /*ff6c0*/  LDL.LU.64 R14, [R1+0x27e0] ;  /* 0x0027e000010e7983 */ /* 0x000ee80000300a00 */
[----:B------:R0:W-:Y:S04]  /*ff6d0*/  @P0 STG.E.U8 desc[UR46][R16.64], R26 ;  /* 0x0000001a10000986 */ /* 0x0001e8000c10112e */
[----:B0-----:R-:W3:Y:S04]  /*ff6e0*/  LDL.LU.64 R16, [R1+0x27d8] ;  /* 0x0027d80001107983 */ /* 0x001ee80000300a00 */
[----:B------:R-:W4:Y:S01]  /*ff6f0*/  LDL.LU.64 R22, [R1+0x2800] ;  /* 0x0028000001167983 */ /* 0x000f220000300a00 */
[----:B------:R-:W-:-:S02]  /*ff700*/  LOP3.LUT P3, RZ, R2, 0x40000000, RZ, 0xc0, !PT ;  /* 0x4000000002ff7812 */ /* 0x000fc4000786c0ff */
[----:B------:R-:W-:Y:S01]  /*ff710*/  PRMT R26, R20, 0x7771, RZ ;  /* 0x00007771141a7816 */ /* 0x000fe200000000ff */
[----:B------:R-:W2:Y:S01]  /*ff720*/  LDL.LU.64 R8, [R1+0x27f8] ;  /* 0x0027f80001087983 */ /* 0x000ea20000300a00 */
[----:B------:R-:W-:-:S03]  /*ff730*/  LOP3.LUT P2, RZ, R2, 0x80000000, RZ, 0xc0, !PT ;  /* 0x8000000002ff7812 */ /* 0x000fc6000784c0ff */
[----:B------:R-:W-:Y:S06]  /*ff740*/  STL.64 [R1+0x35f8], R2 ;  /* 0x0035f80201007387 */ /* 0x000fec0000100a00 */
[----:B----4-:R0:W-:Y:S04]  /*ff750*/  @P3 STG.E.U8 desc[UR46][R22.64], R26 ;  /* 0x0000001a16003986 */ /* 0x0101e8000c10112e */
[----:B0-----:R-:W4:Y:S04]  /*ff760*/  LDL.LU.64 R22, [R1+0x27d0] ;  /* 0x0027d00001167983 */ /* 0x001f280000300a00 */
[----:B------:R-:W4:Y:S04]  /*ff770*/  LDL.LU R0, [R1+0x2d0] ;  /* 0x0002d00001007983 */ /* 0x000f280000300800 */
[----:B------:R-:W3:Y:S01]  /*ff780*/  LDL.LU.64 R2, [R1+0x27c0] ;  /* 0x0027c00001027983 */ /* 0x000ee20000300a00 */
        /* <DEDUP_REMOVED lines=20> */
[----:B------:R-:W-:Y:S01]  /*ff8d0*/  LOP3.LUT P6, RZ, R27, 0x10, RZ, 0xc0, !PT ;  /* 0x000000101bff7812 */ /* 0x000fe200078cc0ff */
[----:B------:R-:W3:Y:S01]  /*ff8e0*/  LDL.LU.64 R28, [R1+0x27b8] ;  /* 0x0027b800011c7983 */ /* 0x000ee20000300a00 */
[----:B------:R-:W-:Y:S02]  /*ff8f0*/  LOP3.LUT R25, R25, 0xfffbffff, RZ, 0xc0, !PT ;  /* 0xfffbffff19197812 */ /* 0x000fe400078ec0ff */
[C---:B------:R-:W-:Y:S01]  /*ff900*/  LOP3.LUT P1, RZ, R27.reuse, 0x1, RZ, 0xc0, !PT ;  /* 0x000000011bff7812 */ /* 0x040fe2000782c0ff */
[----:B------:R-:W3:Y:S01]  /*ff910*/  LDL.LU.64 R4, [R1+0x27b0] ;  /* 0x0027b00001047983 */ /* 0x000ee20000300a00 */
[----:B------:R-:W-:Y:S02]  /*ff920*/  PRMT R26, R20, 0x7772, RZ ;  /* 0x00007772141a7816 */ /* 0x000fe400000000ff */
[----:B------:R-:W-:Y:S01]  /*ff930*/  LOP3.LUT P0, RZ, R27, 0x2, RZ, 0xc0, !PT ;  /* 0x000000021bff7812 */ /* 0x000fe2000780c0ff */
[----:B------:R-:W3:Y:S04]  /*ff940*/  LDL.LU R18, [R1+0x2d4] ;  /* 0x0002d40001127983 */ /* 0x000ee80000300800 */
[----:B------:R-:W-:Y:S01]  /*ff950*/  @P6 LOP3.LUT R25, R25, 0x40000, RZ, 0xfc, !PT ;  /* 0x0004000019196812 */ /* 0x000fe200078efcff */
[----:B--2---:R0:W-:Y:S01]  /*ff960*/  @P2 STG.E.U8 desc[UR46][R8.64], R26 ;  /* 0x0000001a08002986 */ /* 0x0041e2000c10112e */
[----:B------:R-:W-:-:S02]  /*ff970*/  LOP3.LUT P6, RZ, R27, 0x8, RZ, 0xc0, !PT ;  /* 0x000000081bff7812 */ /* 0x000fc400078cc0ff */
[----:B------:R-:W-:Y:S01]  /*ff980*/  LOP3.LUT R25, R25, 0xfff7ffff, RZ, 0xc0, !PT ;  /* 0xfff7ffff19197812 */ /* 0x000fe200078ec0ff */
[----:B------:R-:W2:Y:S01]  /*ff990*/  LDL.LU.64 R6, [R1+0x27a8] ;  /* 0x0027a80001067983 */ /* 0x000ea20000300a00 */
[----:B0-----:R-:W-:-:S03]  /*ff9a0*/  PRMT R26, R20, 0x7773, RZ ;  /* 0x00007773141a7816 */ /* 0x001fc600000000ff */
[----:B------:R-:W2:Y:S06]  /*ff9b0*/  LDL.LU.64 R8, [R1+0x27a0] ;  /* 0x0027a00001087983 */ /* 0x000eac0000300a00 */
[----:B------:R-:W-:Y:S02]  /*ff9c0*/  @P6 LOP3.LUT R25, R25, 0x80000, RZ, 0xfc, !PT ;  /* 0x0008000019196812 */ /* 0x000fe400078efcff */
[----:B------:R-:W-:Y:S01]  /*ff9d0*/  LOP3.LUT P6, RZ, R27, 0x4, RZ, 0xc0, !PT ;  /* 0x000000041bff7812 */ /* 0x000fe200078cc0ff */
[----:B------:R0:W-:Y:S02]  /*ff9e0*/  @P1 STG.E.U8 desc[UR46][R10.64], R26 ;  /* 0x0000001a0a001986 */ /* 0x0001e4000c10112e */
[----:B0-----:R-:W-:-:S02]  /*ff9f0*/  PRMT R26, R21, 0x7770, RZ ;  /* 0x00007770151a7816 */ /* 0x001fc400000000ff */
[----:B------:R-:W2:Y:S04]  /*ffa00*/  LDL.LU.64 R10, [R1+0x2798] ;  /* 0x00279800010a7983 */ /* 0x000ea80000300a00 */
[----:B------:R0:W-:Y:S02]  /*ffa10*/  @P0 STG.E.U8 desc[UR46][R12.64], R26 ;  /* 0x0000001a0c000986 */ /* 0x0001e4000c10112e */
[----:B0-----:R-:W-:Y:S02]  /*ffa20*/  PRMT R26, R21, 0x7771, RZ ;  /* 0x00007771151a7816 */ /* 0x001fe400000000ff */
[----:B------:R-:W2:Y:S04]  /*ffa30*/  LDL.LU.64 R12, [R1+0x2790] ;  /* 0x00279000010c7983 */ /* 0x000ea80000300a00 */
[----:B------:R0:W-:Y:S01]  /*ffa40*/  @P6 STG.E.U8 desc[UR46][R14.64], R26 ;  /* 0x0000001a0e006986 */ /* 0x0001e2000c10112e */
[----:B------:R-:W-:-:S02]  /*ffa50*/  LOP3.LUT P6, RZ, R25, 0x80000, RZ, 0xc0, !PT ;  /* 0x0008000019ff7812 */ /* 0x000fc400078cc0ff */
[----:B0-----:R-:W-:Y:S01]  /*ffa60*/  PRMT R26, R21, 0x7772, RZ ;  /* 0x00007772151a7816 */ /* 0x001fe200000000ff */
[----:B------:R-:W2:Y:S10]  /*ffa70*/  LDL.LU.64 R14, [R1+0x2788] ;  /* 0x00278800010e7983 */ /* 0x000eb40000300a00 */
[----:B------:R0:W-:Y:S01]  /*ffa80*/  @P6 STG.E.U8 desc[UR46][R16.64], R26 ;  /* 0x0000001a10006986 */ /* 0x0001e2000c10112e */
[----:B------:R-:W-:Y:S01]  /*ffa90*/  LOP3.LUT P6, RZ, R25, 0x40000, RZ, 0xc0, !PT ;  /* 0x0004000019ff7812 */ /* 0x000fe200078cc0ff */
[----:B0-----:R-:W-:-:S02]  /*ffaa0*/  IMAD.MOV.U32 R26, RZ, RZ, R21 ;  /* 0x000000ffff1a7224 */ /* 0x001fc400078e0015 */
[----:B------:R-:W2:Y:S03]  /*ffab0*/  LDL.LU.64 R16, [R1+0x2780] ;  /* 0x0027800001107983 */ /* 0x000ea60000300a00 */
[----:B------:R-:W-:Y:S01]  /*ffac0*/  PRMT R26, R26, 0x7773, RZ ;  /* 0x000077731a1a7816 */ /* 0x000fe200000000ff */
[----:B------:R-:W2:Y:S06]  /*ffad0*/  LDL.LU.64 R20, [R1+0x2778] ;  /* 0x0027780001147983 */ /* 0x000eac0000300a00 */
[----:B----4-:R0:W-:Y:S01]  /*ffae0*/  @P6 STG.E.U8 desc[UR46][R22.64], R26 ;  /* 0x0000001a16006986 */ /* 0x0101e2000c10112e */
[----:B------:R-:W-:-:S02]  /*ffaf0*/  LOP3.LUT P6, RZ, R25, 0x20000, RZ, 0xc0, !PT ;  /* 0x0002000019ff7812 */ /* 0x000fc400078cc0ff */
[----:B0-----:R-:W-:Y:S01]  /*ffb00*/  PRMT R26, R0, 0x7770, RZ ;  /* 0x00007770001a7816 */ /* 0x001fe200000000ff */
[----:B------:R-:W4:Y:S10]  /*ffb10*/  LDL.LU.64 R22, [R1+0x2770] ;  /* 0x0027700001167983 */ /* 0x000f340000300a00 */
[----:B---3--:R0:W-:Y:S04]  /*ffb20*/  @P6 STG.E.U8 desc[UR46][R2.64], R26 ;  /* 0x0000001a02006986 */ /* 0x0081e8000c10112e */
[----:B0-----:R-:W3:Y:S01]  /*ffb30*/  LDL.LU.64 R2, [R1+0x3880] ;  /* 0x0038800001027983 */ /* 0x001ee20000300a00 */
[----:B------:R-:W-:-:S02]  /*ffb40*/  LOP3.LUT P6, RZ, R25, 0x10000, RZ, 0xc0, !PT ;  /* 0x0001000019ff7812 */ /* 0x000fc400078cc0ff */
[----:B------:R-:W-:Y:S02]  /*ffb50*/  PRMT R26, R0, 0x7771, RZ ;  /* 0x00007771001a7816 */ /* 0x000fe400000000ff */
[C---:B------:R-:W-:Y:S02]  /*ffb60*/  LOP3.LUT P5, RZ, R27.reuse, 0x800, RZ, 0xc0, !PT ;  /* 0x000008001bff7812 */ /* 0x040fe400078ac0ff */
[C---:B------:R-:W-:Y:S02]  /*ffb70*/  LOP3.LUT P4, RZ, R27.reuse, 0x1000, RZ, 0xc0, !PT ;  /* 0x000010001bff7812 */ /* 0x040fe4000788c0ff */
[C---:B------:R-:W-:Y:S02]  /*ffb80*/  LOP3.LUT P3, RZ, R27.reuse, 0x2000, RZ, 0xc0, !PT ;  /* 0x000020001bff7812 */ /* 0x040fe4000786c0ff */
[C---:B------:R-:W-:Y:S02]  /*ffb90*/  LOP3.LUT P2, RZ, R27.reuse, 0x4000, RZ, 0xc0, !PT ;  /* 0x000040001bff7812 */ /* 0x040fe4000784c0ff */
[----:B------:R-:W-:-:S02]  /*ffba0*/  LOP3.LUT P1, RZ, R27, 0x8000, RZ, 0xc0, !PT ;  /* 0x000080001bff7812 */ /* 0x000fc4000782c0ff */
[----:B------:R-:W-:Y:S01]  /*ffbb0*/  LOP3.LUT P0, RZ, R27, 0x10000, RZ, 0xc0, !PT ;  /* 0x000100001bff7812 */ /* 0x000fe2000780c0ff */
[----:B---3--:R0:W-:Y:S01]  /*ffbc0*/  @P6 STG.E.U8 desc[UR46][R2.64], R26 ;  /* 0x0000001a02006986 */ /* 0x0081e2000c10112e */
[----:B------:R-:W-:Y:S02]  /*ffbd0*/  LOP3.LUT P6, RZ, R25, 0x8000, RZ, 0xc0, !PT ;  /* 0x0000800019ff7812 */ /* 0x000fe400078cc0ff */
[----:B0-----:R-:W-:-:S11]  /*ffbe0*/  PRMT R26, R0, 0x7772, RZ ;  /* 0x00007772001a7816 */ /* 0x001fd600000000ff */
[----:B------:R0:W-:Y:S01]  /*ffbf0*/  @P6 STG.E.U8 desc[UR46][R28.64], R26 ;  /* 0x0000001a1c006986 */ /* 0x0001e2000c10112e */
[----:B------:R-:W-:Y:S02]  /*ffc00*/  LOP3.LUT P6, RZ, R25, 0x4000, RZ, 0xc0, !PT ;  /* 0x0000400019ff7812 */ /* 0x000fe400078cc0ff */
[----:B0-----:R-:W-:-:S11]  /*ffc10*/  PRMT R26, R0, 0x7773, RZ ;  /* 0x00007773001a7816 */ /* 0x001fd600000000ff */
[----:B------:R0:W-:Y:S01]  /*ffc20*/  @P6 STG.E.U8 desc[UR46][R4.64], R26 ;  /* 0x0000001a04006986 */ /* 0x0001e2000c10112e */
[----:B------:R-:W-:Y:S02]  /*ffc30*/  LOP3.LUT P6, RZ, R25, 0x2000, RZ, 0xc0, !PT ;  /* 0x0000200019ff7812 */ /* 0x000fe400078cc0ff */
[----:B0-----:R-:W-:-:S11]  /*ffc40*/  PRMT R26, R18, 0x7770, RZ ;  /* 0x00007770121a7816 */ /* 0x001fd600000000ff */
        /* <DEDUP_REMOVED lines=16> */
[----:B----4-:R0:W-:Y:S04]  /*ffd50*/  @P0 STG.E.U8 desc[UR46][R22.64], R26 ;  /* 0x0000001a16000986 */ /* 0x0101e8000c10112e */
[----:B------:R-:W3:Y:S04]  /*ffd60*/  LDL.LU.64 R16, [R1+0x2768] ;  /* 0x0027680001107983 */ /* 0x000ee80000300a00 */
[----:B0-----:R-:W4:Y:S04]  /*ffd70*/  LDL.LU.64 R22, [R1+0x2760] ;  /* 0x0027600001167983 */ /* 0x001f280000300a00 */
[----:B------:R-:W2:Y:S04]  /*ffd80*/  LDL.LU.64 R10, [R1+0x2758] ;  /* 0x00275800010a7983 */ /* 0x000ea80000300a00 */
[----:B------:R-:W3:Y:S01]  /*ffd90*/  LDL.LU R20, [R1+0x2dc] ;  /* 0x0002dc0001147983 */ /* 0x000ee20000300800 */
[----:B------:R-:W-:-:S02]  /*ffda0*/  LOP3.LUT P3, RZ, R27, 0x20000, RZ, 0xc0, !PT ;  /* 0x000200001bff7812 */ /* 0x000fc4000786c0ff */
[----:B------:R-:W-:Y:S01]  /*ffdb0*/  LOP3.LUT P2, RZ, R27, 0x40000, RZ, 0xc0, !PT ;  /* 0x000400001bff7812 */ /* 0x000fe2000784c0ff */
[----:B------:R-:W2:Y:S04]  /*ffdc0*/  LDL.LU.64 R12, [R1+0x2750] ;  /* 0x00275000010c7983 */ /* 0x000ea80000300a00 */
[----:B------:R-:W2:Y:S04]  /*ffdd0*/  LDL.LU.64 R14, [R1+0x2748] ;  /* 0x00274800010e7983 */ /* 0x000ea80000300a00 */
[----:B------:R-:W2:Y:S01]  /*ffde0*/  LDL.LU R21, [R1+0x2c0] ;  /* 0x0002c00001157983 */ /* 0x000ea20000300800 */
[----:B---3--:R-:W-:-:S05]  /*ffdf0*/  PRMT R26, R20, 0x7770, RZ ;  /* 0x00007770141a7816 */ /* 0x008fca00000000ff */
[----:B------:R0:W-:Y:S02]  /*ffe00*/  @P3 STG.E.U8 desc[UR46][R16.64], R26 ;  /* 0x0000001a10003986 */ /* 0x0001e4000c10112e */
[----:B0-----:R-:W-:Y:S02]  /*ffe10*/  PRMT R26, R20, 0x7771, RZ ;  /* 0x00007771141a7816 */ /* 0x001fe400000000ff */
[----:B------:R-:W3:Y:S04]  /*ffe20*/  LDL.LU.64 R16, [R1+0x2740] ;  /* 0x0027400001107983 */ /* 0x000ee80000300a00 */
[----:B----4-:R0:W-:Y:S04]  /*ffe30*/  @P2 STG.E.U8 desc[UR46][R22.64], R26 ;  /* 0x0000001a16002986 */ /* 0x0101e8000c10112e */
[----:B0-----:R-:W4:Y:S04]  /*ffe40*/  LDL.LU.64 R22, [R1+0x2738] ;  /* 0x0027380001167983 */ /* 0x001f280000300a00 */
[----:B------:R-:W4:Y:S04]  /*ffe50*/  LDL.LU R0, [R1+0x2c4] ;  /* 0x0002c40001007983 */ /* 0x000f280000300800 */
[----:B------:R-:W2:Y:S04]  /*ffe60*/  LDL.LU.64 R2, [R1+0x2720] ;  /* 0x0027200001027983 */ /* 0x000ea80000300a00 */
        /* <DEDUP_REMOVED lines=22> */
[----:B------:R-:W-:Y:S01]  /*fffd0*/  LOP3.LUT P6, RZ, R27, 0x800000, RZ, 0xc0, !PT ;  /* 0x008000001bff7812 */ /* 0x000fe200078cc0ff */
[----:B------:R-:W2:Y:S01]  /*fffe0*/  LDL.LU.64 R28, [R1+0x2718] ;  /* 0x00271800011c7983 */ /* 0x000ea20000300a00 */
[----:B------:R-:W-:Y:S02]  /*ffff0*/  LOP3.LUT R25, R25, 0xfffffbff, RZ, 0xc0, !PT ;  /* 0xfffffbff19197812 */ /* 0x000fe400078ec0ff */
[C---:B------:R-:W-:Y:S01]  /*100000*/  LOP3.LUT P1, RZ, R27.reuse, 0x80000, RZ, 0xc0, !PT ;  /* 0x000800001bff7812 */ /* 0x040fe2000782c0ff */
[----:B------:R-:W2:Y:S01]  /*100010*/  LDL.LU.64 R4, [R1+0x2710] ;  /* 0x0027100001047983 */ /* 0x000ea20000300a00 */
[----:B------:R-:W-:Y:S02]  /*100020*/  LOP3.LUT P0, RZ, R27, 0x100000, RZ, 0xc0, !PT ;  /* 0x001000001bff7812 */ /* 0x000fe4000780c0ff */
[----:B------:R-:W-:Y:S01]  /*100030*/  PRMT R26, R20, 0x7772, RZ ;  /* 0x00007772141a7816 */ /* 0x000fe200000000ff */
[----:B------:R-:W2:Y:S04]  /*100040*/  LDL.LU R18, [R1+0x2c8] ;  /* 0x0002c80001127983 */ /* 0x000ea80000300800 */
[----:B------:R-:W-:Y:S01]  /*100050*/  @P6 LOP3.LUT R25, R25, 0x400, RZ, 0xfc, !PT ;  /* 0x0000040019196812 */ /* 0x000fe200078efcff */
[----:B------:R-:W2:Y:S01]  /*100060*/  LDL.LU.64 R6, [R1+0x2708] ;  /* 0x0027080001067983 */ /* 0x000ea20000300a00 */
[----:B------:R-:W-:-:S02]  /*100070*/  LOP3.LUT P6, RZ, R27, 0x400000, RZ, 0xc0, !PT ;  /* 0x004000001bff7812 */ /* 0x000fc400078cc0ff */
[----:B------:R-:W-:Y:S01]  /*100080*/  LOP3.LUT R25, R25, 0xfffff7ff, RZ, 0xc0, !PT ;  /* 0xfffff7ff19197812 */ /* 0x000fe200078ec0ff */
[----:B------:R0:W-:Y:S04]  /*100090*/  @P1 STG.E.U8 desc[UR46][R10.64], R26 ;  /* 0x0000001a0a001986 */ /* 0x0001e8000c10112e */
[----:B------:R-:W2:Y:S06]  /*1000a0*/  LDL.LU.64 R8, [R1+0x2700] ;  /* 0x0027000001087983 */ /* 0x000eac0000300a00 */
[----:B------:R-:W-:-:S02]  /*1000b0*/  @P6 LOP3.LUT R25, R25, 0x800, RZ, 0xfc, !PT ;  /* 0x0000080019196812 */ /* 0x000fc400078efcff */
[----:B------:R-:W-:Y:S01]  /*1000c0*/  LOP3.LUT P6, RZ, R27, 0x200000, RZ, 0xc0, !PT ;  /* 0x002000001bff7812 */ /* 0x000fe200078cc0ff */
[----:B0-----:R-:W2:Y:S01]  /*1000d0*/  LDL.LU.64 R10, [R1+0x26f8] ;  /* 0x0026f800010a7983 */ /* 0x001ea20000300a00 */
[----:B------:R-:W-:-:S05]  /*1000e0*/  PRMT R26, R20, 0x7773, RZ ;  /* 0x00007773141a7816 */ /* 0x000fca00000000ff */
[----:B------:R0:W-:Y:S02]  /*1000f0*/  @P0 STG.E.U8 desc[UR46][R12.64], R26 ;  /* 0x0000001a0c000986 */ /* 0x0001e4000c10112e */
[----:B0-----:R-:W-:Y:S02]  /*100100*/  PRMT R26, R21, 0x7770, RZ ;  /* 0x00007770151a7816 */ /* 0x001fe400000000ff */
[----:B------:R-:W2:Y:S04]  /*100110*/  LDL.LU.64 R12, [R1+0x26f0] ;  /* 0x0026f000010c7983 */ /* 0x000ea80000300a00 */
[----:B------:R0:W-:Y:S01]  /*100120*/  @P6 STG.E.U8 desc[UR46][R14.64], R26 ;  /* 0x0000001a0e006986 */ /* 0x0001e2000c10112e */
[----:B------:R-:W-:-:S03]  /*100130*/  LOP3.LUT P6, RZ, R25, 0x800, RZ, 0xc0, !PT ;  /* 0x0000080019ff7812 */ /* 0x000fc600078cc0ff */
[----:B------:R-:W2:Y:S01]  /*100140*/  LDL.LU R20, [R1+0x2cc] ;  /* 0x0002cc0001147983 */ /* 0x000ea20000300800 */
[----:B0-----:R-:W-:-:S03]  /*100150*/  PRMT R26, R21, 0x7771, RZ ;  /* 0x00007771151a7816 */ /* 0x001fc600000000ff */
[----:B------:R-:W2:Y:S06]  /*100160*/  LDL.LU.64 R14, [R1+0x26e8] ;  /* 0x0026e800010e7983 */ /* 0x000eac0000300a00 */
[----:B---3--:R0:W-:Y:S01]  /*100170*/  @P6 STG.E.U8 desc[UR46][R16.64], R26 ;  /* 0x0000001a10006986 */ /* 0x0081e2000c10112e */
[----:B------:R-:W-:Y:S02]  /*100180*/  LOP3.LUT P6, RZ, R25, 0x400, RZ, 0xc0, !PT ;  /* 0x0000040019ff7812 */ /* 0x000fe400078cc0ff */
[----:B0-----:R-:W-:Y:S01]  /*100190*/  PRMT R26, R21, 0x7772, RZ ;  /* 0x00007772151a7816 */ /* 0x001fe200000000ff */
[----:B------:R-:W3:Y:S10]  /*1001a0*/  LDL.LU.64 R16, [R1+0x26e0] ;  /* 0x0026e00001107983 */ /* 0x000ef40000300a00 */
[----:B----4-:R0:W-:Y:S01]  /*1001b0*/  @P6 STG.E.U8 desc[UR46][R22.64], R26 ;  /* 0x0000001a16006986 */ /* 0x0101e2000c10112e */
[----:B------:R-:W-:-:S02]  /*1001c0*/  LOP3.LUT P6, RZ, R25, 0x200, RZ, 0xc0, !PT ;  /* 0x0000020019ff7812 */ /* 0x000fc400078cc0ff */
[----:B0-----:R-:W-:Y:S01]  /*1001d0*/  PRMT R26, R21, 0x7773, RZ ;  /* 0x00007773151a7816 */ /* 0x001fe200000000ff */
[----:B------:R-:W4:Y:S04]  /*1001e0*/  LDL.LU.64 R22, [R1+0x26d8] ;  /* 0x0026d80001167983 */ /* 0x000f280000300a00 */
[----:B------:R-:W4:Y:S06]  /*1001f0*/  LDL.LU R21, [R1+0x3878] ;  /* 0x0038780001157983 */ /* 0x000f2c0000300800 */
        /* <DEDUP_REMOVED lines=9> */
[----:B------:R-:W-:-:S02]  /*100290*/  LOP3.LUT P4, RZ, R27, 0x80000000, RZ, 0xc0, !PT ;  /* 0x800000001bff7812 */ /* 0x000fc4000788c0ff */
[C---:B------:R-:W-:Y:S02]  /*1002a0*/  LOP3.LUT P3, RZ, R24.reuse, 0x1, RZ, 0xc0, !PT ;  /* 0x0000000118ff7812 */ /* 0x040fe4000786c0ff */
[C---:B------:R-:W-:Y:S02]  /*1002b0*/  LOP3.LUT P2, RZ, R24.reuse, 0x2, RZ, 0xc0, !PT ;  /* 0x0000000218ff7812 */ /* 0x040fe4000784c0ff */
[C---:B------:R-:W-:Y:S02]  /*1002c0*/  LOP3.LUT P1, RZ, R24.reuse, 0x4, RZ, 0xc0, !PT ;  /* 0x0000000418ff7812 */ /* 0x040fe4000782c0ff */
[----:B------:R-:W-:Y:S01]  /*1002d0*/  LOP3.LUT P0, RZ, R24, 0x8, RZ, 0xc0, !PT ;  /* 0x0000000818ff7812 */ /* 0x000fe2000780c0ff */
[----:B--2---:R0:W-:Y:S01]  /*1002e0*/  @P6 STG.E.U8 desc[UR46][R2.64], R26 ;  /* 0x0000001a02006986 */ /* 0x0041e2000c10112e */
        /* <DEDUP_REMOVED lines=17> */
[C---:B0-----:R-:W-:Y:S02]  /*100400*/  PRMT R26, R20.reuse, 0x7771, RZ ;  /* 0x00007771141a7816 */ /* 0x041fe400000000ff */
[----:B------:R-:W2:Y:S04]  /*100410*/  LDL.LU.64 R14, [R1+0x26d0] ;  /* 0x0026d000010e7983 */ /* 0x000ea80000300a00 */
[----:B---3--:R0:W-:Y:S02]  /*100420*/  @P1 STG.E.U8 desc[UR46][R16.64], R26 ;  /* 0x0000001a10001986 */ /* 0x0081e4000c10112e */
[----:B0-----:R-:W-:-:S02]  /*100430*/  PRMT R26, R20, 0x7772, RZ ;  /* 0x00007772141a7816 */ /* 0x001fc400000000ff */
[----:B------:R-:W3:Y:S04]  /*100440*/  LDL.LU.64 R16, [R1+0x26c8] ;  /* 0x0026c80001107983 */ /* 0x000ee80000300a00 */
[----:B----4-:R0:W-:Y:S04]  /*100450*/  @P0 STG.E.U8 desc[UR46][R22.64], R26 ;  /* 0x0000001a16000986 */ /* 0x0101e8000c10112e */
[----:B0-----:R-:W4:Y:S04]  /*100460*/  LDL.LU.64 R22, [R1+0x26c0] ;  /* 0x0026c00001167983 */ /* 0x001f280000300a00 */
[----:B------:R-:W4:Y:S04]  /*100470*/  LDL.LU.64 R10, [R1+0x26b8] ;  /* 0x0026b800010a7983 */ /* 0x000f280000300a00 */
[----:B------:R-:W3:Y:S01]  /*100480*/  LDL.LU R18, [R1+0x2b0] ;  /* 0x0002b00001127983 */ /* 0x000ee20000300800 */
[----:B------:R-:W-:-:S02]  /*100490*/  LOP3.LUT P3, RZ, R24, 0x10, RZ, 0xc0, !PT ;  /* 0x0000001018ff7812 */ /* 0x000fc4000786c0ff */
[----:B------:R-:W-:Y:S01]  /*1004a0*/  LOP3.LUT P2, RZ, R24, 0x20, RZ, 0xc0, !PT ;  /* 0x0000002018ff7812 */ /* 0x000fe2000784c0ff */
[----:B------:R-:W4:Y:S01]  /*1004b0*/  LDL.LU.64 R12, [R1+0x26b0] ;  /* 0x0026b000010c7983 */ /* 0x000f220000300a00 */
[----:B------:R-:W-:-:S03]  /*1004c0*/  PRMT R26, R20, 0x7773, RZ ;  /* 0x00007773141a7816 */ /* 0x000fc600000000ff */
[----:B------:R-:W4:Y:S06]  /*1004d0*/  LDL.LU R0, [R1+0x2b4] ;  /* 0x0002b40001007983 */ /* 0x000f2c0000300800 */
[----:B--2---:R0:W-:Y:S04]  /*1004e0*/  @P3 STG.E.U8 desc[UR46][R14.64], R26 ;  /* 0x0000001a0e003986 */ /* 0x0041e8000c10112e */
[----:B0-----:R-:W2:Y:S01]  /*1004f0*/  LDL.LU.64 R14, [R1+0x26a8] ;  /* 0x0026a800010e7983 */ /* 0x001ea20000300a00 */
[----:B---3--:R-:W-:-:S05]  /*100500*/  PRMT R26, R18, 0x7770, RZ ;  /* 0x00007770121a7816 */ /* 0x008fca00000000ff */
[----:B------:R0:W-:Y:S04]  /*100510*/  @P2 STG.E.U8 desc[UR46][R16.64], R26 ;  /* 0x0000001a10002986 */ /* 0x0001e8000c10112e */
[----:B0-----:R-:W3:Y:S04]  /*100520*/  LDL.LU.64 R16, [R1+0x26a0] ;  /* 0x0026a00001107983 */ /* 0x001ee80000300a00 */
[----:B------:R-:W4:Y:S04]  /*100530*/  LDL.LU R20, [R1+0x2b8] ;  /* 0x0002b80001147983 */ /* 0x000f280000300800 */
        /* <DEDUP_REMOVED lines=22> */
[C---:B------:R-:W-:Y:S02]  /*1006a0*/  LOP3.LUT P6, RZ, R24.reuse, 0x400, RZ, 0xc0, !PT ;  /* 0x0000040018ff7812 */ /* 0x040fe400078cc0ff */
        /* <DEDUP_REMOVED lines=10> */
[C---:B0-----:R-:W-:Y:S01]  /*100750*/  PRMT R26, R18.reuse, 0x7772, RZ ;  /* 0x00007772121a7816 */ /* 0x041fe200000000ff */
[----:B------:R-:W4:Y:S04]  /*100760*/  LDL.LU.64 R22, [R1+0x2688] ;  /* 0x0026880001167983 */ /* 0x000f280000300a00 */
[----:B------:R0:W-:Y:S04]  /*100770*/  @P0 STG.E.U8 desc[UR46][R10.64], R26 ;  /* 0x0000001a0a000986 */ /* 0x0001e8000c10112e */
[----:B------:R-:W4:Y:S04]  /*100780*/  LDL.LU.64 R2, [R1+0x2680] ;  /* 0x0026800001027983 */ /* 0x000f280000300a00 */
        /* <DEDUP_REMOVED lines=9> */
[----:B--2---:R0:W-:Y:S01]  /*100820*/  @P6 STG.E.U8 desc[UR46][R14.64], R26 ;  /* 0x0000001a0e006986 */ /* 0x0041e2000c10112e */
[----:B------:R-:W-:-:S03]  /*100830*/  LOP3.LUT P6, RZ, R25, 0x4, RZ, 0xc0, !PT ;  /* 0x0000000419ff7812 */ /* 0x000fc600078cc0ff */
[----:B------:R-:W2:Y:S04]  /*100840*/  LDL.LU R18, [R1+0x2a0] ;  /* 0x0002a00001127983 */ /* 0x000ea80000300800 */
[----:B------:R-:W2:Y:S01]  /*100850*/  LDL.LU.64 R12, [R1+0x2650] ;  /* 0x00265000010c7983 */ /* 0x000ea20000300a00 */
[----:B0-----:R-:W-:-:S03]  /*100860*/  PRMT R26, R0, 0x7771, RZ ;  /* 0x00007771001a7816 */ /* 0x001fc600000000ff */
[----:B------:R-:W2:Y:S04]  /*100870*/  LDL.LU.64 R14, [R1+0x2648] ;  /* 0x00264800010e7983 */ /* 0x000ea80000300a00 */
[----:B---3--:R0:W-:Y:S01]  /*100880*/  @P6 STG.E.U8 desc[UR46][R16.64], R26 ;  /* 0x0000001a10006986 */ /* 0x0081e2000c10112e */
[C---:B------:R-:W-:Y:S02]  /*100890*/  LOP3.LUT P6, RZ, R25.reuse, 0x2, RZ, 0xc0, !PT ;  /* 0x0000000219ff7812 */ /* 0x040fe400078cc0ff */
[----:B0-----:R-:W-:Y:S01]  /*1008a0*/  PRMT R26, R0, 0x7772, RZ ;  /* 0x00007772001a7816 */ /* 0x001fe200000000ff */
[----:B------:R-:W3:Y:S10]  /*1008b0*/  LDL.LU.64 R16, [R1+0x2640] ;  /* 0x0026400001107983 */ /* 0x000ef40000300a00 */
[----:B----4-:R0:W-:Y:S04]  /*1008c0*/  @P6 STG.E.U8 desc[UR46][R20.64], R26 ;  /* 0x0000001a14006986 */ /* 0x0101e8000c10112e */
[----:B0-----:R-:W4:Y:S01]  /*1008d0*/  LDL.LU.64 R20, [R1+0x3860] ;  /* 0x0038600001147983 */ /* 0x001f220000300a00 */
[----:B------:R-:W-:-:S02]  /*1008e0*/  LOP3.LUT P6, RZ, R25, 0x1, RZ, 0xc0, !PT ;  /* 0x0000000119ff7812 */ /* 0x000fc400078cc0ff */
[----:B------:R-:W-:-:S11]  /*1008f0*/  PRMT R25, R0, 0x7773, RZ ;  /* 0x0000777300197816 */ /* 0x000fd600000000ff */
[----:B----4-:R0:W-:Y:S04]  /*100900*/  @P6 STG.E.U8 desc[UR46][R20.64], R25 ;  /* 0x0000001914006986 */ /* 0x0101e8000c10112e */
[----:B0-----:R-:W4:Y:S01]  /*100910*/  LDL.LU.64 R20, [R1+0x3858] ;  /* 0x0038580001147983 */ /* 0x001f220000300a00 */
[----:B------:R-:W-:Y:S02]  /*100920*/  LOP3.LUT P6, RZ, R27, 0x80000000, RZ, 0xc0, !PT ;  /* 0x800000001bff7812 */ /* 0x000fe400078cc0ff */
[----:B----4-:R-:W-:-:S11]  /*100930*/  PRMT R25, R20, 0x7770, RZ ;  /* 0x0000777014197816 */ /* 0x010fd600000000ff */
[----:B------:R0:W-:Y:S04]  /*100940*/  @P6 STG.E.U8 desc[UR46][R22.64], R25 ;  /* 0x0000001916006986 */ /* 0x0001e8000c10112e */
[----:B0-----:R-:W4:Y:S01]  /*100950*/  LDL.LU.64 R22, [R1+0x3850] ;  /* 0x0038500001167983 */ /* 0x001f220000300a00 */
[----:B------:R-:W-:Y:S02]  /*100960*/  LOP3.LUT P6, RZ, R27, 0x40000000, RZ, 0xc0, !PT ;  /* 0x400000001bff7812 */ /* 0x000fe400078cc0ff */
[----:B------:R-:W-:-:S11]  /*100970*/  PRMT R25, R20, 0x7771, RZ ;  /* 0x0000777114197816 */ /* 0x000fd600000000ff */
[----:B------:R0:W-:Y:S01]  /*100980*/  @P6 STG.E.U8 desc[UR46][R2.64], R25 ;  /* 0x0000001902006986 */ /* 0x0001e2000c10112e */
[----:B------:R-:W-:Y:S02]  /*100990*/  LOP3.LUT P6, RZ, R27, 0x20000000, RZ, 0xc0, !PT ;  /* 0x200000001bff7812 */ /* 0x000fe400078cc0ff */
[----:B0-----:R-:W-:-:S11]  /*1009a0*/  PRMT R25, R20, 0x7772, RZ ;  /* 0x0000777214197816 */ /* 0x001fd600000000ff */
[----:B------:R0:W-:Y:S01]  /*1009b0*/  @P6 STG.E.U8 desc[UR46][R28.64], R25 ;  /* 0x000000191c006986 */ /* 0x0001e2000c10112e */
[----:B------:R-:W-:Y:S02]  /*1009c0*/  LOP3.LUT P6, RZ, R27, 0x10000000, RZ, 0xc0, !PT ;  /* 0x100000001bff7812 */ /* 0x000fe400078cc0ff */
[C---:B------:R-:W-:Y:S02]  /*1009d0*/  LOP3.LUT P5, RZ, R24.reuse, 0x20000, RZ, 0xc0, !PT ;  /* 0x0002000018ff7812 */ /* 0x040fe400078ac0ff */
[----:B------:R-:W-:Y:S02]  /*1009e0*/  LOP3.LUT P4, RZ, R24, 0x40000, RZ, 0xc0, !PT ;  /* 0x0004000018ff7812 */ /* 0x000fe4000788c0ff */
[----:B0-----:R-:W-:-:S07]  /*1009f0*/  PRMT R25, R20, 0x7773, RZ ;  /* 0x0000777314197816 */ /* 0x001fce00000000ff */
[----:B------:R4:W-:Y:S01]  /*100a00*/  @P6 STG.E.U8 desc[UR46][R4.64], R25 ;  /* 0x0000001904006986 */ /* 0x0009e2000c10112e */
[C---:B------:R-:W-:Y:S02]  /*100a10*/  LOP3.LUT P3, RZ, R24.reuse, 0x80000, RZ, 0xc0, !PT ;  /* 0x0008000018ff7812 */ /* 0x040fe4000786c0ff */
[C---:B------:R-:W-:Y:S02]  /*100a20*/  LOP3.LUT P2, RZ, R24.reuse, 0x100000, RZ, 0xc0, !PT ;  /* 0x0010000018ff7812 */ /* 0x040fe4000784c0ff */
[C---:B------:R-:W-:Y:S02]  /*100a30*/  LOP3.LUT P1, RZ, R24.reuse, 0x200000, RZ, 0xc0, !PT ;  /* 0x0020000018ff7812 */ /* 0x040fe4000782c0ff */
[----:B------:R-:W-:Y:S02]  /*100a40*/  LOP3.LUT P0, RZ, R24, 0x400000, RZ, 0xc0, !PT ;  /* 0x0040000018ff7812 */ /* 0x000fe4000780c0ff */
[----:B----4-:R-:W-:-:S05]  /*100a50*/  PRMT R25, R23, 0x7770, RZ ;  /* 0x0000777017197816 */ /* 0x010fca00000000ff */
[----:B------:R0:W-:Y:S02]  /*100a60*/  @P5 STG.E.U8 desc[UR46][R6.64], R25 ;  /* 0x0000001906005986 */ /* 0x0001e4000c10112e */
[----:B0-----:R-:W-:-:S05]  /*100a70*/  PRMT R25, R23, 0x7771, RZ ;  /* 0x0000777117197816 */ /* 0x001fca00000000ff */
[----:B------:R0:W-:Y:S02]  /*100a80*/  @P4 STG.E.U8 desc[UR46][R8.64], R25 ;  /* 0x0000001908004986 */ /* 0x0001e4000c10112e */
[----:B0-----:R-:W-:-:S05]  /*100a90*/  PRMT R25, R23, 0x7772, RZ ;  /* 0x0000777217197816 */ /* 0x001fca00000000ff */
[----:B------:R0:W-:Y:S02]  /*100aa0*/  @P3 STG.E.U8 desc[UR46][R10.64], R25 ;  /* 0x000000190a003986 */ /* 0x0001e4000c10112e */
[----:B0-----:R-:W-:Y:S02]  /*100ab0*/  PRMT R25, R23, 0x7773, RZ ;  /* 0x0000777317197816 */ /* 0x001fe400000000ff */
[----:B------:R-:W4:Y:S04]  /*100ac0*/  LDL.LU R23, [R1+0x3848] ;  /* 0x0038480001177983 */ /* 0x000f280000300800 */
[----:B--2---:R0:W-:Y:S02]  /*100ad0*/  @P2 STG.E.U8 desc[UR46][R12.64], R25 ;  /* 0x000000190c002986 */ /* 0x0041e4000c10112e */
[----:B0-----:R-:W-:-:S05]  /*100ae0*/  PRMT R25, R18, 0x7770, RZ ;  /* 0x0000777012197816 */ /* 0x001fca00000000ff */
[----:B------:R0:W-:Y:S02]  /*100af0*/  @P1 STG.E.U8 desc[UR46][R14.64], R25 ;  /* 0x000000190e001986 */ /* 0x0001e4000c10112e */
[----:B0-----:R-:W-:Y:S02]  /*100b00*/  PRMT R25, R18, 0x7771, RZ ;  /* 0x0000777112197816 */ /* 0x001fe400000000ff */
[----:B------:R-:W2:Y:S04]  /*100b10*/  LDL.LU.64 R14, [R1+0x2638] ;  /* 0x00263800010e7983 */ /* 0x000ea80000300a00 */
[----:B---3--:R0:W-:Y:S04]  /*100b20*/  @P0 STG.E.U8 desc[UR46][R16.64], R25 ;  /* 0x0000001910000986 */ /* 0x0081e8000c10112e */
[----:B0-----:R-:W3:Y:S01]  /*100b30*/  LDL.LU.64 R16, [R1+0x2630] ;  /* 0x0026300001107983 */ /* 0x001ee20000300a00 */
[----:B------:R-:W-:-:S02]  /*100b40*/  LOP3.LUT R27, R27, 0xffefffff, RZ, 0xc0, !PT ;  /* 0xffefffff1b1b7812 */ /* 0x000fc400078ec0ff */
[C---:B------:R-:W-:Y:S01]  /*100b50*/  LOP3.LUT P3, RZ, R24.reuse, 0x800000, RZ, 0xc0, !PT ;  /* 0x0080000018ff7812 */ /* 0x040fe2000786c0ff */
[----:B------:R-:W3:Y:S01]  /*100b60*/  LDL.LU.64 R8, [R1+0x2628] ;  /* 0x0026280001087983 */ /* 0x000ee20000300a00 */
[C---:B------:R-:W-:Y:S02]  /*100b70*/  LOP3.LUT P2, RZ, R24.reuse, 0x1000000, RZ, 0xc0, !PT ;  /* 0x0100000018ff7812 */ /* 0x040fe4000784c0ff */
[C---:B------:R-:W-:Y:S01]  /*100b80*/  LOP3.LUT P1, RZ, R24.reuse, 0x2000000, RZ, 0xc0, !PT ;  /* 0x0200000018ff7812 */ /* 0x040fe2000782c0ff */
[----:B------:R-:W3:Y:S01]  /*100b90*/  LDL.LU.64 R10, [R1+0x2620] ;  /* 0x00262000010a7983 */ /* 0x000ee20000300a00 */
[----:B------:R-:W-:-:S03]  /*100ba0*/  LOP3.LUT P0, RZ, R24, 0x4000000, RZ, 0xc0, !PT ;  /* 0x0400000018ff7812 */ /* 0x000fc6000780c0ff */
[----:B------:R-:W3:Y:S04]  /*100bb0*/  LDL.LU.64 R12, [R1+0x2618] ;  /* 0x00261800010c7983 */ /* 0x000ee80000300a00 */
[----:B------:R-:W3:Y:S01]  /*100bc0*/  LDL.LU R20, [R1+0x2a4] ;  /* 0x0002a40001147983 */ /* 0x000ee20000300800 */
[----:B----4-:R-:W-:-:S13]  /*100bd0*/  LOP3.LUT P6, RZ, R23, 0x8, RZ, 0xc0, !PT ;  /* 0x0000000817ff7812 */ /* 0x010fda00078cc0ff */
        /* <DEDUP_REMOVED lines=23> */
[----:B------:R-:W-:-:S05]  /*100d50*/  PRMT R24, R18, 0x7772, RZ ;  /* 0x0000777212187816 */ /* 0x000fca00000000ff */
[----:B--2---:R0:W-:Y:S02]  /*100d60*/  @P3 STG.E.U8 desc[UR46][R14.64], R24 ;  /* 0x000000180e003986 */ /* 0x0041e4000c10112e */
[----:B0-----:R-:W-:Y:S02]  /*100d70*/  PRMT R24, R18, 0x7773, RZ ;  /* 0x0000777312187816 */ /* 0x001fe400000000ff */
[----:B------:R-:W2:Y:S04]  /*100d80*/  LDL.LU.64 R14, [R1+0x2610] ;  /* 0x00261000010e7983 */ /* 0x000ea80000300a00 */
[----:B------:R-:W4:Y:S04]  /*100d90*/  LDL.LU R26, [R1+0x2a8] ;  /* 0x0002a800011a7983 */ /* 0x000f280000300800 */
[----:B---3--:R0:W-:Y:S04]  /*100da0*/  @P2 STG.E.U8 desc[UR46][R16.64], R24 ;  /* 0x0000001810002986 */ /* 0x0081e8000c10112e */
[----:B0-----:R-:W3:Y:S04]  /*100db0*/  LDL.LU.64 R16, [R1+0x2608] ;  /* 0x0026080001107983 */ /* 0x001ee80000300a00 */
[----:B------:R-:W3:Y:S04]  /*100dc0*/  LDL.LU R0, [R1+0x2ac] ;  /* 0x0002ac0001007983 */ /* 0x000ee80000300800 */
[----:B------:R-:W2:Y:S04]  /*100dd0*/  LDL.LU.64 R2, [R1+0x25e0] ;  /* 0x0025e00001027983 */ /* 0x000ea80000300a00 */
[----:B--2---:R0:W-:Y:S04]  /*100de0*/  STL.64 [R1+0x3830], R2 ;  /* 0x0038300201007387 */ /* 0x0041e80000100a00 */
[----:B0-----:R-:W2:Y:S04]  /*100df0*/  LDL.LU.64 R2, [R1+0x25e8] ;  /* 0x0025e80001027983 */ /* 0x001ea80000300a00 */
[----:B--2---:R0:W-:Y:S04]  /*100e00*/  STL.64 [R1+0x3838], R2 ;  /* 0x0038380201007387 */ /* 0x0041e80000100a00 */
[----:B0-----:R-:W2:Y:S01]  /*100e10*/  LDL.LU.64 R2, [R1+0x25f0] ;  /* 0x0025f00001027983 */ /* 0x001ea20000300a00 */
[----:B------:R-:W-:-:S05]  /*100e20*/  PRMT R24, R20, 0x7770, RZ ;  /* 0x0000777014187816 */ /* 0x000fca00000000ff */
[----:B------:R0:W-:Y:S02]  /*100e30*/  @P1 STG.E.U8 desc[UR46][R8.64], R24 ;  /* 0x0000001808001986 */ /* 0x0001e4000c10112e */
[----:B0-----:R-:W-:-:S05]  /*100e40*/  PRMT R24, R20, 0x7771, RZ ;  /* 0x0000777114187816 */ /* 0x001fca00000000ff */
[----:B------:R0:W-:Y:S02]  /*100e50*/  @P0 STG.E.U8 desc[UR46][R10.64], R24 ;  /* 0x000000180a000986 */ /* 0x0001e4000c10112e */
[----:B0-----:R-:W-:-:S05]  /*100e60*/  PRMT R24, R20, 0x7772, RZ ;  /* 0x0000777214187816 */ /* 0x001fca00000000ff */
[----:B------:R-:W-:Y:S04]  /*100e70*/  @P6 STG.E.U8 desc[UR46][R12.64], R24 ;  /* 0x000000180c006986 */ /* 0x000fe8000c10112e */
[----:B--2---:R0:W-:Y:S04]  /*100e80*/  STL.64 [R1+0x3840], R2 ;  /* 0x0038400201007387 */ /* 0x0041e80000100a00 */
[----:B0-----:R-:W2:Y:S01]  /*100e90*/  LDL.LU.64 R2, [R1+0x25f8] ;  /* 0x0025f80001027983 */ /* 0x001ea20000300a00 */
[C---:B------:R-:W-:Y:S02]  /*100ea0*/  LOP3.LUT P6, RZ, R27.reuse, 0x8000000, RZ, 0xc0, !PT ;  /* 0x080000001bff7812 */ /* 0x040fe400078cc0ff */
[----:B------:R-:W-:Y:S01]  /*100eb0*/  PRMT R24, R20, 0x7773, RZ ;  /* 0x0000777314187816 */ /* 0x000fe200000000ff */
[----:B------:R-:W2:Y:S04]  /*100ec0*/  LDL.LU.64 R28, [R1+0x25d8] ;  /* 0x0025d800011c7983 */ /* 0x000ea80000300a00 */
[----:B------:R-:W2:Y:S04]  /*100ed0*/  LDL.LU R18, [R1+0x290] ;  /* 0x0002900001127983 */ /* 0x000ea80000300800 */
[----:B------:R-:W2:Y:S04]  /*100ee0*/  LDL.LU.64 R4, [R1+0x25d0] ;  /* 0x0025d00001047983 */ /* 0x000ea80000300a00 */
[----:B------:R4:W-:Y:S01]  /*100ef0*/  @P6 STG.E.U8 desc[UR46][R14.64], R24 ;  /* 0x000000180e006986 */ /* 0x0009e2000c10112e */
[----:B------:R-:W-:-:S03]  /*100f00*/  LOP3.LUT P6, RZ, R27, 0x4000000, RZ, 0xc0, !PT ;  /* 0x040000001bff7812 */ /* 0x000fc600078cc0ff */
[----:B------:R-:W2:Y:S04]  /*100f10*/  LDL.LU.64 R6, [R1+0x25c8] ;  /* 0x0025c80001067983 */ /* 0x000ea80000300a00 */
[----:B------:R-:W2:Y:S01]  /*100f20*/  LDL.LU.64 R8, [R1+0x25c0] ;  /* 0x0025c00001087983 */ /* 0x000ea20000300a00 */
[----:B----4-:R-:W-:-:S03]  /*100f30*/  PRMT R24, R26, 0x7770, RZ ;  /* 0x000077701a187816 */ /* 0x010fc600000000ff */
[----:B------:R-:W4:Y:S04]  /*100f40*/  LDL.LU.64 R10, [R1+0x25b8] ;  /* 0x0025b800010a7983 */ /* 0x000f280000300a00 */
[----:B---3--:R0:W-:Y:S01]  /*100f50*/  @P6 STG.E.U8 desc[UR46][R16.64], R24 ;  /* 0x0000001810006986 */ /* 0x0081e2000c10112e */
[----:B------:R-:W-:-:S03]  /*100f60*/  LOP3.LUT P6, RZ, R27, 0x2000000, RZ, 0xc0, !PT ;  /* 0x020000001bff7812 */ /* 0x000fc600078cc0ff */
[----:B------:R-:W3:Y:S04]  /*100f70*/  LDL.LU.64 R12, [R1+0x25b0] ;  /* 0x0025b000010c7983 */ /* 0x000ee80000300a00 */
[----:B------:R-:W3:Y:S01]  /*100f80*/  LDL.LU.64 R14, [R1+0x25a8] ;  /* 0x0025a800010e7983 */ /* 0x000ee20000300a00 */
[----:B0-----:R-:W-:-:S03]  /*100f90*/  PRMT R24, R26, 0x7771, RZ ;  /* 0x000077711a187816 */ /* 0x001fc600000000ff */
[----:B------:R-:W3:Y:S04]  /*100fa0*/  LDL.LU R20, [R1+0x294] ;  /* 0x0002940001147983 */ /* 0x000ee80000300800 */
[----:B------:R-:W3:Y:S04]  /*100fb0*/  LDL.LU.64 R16, [R1+0x25a0] ;  /* 0x0025a00001107983 */ /* 0x000ee80000300a00 */
[----:B--2---:R0:W-:Y:S04]  /*100fc0*/  @P6 STG.E.U8 desc[UR46][R2.64], R24 ;  /* 0x0000001802006986 */ /* 0x0041e8000c10112e */
[----:B0-----:R-:W2:Y:S01]  /*100fd0*/  LDL.LU.64 R2, [R1+0x3840] ;  /* 0x0038400001027983 */ /* 0x001ea20000300a00 */
[----:B------:R-:W-:-:S02]  /*100fe0*/  LOP3.LUT P6, RZ, R27, 0x1000000, RZ, 0xc0, !PT ;  /* 0x010000001bff7812 */ /* 0x000fc400078cc0ff */
[----:B------:R-:W-:-:S11]  /*100ff0*/  PRMT R24, R26, 0x7772, RZ ;  /* 0x000077721a187816 */ /* 0x000fd600000000ff */
[----:B--2---:R0:W-:Y:S04]  /*101000*/  @P6 STG.E.U8 desc[UR46][R2.64], R24 ;  /* 0x0000001802006986 */ /* 0x0041e8000c10112e */
[----:B0-----:R-:W2:Y:S01]  /*101010*/  LDL.LU.64 R2, [R1+0x3838] ;  /* 0x0038380001027983 */ /* 0x001ea20000300a00 */
[----:B------:R-:W-:Y:S02]  /*101020*/  LOP3.LUT P6, RZ, R27, 0x800000, RZ, 0xc0, !PT ;  /* 0x008000001bff7812 */ /* 0x000fe400078cc0ff */
        /* <DEDUP_REMOVED lines=23> */
[----:B----4-:R0:W-:Y:S02]  /*1011a0*/  @P3 STG.E.U8 desc[UR46][R10.64], R24 ;  /* 0x000000180a003986 */ /* 0x0101e4000c10112e */
[----:B0-----:R-:W-:-:S05]  /*1011b0*/  PRMT R24, R18, 0x7772, RZ ;  /* 0x0000777212187816 */ /* 0x001fca00000000ff */
[----:B---3--:R0:W-:Y:S02]  /*1011c0*/  @P2 STG.E.U8 desc[UR46][R12.64], R24 ;  /* 0x000000180c002986 */ /* 0x0081e4000c10112e */
        /* <DEDUP_REMOVED lines=9> */
[----:B------:R-:W-:-:S03]  /*101260*/  PRMT R24, R20, 0x7771, RZ ;  /* 0x0000777114187816 */ /* 0x000fc600000000ff */
[----:B------:R-:W4:Y:S04]  /*101270*/  LDL.LU.64 R10, [R1+0x2580] ;  /* 0x00258000010a7983 */ /* 0x000f280000300a00 */
[----:B------:R-:W4:Y:S04]  /*101280*/  LDL.LU.64 R12, [R1+0x2578] ;  /* 0x00257800010c7983 */ /* 0x000f280000300a00 */
[----:B------:R-:W4:Y:S04]  /*101290*/  LDL.LU R0, [R1+0x298] ;  /* 0x0002980001007983 */ /* 0x000f280000300800 */
[----:B--2---:R0:W-:Y:S02]  /*1012a0*/  @P3 STG.E.U8 desc[UR46][R14.64], R24 ;  /* 0x000000180e003986 */ /* 0x0041e4000c10112e */
[----:B0-----:R-:W-:-:S02]  /*1012b0*/  PRMT R24, R20, 0x7772, RZ ;  /* 0x0000777214187816 */ /* 0x001fc400000000ff */
[----:B------:R-:W2:Y:S04]  /*1012c0*/  LDL.LU.64 R14, [R1+0x2570] ;  /* 0x00257000010e7983 */ /* 0x000ea80000300a00 */
[----:B------:R-:W2:Y:S04]  /*1012d0*/  LDL.LU R18, [R1+0x29c] ;  /* 0x00029c0001127983 */ /* 0x000ea80000300800 */
[----:B---3--:R0:W-:Y:S04]  /*1012e0*/  @P2 STG.E.U8 desc[UR46][R16.64], R24 ;  /* 0x0000001810002986 */ /* 0x0081e8000c10112e */
[----:B0-----:R-:W3:Y:S04]  /*1012f0*/  LDL.LU.64 R16, [R1+0x2568] ;  /* 0x0025680001107983 */ /* 0x001ee80000300a00 */
[----:B------:R-:W4:Y:S04]  /*101300*/  LDL.LU.64 R2, [R1+0x2548] ;  /* 0x0025480001027983 */ /* 0x000f280000300a00 */
        /* <DEDUP_REMOVED lines=31> */
[----:B------:R-:W-:Y:S02]  /*101500*/  PRMT R24, R20, 0x7773, RZ ;  /* 0x0000777314187816 */ /* 0x000fe400000000ff */
[----:B------:R-:W4:Y:S05]  /*101510*/  LDL.LU R20, [R1+0x280] ;  /* 0x0002800001147983 */ /* 0x000f2a0000300800 */
[----:B------:R-:W-:Y:S01]  /*101520*/  @P6 LOP3.LUT R27, R27, 0x80000, RZ, 0xfc, !PT ;  /* 0x000800001b1b6812 */ /* 0x000fe200078efcff */
[----:B------:R0:W-:Y:S01]  /*101530*/  @P1 STG.E.U8 desc[UR46][R8.64], R24 ;  /* 0x0000001808001986 */ /* 0x0001e2000c10112e */
[----:B------:R-:W-:-:S03]  /*101540*/  LOP3.LUT P6, RZ, R23, 0x4000, RZ, 0xc0, !PT ;  /* 0x0000400017ff7812 */ /* 0x000fc600078cc0ff */
[----:B------:R-:W4:Y:S04]  /*101550*/  LDL.LU.64 R28, [R1+0x2540] ;  /* 0x00254000011c7983 */ /* 0x000f280000300a00 */
[----:B------:R-:W4:Y:S01]  /*101560*/  LDL.LU.64 R4, [R1+0x2538] ;  /* 0x0025380001047983 */ /* 0x000f220000300a00 */
[----:B0-----:R-:W-:-:S03]  /*101570*/  PRMT R24, R0, 0x7770, RZ ;  /* 0x0000777000187816 */ /* 0x001fc600000000ff */
[----:B------:R-:W4:Y:S04]  /*101580*/  LDL.LU.64 R6, [R1+0x2530] ;  /* 0x0025300001067983 */ /* 0x000f280000300a00 */
[----:B------:R0:W-:Y:S04]  /*101590*/  @P0 STG.E.U8 desc[UR46][R10.64], R24 ;  /* 0x000000180a000986 */ /* 0x0001e8000c10112e */
[----:B------:R-:W4:Y:S01]  /*1015a0*/  LDL.LU.64 R8, [R1+0x2528] ;  /* 0x0025280001087983 */ /* 0x000f220000300a00 */
[----:B0-----:R-:W-:-:S03]  /*1015b0*/  PRMT R24, R0, 0x7771, RZ ;  /* 0x0000777100187816 */ /* 0x001fc600000000ff */
[----:B------:R-:W4:Y:S04]  /*1015c0*/  LDL.LU.64 R10, [R1+0x2520] ;  /* 0x00252000010a7983 */ /* 0x000f280000300a00 */
[----:B------:R0:W-:Y:S01]  /*1015d0*/  @P6 STG.E.U8 desc[UR46][R12.64], R24 ;  /* 0x000000180c006986 */ /* 0x0001e2000c10112e */
[C---:B------:R-:W-:Y:S02]  /*1015e0*/  LOP3.LUT P6, RZ, R27.reuse, 0x80000, RZ, 0xc0, !PT ;  /* 0x000800001bff7812 */ /* 0x040fe400078cc0ff */
[----:B0-----:R-:W-:Y:S01]  /*1015f0*/  PRMT R24, R0, 0x7772, RZ ;  /* 0x0000777200187816 */ /* 0x001fe200000000ff */
[----:B------:R-:W4:Y:S10]  /*101600*/  LDL.LU.64 R12, [R1+0x2518] ;  /* 0x00251800010c7983 */ /* 0x000f340000300a00 */
[----:B--2---:R0:W-:Y:S01]  /*101610*/  @P6 STG.E.U8 desc[UR46][R14.64], R24 ;  /* 0x000000180e006986 */ /* 0x0041e2000c10112e */
[----:B------:R-:W-:-:S02]  /*101620*/  LOP3.LUT P6, RZ, R27, 0x40000, RZ, 0xc0, !PT ;  /* 0x000400001bff7812 */ /* 0x000fc400078cc0ff */
[----:B0-----:R-:W-:Y:S01]  /*101630*/  PRMT R24, R0, 0x7773, RZ ;  /* 0x0000777300187816 */ /* 0x001fe200000000ff */
[----:B------:R-:W2:Y:S10]  /*101640*/  LDL.LU.64 R14, [R1+0x2510] ;  /* 0x00251000010e7983 */ /* 0x000eb40000300a00 */
[----:B---3--:R0:W-:Y:S01]  /*101650*/  @P6 STG.E.U8 desc[UR46][R16.64], R24 ;  /* 0x0000001810006986 */ /* 0x0081e2000c10112e */
[----:B------:R-:W-:-:S02]  /*101660*/  LOP3.LUT P6, RZ, R27, 0x20000, RZ, 0xc0, !PT ;  /* 0x000200001bff7812 */ /* 0x000fc400078cc0ff */
        /* <DEDUP_REMOVED lines=20> */
[----:B----4-:R0:W-:Y:S01]  /*1017b0*/  @P6 STG.E.U8 desc[UR46][R2.64], R24 ;  /* 0x0000001802006986 */ /* 0x0101e2000c10112e */
        /* <DEDUP_REMOVED lines=15> */
[----:B--2---:R0:W-:Y:S02]  /*1018b0*/  @P1 STG.E.U8 desc[UR46][R14.64], R24 ;  /* 0x000000180e001986 */ /* 0x0041e4000c10112e */
[----:B0-----:R-:W-:Y:S02]  /*1018c0*/  PRMT R24, R22, 0x7773, RZ ;  /* 0x0000777316187816 */ /* 0x001fe400000000ff */
[----:B------:R-:W2:Y:S04]  /*1018d0*/  LDL.LU R22, [R1+0x3810] ;  /* 0x0038100001167983 */ /* 0x000ea80000300800 */
[----:B------:R-:W4:Y:S04]  /*1018e0*/  LDL.LU.64 R14, [R1+0x2500] ;  /* 0x00250000010e7983 */ /* 0x000f280000300a00 */
[----:B---3--:R0:W-:Y:S04]  /*1018f0*/  @P0 STG.E.U8 desc[UR46][R16.64], R24 ;  /* 0x0000001810000986 */ /* 0x0081e8000c10112e */
[----:B------:R-:W3:Y:S04]  /*101900*/  LDL.LU.64 R6, [R1+0x24f8] ;  /* 0x0024f80001067983 */ /* 0x000ee80000300a00 */
[----:B0-----:R-:W2:Y:S04]  /*101910*/  LDL.LU.64 R16, [R1+0x24f0] ;  /* 0x0024f00001107983 */ /* 0x001ea80000300a00 */
[----:B------:R-:W4:Y:S01]  /*101920*/  LDL.LU R18, [R1+0x288] ;  /* 0x0002880001127983 */ /* 0x000f220000300800 */
[----:B------:R-:W-:-:S03]  /*101930*/  LOP3.LUT P3, RZ, R23, 0x20000000, RZ, 0xc0, !PT ;  /* 0x2000000017ff7812 */ /* 0x000fc6000786c0ff */
[----:B------:R-:W2:Y:S04]  /*101940*/  LDL.LU.64 R8, [R1+0x24e8] ;  /* 0x0024e80001087983 */ /* 0x000ea80000300a00 */
[----:B------:R-:W2:Y:S04]  /*101950*/  LDL.LU.64 R10, [R1+0x24e0] ;  /* 0x0024e000010a7983 */ /* 0x000ea80000300a00 */
[----:B------:R-:W2:Y:S04]  /*101960*/  LDL.LU R0, [R1+0x28c] ;  /* 0x00028c0001007983 */ /* 0x000ea80000300800 */
[----:B------:R-:W2:Y:S01]  /*101970*/  LDL.LU.64 R12, [R1+0x24d8] ;  /* 0x0024d800010c7983 */ /* 0x000ea20000300a00 */
[----:B----4-:R-:W-:-:S05]  /*101980*/  PRMT R24, R18, 0x7770, RZ ;  /* 0x0000777012187816 */ /* 0x010fca00000000ff */
[----:B------:R0:W-:Y:S04]  /*101990*/  @P3 STG.E.U8 desc[UR46][R14.64], R24 ;  /* 0x000000180e003986 */ /* 0x0001e8000c10112e */
[----:B0-----:R-:W4:Y:S04]  /*1019a0*/  LDL.LU.64 R14, [R1+0x24d0] ;  /* 0x0024d000010e7983 */ /* 0x001f280000300a00 */
[----:B------:R-:W4:Y:S01]  /*1019b0*/  LDL.LU R20, [R1+0x270] ;  /* 0x0002700001147983 */ /* 0x000f220000300800 */
[C---:B------:R-:W-:Y:S02]  /*1019c0*/  LOP3.LUT P2, RZ, R23.reuse, 0x40000000, RZ, 0xc0, !PT ;  /* 0x4000000017ff7812 */ /* 0x040fe4000784c0ff */
[----:B------:R-:W-:-:S02]  /*1019d0*/  LOP3.LUT P1, RZ, R23, 0x80000000, RZ, 0xc0, !PT ;  /* 0x8000000017ff7812 */ /* 0x000fc4000782c0ff */
[----:B------:R-:W-:-:S09]  /*1019e0*/  PRMT R24, R18, 0x7771, RZ ;  /* 0x0000777112187816 */ /* 0x000fd200000000ff */
[----:B---3--:R0:W-:Y:S02]  /*1019f0*/  @P2 STG.E.U8 desc[UR46][R6.64], R24 ;  /* 0x0000001806002986 */ /* 0x0081e4000c10112e */
[----:B0-----:R-:W-:-:S05]  /*101a00*/  PRMT R24, R18, 0x7772, RZ ;  /* 0x0000777212187816 */ /* 0x001fca00000000ff */
[----:B--2---:R-:W-:Y:S04]  /*101a10*/  @P1 STG.E.U8 desc[UR46][R16.64], R24 ;  /* 0x0000001810001986 */ /* 0x004fe8000c10112e */
[----:B----4-:R0:W-:Y:S04]  /*101a20*/  STL.64 [R1+0x3808], R20 ;  /* 0x0038081401007387 */ /* 0x0101e80000100a00 */
[----:B0-----:R-:W2:Y:S04]  /*101a30*/  LDL.LU.64 R20, [R1+0x24c8] ;  /* 0x0024c80001147983 */ /* 0x001ea80000300a00 */
        /* <DEDUP_REMOVED lines=17> */
[----:B---3--:R0:W-:Y:S04]  /*101b50*/  STL.64 [R1+0x37f8], R16 ;  /* 0x0037f81001007387 */ /* 0x0081e80000100a00 */
[----:B0-----:R-:W3:Y:S01]  /*101b60*/  LDL.LU.64 R16, [R1+0x24b8] ;  /* 0x0024b80001107983 */ /* 0x001ee20000300a00 */
[----:B------:R-:W-:-:S07]  /*101b70*/  LOP3.LUT R27, R27, 0xfffffdff, RZ, 0xc0, !PT ;  /* 0xfffffdff1b1b7812 */ /* 0x000fce00078ec0ff */
[----:B------:R-:W-:Y:S02]  /*101b80*/  @P6 LOP3.LUT R27, R27, 0x200, RZ, 0xfc, !PT ;  /* 0x000002001b1b6812 */ /* 0x000fe400078efcff */
[C---:B------:R-:W-:Y:S02]  /*101b90*/  LOP3.LUT P6, RZ, R22.reuse, 0x8, RZ, 0xc0, !PT ;  /* 0x0000000816ff7812 */ /* 0x040fe400078cc0ff */
[----:B------:R-:W-:Y:S02]  /*101ba0*/  LOP3.LUT R27, R27, 0xfffffbff, RZ, 0xc0, !PT ;  /* 0xfffffbff1b1b7812 */ /* 0x000fe400078ec0ff */
[----:B------:R-:W-:-:S09]  /*101bb0*/  LOP3.LUT P0, RZ, R22, 0x1, RZ, 0xc0, !PT ;  /* 0x0000000116ff7812 */ /* 0x000fd2000780c0ff */
[----:B------:R-:W-:Y:S02]  /*101bc0*/  @P6 LOP3.LUT R27, R27, 0x400, RZ, 0xfc, !PT ;  /* 0x000004001b1b6812 */ /* 0x000fe400078efcff */
[----:B------:R-:W-:Y:S02]  /*101bd0*/  LOP3.LUT P6, RZ, R22, 0x4, RZ, 0xc0, !PT ;  /* 0x0000000416ff7812 */ /* 0x000fe400078cc0ff */
[----:B------:R-:W-:Y:S02]  /*101be0*/  LOP3.LUT R27, R27, 0xfffff7ff, RZ, 0xc0, !PT ;  /* 0xfffff7ff1b1b7812 */ /* 0x000fe400078ec0ff */
[----:B------:R-:W-:-:S09]  /*101bf0*/  PRMT R24, R18, 0x7773, RZ ;  /* 0x0000777312187816 */ /* 0x000fd200000000ff */
[----:B------:R-:W-:Y:S02]  /*101c00*/  @P6 LOP3.LUT R27, R27, 0x800, RZ, 0xfc, !PT ;  /* 0x000008001b1b6812 */ /* 0x000fe400078efcff */
[----:B------:R-:W-:Y:S01]  /*101c10*/  LOP3.LUT P6, RZ, R22, 0x2, RZ, 0xc0, !PT ;  /* 0x0000000216ff7812 */ /* 0x000fe200078cc0ff */
[----:B------:R0:W-:Y:S02]  /*101c20*/  @P0 STG.E.U8 desc[UR46][R8.64], R24 ;  /* 0x0000001808000986 */ /* 0x0001e4000c10112e */
[----:B0-----:R-:W-:-:S10]  /*101c30*/  PRMT R24, R0, 0x7770, RZ ;  /* 0x0000777000187816 */ /* 0x001fd400000000ff */
        /* <DEDUP_REMOVED lines=9> */
[----:B--2---:R-:W-:Y:S04]  /*101cd0*/  @P6 STG.E.U8 desc[UR46][R20.64], R24 ;  /* 0x0000001814006986 */ /* 0x004fe8000c10112e */
[----:B---3--:R0:W-:Y:S04]  /*101ce0*/  STL.64 [R1+0x3800], R16 ;  /* 0x0038001001007387 */ /* 0x0081e80000100a00 */
[----:B0-----:R-:W2:Y:S04]  /*101cf0*/  LDL.LU.64 R16, [R1+0x24c0] ;  /* 0x0024c00001107983 */ /* 0x001ea80000300a00 */
[----:B------:R-:W3:Y:S04]  /*101d00*/  LDL.LU.64 R2, [R1+0x24a8] ;  /* 0x0024a80001027983 */ /* 0x000ee80000300a00 */
[----:B------:R-:W4:Y:S04]  /*101d10*/  LDL.LU.64 R28, [R1+0x24a0] ;  /* 0x0024a000011c7983 */ /* 0x000f280000300a00 */
[----:B------:R-:W4:Y:S04]  /*101d20*/  LDL.LU.64 R4, [R1+0x2498] ;  /* 0x0024980001047983 */ /* 0x000f280000300a00 */
[----:B------:R-:W4:Y:S04]  /*101d30*/  LDL.LU.64 R6, [R1+0x2490] ;  /* 0x0024900001067983 */ /* 0x000f280000300a00 */
[----:B------:R-:W4:Y:S04]  /*101d40*/  LDL.LU.64 R8, [R1+0x2488] ;  /* 0x0024880001087983 */ /* 0x000f280000300a00 */
[----:B------:R-:W4:Y:S04]  /*101d50*/  LDL.LU R18, [R1+0x278] ;  /* 0x0002780001127983 */ /* 0x000f280000300800 */
[----:B------:R-:W4:Y:S04]  /*101d60*/  LDL.LU.64 R10, [R1+0x2480] ;  /* 0x00248000010a7983 */ /* 0x000f280000300a00 */
[----:B------:R-:W4:Y:S04]  /*101d70*/  LDL.LU.64 R12, [R1+0x2478] ;  /* 0x00247800010c7983 */ /* 0x000f280000300a00 */
[----:B------:R-:W4:Y:S04]  /*101d80*/  LDL.LU.64 R14, [R1+0x2470] ;  /* 0x00247000010e7983 */ /* 0x000f280000300a00 */
[----:B------:R-:W2:Y:S01]  /*101d90*/  LDL.LU.64 R20, [R1+0x3808] ;  /* 0x0038080001147983 */ /* 0x000ea20000300a00 */
[----:B------:R-:W-:-:S02]  /*101da0*/  LOP3.LUT P6, RZ, R27, 0x100, RZ, 0xc0, !PT ;  /* 0x000001001bff7812 */ /* 0x000fc400078cc0ff */
[----:B--2---:R-:W-:-:S11]  /*101db0*/  PRMT R24, R20, 0x7770, RZ ;  /* 0x0000777014187816 */ /* 0x004fd600000000ff */
[----:B------:R0:W-:Y:S04]  /*101dc0*/  @P6 STG.E.U8 desc[UR46][R16.64], R24 ;  /* 0x0000001810006986 */ /* 0x0001e8000c10112e */
        /* <DEDUP_REMOVED lines=14> */
[C---:B------:R-:W-:Y:S02]  /*101eb0*/  LOP3.LUT P6, RZ, R27.reuse, 0x20, RZ, 0xc0, !PT ;  /* 0x000000201bff7812 */ /* 0x040fe400078cc0ff */
[----:B0-----:R-:W-:Y:S01]  /*101ec0*/  PRMT R24, R20, 0x7773, RZ ;  /* 0x0000777314187816 */ /* 0x001fe200000000ff */
[----:B------:R-:W2:Y:S10]  /*101ed0*/  LDL.LU R16, [R1+0x37f4] ;  /* 0x0037f40001107983 */ /* 0x000eb40000300800 */
[----:B---3--:R0:W-:Y:S01]  /*101ee0*/  @P6 STG.E.U8 desc[UR46][R2.64], R24 ;  /* 0x0000001802006986 */ /* 0x0081e2000c10112e */
[----:B------:R-:W-:-:S02]  /*101ef0*/  LOP3.LUT P6, RZ, R27, 0x10, RZ, 0xc0, !PT ;  /* 0x000000101bff7812 */ /* 0x000fc400078cc0ff */
[----:B0-----:R-:W-:-:S11]  /*101f00*/  PRMT R24, R21, 0x7770, RZ ;  /* 0x0000777015187816 */ /* 0x001fd600000000ff */
[----:B----4-:R0:W-:Y:S02]  /*101f10*/  @P6 STG.E.U8 desc[UR46][R28.64], R24 ;  /* 0x000000181c006986 */ /* 0x0101e4000c10112e */
[----:B0-----:R-:W-:-:S05]  /*101f20*/  PRMT R24, R21, 0x7771, RZ ;  /* 0x0000777115187816 */ /* 0x001fca00000000ff */
[----:B------:R0:W-:Y:S02]  /*101f30*/  @P5 STG.E.U8 desc[UR46][R4.64], R24 ;  /* 0x0000001804005986 */ /* 0x0001e4000c10112e */
[----:B0-----:R-:W-:-:S05]  /*101f40*/  PRMT R24, R21, 0x7772, RZ ;  /* 0x0000777215187816 */ /* 0x001fca00000000ff */
[----:B------:R0:W-:Y:S02]  /*101f50*/  @P4 STG.E.U8 desc[UR46][R6.64], R24 ;  /* 0x0000001806004986 */ /* 0x0001e4000c10112e */
[----:B0-----:R-:W-:Y:S02]  /*101f60*/  PRMT R24, R21, 0x7773, RZ ;  /* 0x0000777315187816 */ /* 0x001fe400000000ff */
[----:B------:R-:W3:Y:S04]  /*101f70*/  LDL.LU R21, [R1+0x37f0] ;  /* 0x0037f00001157983 */ /* 0x000ee80000300800 */
[----:B------:R0:W-:Y:S02]  /*101f80*/  @P3 STG.E.U8 desc[UR46][R8.64], R24 ;  /* 0x0000001808003986 */ /* 0x0001e4000c10112e */
[----:B0-----:R-:W-:-:S05]  /*101f90*/  PRMT R24, R18, 0x7770, RZ ;  /* 0x0000777012187816 */ /* 0x001fca00000000ff */
[----:B------:R0:W-:Y:S02]  /*101fa0*/  @P2 STG.E.U8 desc[UR46][R10.64], R24 ;  /* 0x000000180a002986 */ /* 0x0001e4000c10112e */
[----:B0-----:R-:W-:-:S05]  /*101fb0*/  PRMT R24, R18, 0x7771, RZ ;  /* 0x0000777112187816 */ /* 0x001fca00000000ff */
[----:B------:R0:W-:Y:S02]  /*101fc0*/  @P1 STG.E.U8 desc[UR46][R12.64], R24 ;  /* 0x000000180c001986 */ /* 0x0001e4000c10112e */
[----:B0-----:R-:W-:Y:S02]  /*101fd0*/  PRMT R24, R18, 0x7772, RZ ;  /* 0x0000777212187816 */ /* 0x001fe400000000ff */
[----:B------:R-:W4:Y:S04]  /*101fe0*/  LDL.LU.64 R12, [R1+0x2468] ;  /* 0x00246800010c7983 */ /* 0x000f280000300a00 */
[----:B------:R0:W-:Y:S04]  /*101ff0*/  @P0 STG.E.U8 desc[UR46][R14.64], R24 ;  /* 0x000000180e000986 */ /* 0x0001e8000c10112e */
[----:B0-----:R-:W2:Y:S04]  /*102000*/  LDL.LU.64 R14, [R1+0x2460] ;  /* 0x00246000010e7983 */ /* 0x001ea80000300a00 */
[----:B------:R-:W3:Y:S04]  /*102010*/  LDL.LU.64 R6, [R1+0x2458] ;  /* 0x0024580001067983 */ /* 0x000ee80000300a00 */
[----:B------:R-:W3:Y:S04]  /*102020*/  LDL.LU.64 R8, [R1+0x2450] ;  /* 0x0024500001087983 */ /* 0x000ee80000300a00 */
[----:B------:R-:W2:Y:S01]  /*102030*/  LDL.LU R17, [R1+0x27c] ;  /* 0x00027c0001117983 */ /* 0x000ea20000300800 */
[----:B------:R-:W-:-:S02]  /*102040*/  LOP3.LUT P3, RZ, R22, 0x10000, RZ, 0xc0, !PT ;  /* 0x0001000016ff7812 */ /* 0x000fc4000786c0ff */
[----:B------:R-:W-:Y:S01]  /*102050*/  LOP3.LUT P2, RZ, R22, 0x20000, RZ, 0xc0, !PT ;  /* 0x0002000016ff7812 */ /* 0x000fe2000784c0ff */
[----:B------:R-:W3:Y:S01]  /*102060*/  LDL.LU.64 R10, [R1+0x2448] ;  /* 0x00244800010a7983 */ /* 0x000ee20000300a00 */
[----:B------:R-:W-:-:S03]  /*102070*/  PRMT R24, R18, 0x7773, RZ ;  /* 0x0000777312187816 */ /* 0x000fc600000000ff */
[----:B------:R-:W3:Y:S06]  /*102080*/  LDL.LU R20, [R1+0x260] ;  /* 0x0002600001147983 */ /* 0x000eec0000300800 */
[----:B----4-:R0:W-:Y:S04]  /*102090*/  @P3 STG.E.U8 desc[UR46][R12.64], R24 ;  /* 0x000000180c003986 */ /* 0x0101e8000c10112e */
[----:B0-----:R-:W4:Y:S01]  /*1020a0*/  LDL.LU.64 R12, [R1+0x2440] ;  /* 0x00244000010c7983 */ /* 0x001f220000300a00 */
[----:B--2---:R-:W-:-:S05]  /*1020b0*/  PRMT R24, R17, 0x7770, RZ ;  /* 0x0000777011187816 */ /* 0x004fca00000000ff */
[----:B------:R0:W-:Y:S04]  /*1020c0*/  @P2 STG.E.U8 desc[UR46][R14.64], R24 ;  /* 0x000000180e002986 */ /* 0x0001e8000c10112e */
[----:B0-----:R-:W2:Y:S04]  /*1020d0*/  LDL.LU.64 R14, [R1+0x2438] ;  /* 0x00243800010e7983 */ /* 0x001ea80000300a00 */
[----:B------:R-:W2:Y:S04]  /*1020e0*/  LDL.LU R0, [R1+0x264] ;  /* 0x0002640001007983 */ /* 0x000ea80000300800 */
[----:B------:R-:W3:Y:S04]  /*1020f0*/  LDL.LU.64 R24, [R1+0x2418] ;  /* 0x0024180001187983 */ /* 0x000ee80000300a00 */
        /* <DEDUP_REMOVED lines=22> */
[C---:B------:R-:W-:Y:S01]  /*102260*/  LOP3.LUT P6, RZ, R22.reuse, 0x400000, RZ, 0xc0, !PT ;  /* 0x0040000016ff7812 */ /* 0x040fe200078cc0ff */
[----:B------:R-:W3:Y:S01]  /*102270*/  LDL.LU.64 R2, [R1+0x2410] ;  /* 0x0024100001027983 */ /* 0x000ee20000300a00 */
[----:B------:R-:W-:Y:S02]  /*102280*/  LOP3.LUT R27, R27, 0xfffffffb, RZ, 0xc0, !PT ;  /* 0xfffffffb1b1b7812 */ /* 0x000fe400078ec0ff */
[C---:B------:R-:W-:Y:S01]  /*102290*/  LOP3.LUT P1, RZ, R22.reuse, 0x40000, RZ, 0xc0, !PT ;  /* 0x0004000016ff7812 */ /* 0x040fe2000782c0ff */
[----:B------:R-:W3:Y:S01]  /*1022a0*/  LDL.LU R18, [R1+0x268] ;  /* 0x0002680001127983 */ /* 0x000ee20000300800 */
[C---:B------:R-:W-:Y:S02]  /*1022b0*/  LOP3.LUT P0, RZ, R22.reuse, 0x80000, RZ, 0xc0, !PT ;  /* 0x0008000016ff7812 */ /* 0x040fe4000780c0ff */
[C---:B------:R-:W-:Y:S01]  /*1022c0*/  LOP3.LUT P5, RZ, R22.reuse, 0x20000000, RZ, 0xc0, !PT ;  /* 0x2000000016ff7812 */ /* 0x040fe200078ac0ff */
[----:B------:R-:W3:Y:S04]  /*1022d0*/  LDL.LU.64 R28, [R1+0x2408] ;  /* 0x00240800011c7983 */ /* 0x000ee80000300a00 */
[----:B------:R-:W-:Y:S01]  /*1022e0*/  @P6 LOP3.LUT R27, R27, 0x4, RZ, 0xfc, !PT ;  /* 0x000000041b1b6812 */ /* 0x000fe200078efcff */
[----:B------:R-:W3:Y:S01]  /*1022f0*/  LDL.LU.64 R4, [R1+0x2400] ;  /* 0x0024000001047983 */ /* 0x000ee20000300a00 */
[----:B------:R-:W-:-:S02]  /*102300*/  LOP3.LUT P6, RZ, R22, 0x200000, RZ, 0xc0, !PT ;  /* 0x0020000016ff7812 */ /* 0x000fc400078cc0ff */
[----:B------:R-:W-:Y:S02]  /*102310*/  LOP3.LUT R27, R27, 0xfffffff7, RZ, 0xc0, !PT ;  /* 0xfffffff71b1b7812 */ /* 0x000fe400078ec0ff */
[C---:B------:R-:W-:Y:S02]  /*102320*/  LOP3.LUT P4, RZ, R22.reuse, 0x40000000, RZ, 0xc0, !PT ;  /* 0x4000000016ff7812 */ /* 0x040fe4000788c0ff */
[----:B------:R-:W-:-:S07]  /*102330*/  LOP3.LUT P3, RZ, R22, 0x80000000, RZ, 0xc0, !PT ;  /* 0x8000000016ff7812 */ /* 0x000fce000786c0ff */
[----:B------:R-:W-:Y:S02]  /*102340*/  @P6 LOP3.LUT R27, R27, 0x8, RZ, 0xfc, !PT ;  /* 0x000000081b1b6812 */ /* 0x000fe400078efcff */
[----:B------:R-:W-:Y:S02]  /*102350*/  LOP3.LUT P6, RZ, R22, 0x100000, RZ, 0xc0, !PT ;  /* 0x0010000016ff7812 */ /* 0x000fe400078cc0ff */
[----:B------:R-:W-:-:S05]  /*102360*/  PRMT R22, R17, 0x7771, RZ ;  /* 0x0000777111167816 */ /* 0x000fca00000000ff */
[----:B------:R0:W-:Y:S02]  /*102370*/  @P1 STG.E.U8 desc[UR46][R6.64], R22 ;  /* 0x0000001606001986 */ /* 0x0001e4000c10112e */
[C---:B0-----:R-:W-:Y:S02]  /*102380*/  PRMT R22, R17.reuse, 0x7772, RZ ;  /* 0x0000777211167816 */ /* 0x041fe400000000ff */
[----:B------:R-:W3:Y:S04]  /*102390*/  LDL.LU.64 R6, [R1+0x23f8] ;  /* 0x0023f80001067983 */ /* 0x000ee80000300a00 */
[----:B------:R0:W-:Y:S02]  /*1023a0*/  @P0 STG.E.U8 desc[UR46][R8.64], R22 ;  /* 0x0000001608000986 */ /* 0x0001e4000c10112e */
[----:B0-----:R-:W-:-:S02]  /*1023b0*/  PRMT R22, R17, 0x7773, RZ ;  /* 0x0000777311167816 */ /* 0x001fc400000000ff */
[----:B------:R-:W3:Y:S04]  /*1023c0*/  LDL.LU.64 R8, [R1+0x23f0] ;  /* 0x0023f00001087983 */ /* 0x000ee80000300a00 */
[----:B------:R0:W-:Y:S01]  /*1023d0*/  @P6 STG.E.U8 desc[UR46][R10.64], R22 ;  /* 0x000000160a006986 */ /* 0x0001e2000c10112e */
[----:B------:R-:W-:-:S03]  /*1023e0*/  LOP3.LUT P6, RZ, R27, 0x8, RZ, 0xc0, !PT ;  /* 0x000000081bff7812 */ /* 0x000fc600078cc0ff */
[----:B------:R-:W3:Y:S01]  /*1023f0*/  LDL.LU R17, [R1+0x26c] ;  /* 0x00026c0001117983 */ /* 0x000ee20000300800 */
[----:B0-----:R-:W-:-:S03]  /*102400*/  PRMT R22, R20, 0x7770, RZ ;  /* 0x0000777014167816 */ /* 0x001fc600000000ff */
[----:B------:R-:W3:Y:S06]  /*102410*/  LDL.LU.64 R10, [R1+0x23e8] ;  /* 0x0023e800010a7983 */ /* 0x000eec0000300a00 */
[----:B----4-:R0:W-:Y:S01]  /*102420*/  @P6 STG.E.U8 desc[UR46][R12.64], R22 ;  /* 0x000000160c006986 */ /* 0x0101e2000c10112e */
[C---:B------:R-:W-:Y:S02]  /*102430*/  LOP3.LUT P6, RZ, R27.reuse, 0x4, RZ, 0xc0, !PT ;  /* 0x000000041bff7812 */ /* 0x040fe400078cc0ff */
[----:B0-----:R-:W-:Y:S01]  /*102440*/  PRMT R22, R20, 0x7771, RZ ;  /* 0x0000777114167816 */ /* 0x001fe200000000ff */
[----:B------:R-:W4:Y:S10]  /*102450*/  LDL.LU.64 R12, [R1+0x23e0] ;  /* 0x0023e000010c7983 */ /* 0x000f340000300a00 */
[----:B--2---:R0:W-:Y:S01]  /*102460*/  @P6 STG.E.U8 desc[UR46][R14.64], R22 ;  /* 0x000000160e006986 */ /* 0x0041e2000c10112e */
[----:B------:R-:W-:-:S02]  /*102470*/  LOP3.LUT P6, RZ, R27, 0x2, RZ, 0xc0, !PT ;  /* 0x000000021bff7812 */ /* 0x000fc400078cc0ff */
[----:B0-----:R-:W-:Y:S01]  /*102480*/  PRMT R22, R20, 0x7772, RZ ;  /* 0x0000777214167816 */ /* 0x001fe200000000ff */
[----:B------:R-:W2:Y:S10]  /*102490*/  LDL.LU.64 R14, [R1+0x23d8] ;  /* 0x0023d800010e7983 */ /* 0x000eb40000300a00 */
[----:B---3--:R0:W-:Y:S04]  /*1024a0*/  @P6 STG.E.U8 desc[UR46][R24.64], R22 ;  /* 0x0000001618006986 */ /* 0x0081e8000c10112e */
[----:B0-----:R-:W3:Y:S01]  /*1024b0*/  LDL.LU.64 R24, [R1+0x37e8] ;  /* 0x0037e80001187983 */ /* 0x001ee20000300a00 */
[----:B------:R-:W-:-:S03]  /*1024c0*/  LOP3.LUT P6, RZ, R27, 0x1, RZ, 0xc0, !PT ;  /* 0x000000011bff7812 */ /* 0x000fc600078cc0ff */
[----:B------:R-:W4:Y:S01]  /*1024d0*/  LDL.LU.64 R26, [R1+0x2420] ;  /* 0x00242000011a7983 */ /* 0x000f220000300a00 */
[----:B------:R-:W-:-:S03]  /*1024e0*/  PRMT R22, R20, 0x7773, RZ ;  /* 0x0000777314167816 */ /* 0x000fc600000000ff */
[----:B------:R-:W2:Y:S06]  /*1024f0*/  LDL.LU R20, [R1+0x37e0] ;  /* 0x0037e00001147983 */ /* 0x000eac0000300800 */
[----:B---3--:R0:W-:Y:S04]  /*102500*/  @P6 STG.E.U8 desc[UR46][R24.64], R22 ;  /* 0x0000001618006986 */ /* 0x0081e8000c10112e */
[----:B0-----:R-:W3:Y:S01]  /*102510*/  LDL.LU.64 R24, [R1+0x37d8] ;  /* 0x0037d80001187983 */ /* 0x001ee20000300a00 */
[----:B------:R-:W-:-:S02]  /*102520*/  LOP3.LUT P6, RZ, R23, 0x80000000, RZ, 0xc0, !PT ;  /* 0x8000000017ff7812 */ /* 0x000fc400078cc0ff */
[----:B------:R-:W-:-:S11]  /*102530*/  PRMT R22, R0, 0x7770, RZ ;  /* 0x0000777000167816 */ /* 0x000fd600000000ff */
[----:B----4-:R0:W-:Y:S01]  /*102540*/  @P6 STG.E.U8 desc[UR46][R26.64], R22 ;  /* 0x000000161a006986 */ /* 0x0101e2000c10112e */
[----:B------:R-:W-:Y:S02]  /*102550*/  LOP3.LUT P6, RZ, R23, 0x40000000, RZ, 0xc0, !PT ;  /* 0x4000000017ff7812 */ /* 0x000fe400078cc0ff */
[----:B0-----:R-:W-:Y:S02]  /*102560*/  PRMT R22, R0, 0x7771, RZ ;  /* 0x0000777100167816 */ /* 0x001fe400000000ff */
[C---:B------:R-:W-:Y:S02]  /*102570*/  LOP3.LUT P2, RZ, R21.reuse, 0x1, RZ, 0xc0, !PT ;  /* 0x0000000115ff7812 */ /* 0x040fe4000784c0ff */
[C---:B------:R-:W-:Y:S02]  /*102580*/  LOP3.LUT P1, RZ, R21.reuse, 0x2, RZ, 0xc0, !PT ;  /* 0x0000000215ff7812 */ /* 0x040fe4000782c0ff */
[----:B------:R-:W-:-:S05]  /*102590*/  LOP3.LUT P0, RZ, R21, 0x4, RZ, 0xc0, !PT ;  /* 0x0000000415ff7812 */ /* 0x000fca000780c0ff */
[----:B---3--:R0:W-:Y:S01]  /*1025a0*/  @P6 STG.E.U8 desc[UR46][R24.64], R22 ;  /* 0x0000001618006986 */ /* 0x0081e2000c10112e */
        /* <DEDUP_REMOVED lines=8> */
[C---:B0-----:R-:W-:Y:S02]  /*102630*/  PRMT R22, R18.reuse, 0x7771, RZ ;  /* 0x0000777112167816 */ /* 0x041fe400000000ff */
[----:B------:R-:W3:Y:S04]  /*102640*/  LDL.LU.64 R4, [R1+0x23d0] ;  /* 0x0023d00001047983 */ /* 0x000ee80000300a00 */
        /* <DEDUP_REMOVED lines=8> */
[----:B--2---:R0:W-:Y:S04]  /*1026d0*/  @P0 STG.E.U8 desc[UR46][R14.64], R22 ;  /* 0x000000160e000986 */ /* 0x0041e8000c10112e */
[----:B0-----:R-:W2:Y:S01]  /*1026e0*/  LDL.LU.64 R14, [R1+0x23c8] ;  /* 0x0023c800010e7983 */ /* 0x001ea20000300a00 */
[C---:B------:R-:W-:Y:S02]  /*1026f0*/  LOP3.LUT P3, RZ, R21.reuse, 0x8, RZ, 0xc0, !PT ;  /* 0x0000000815ff7812 */ /* 0x040fe4000786c0ff */
[----:B------:R-:W-:Y:S01]  /*102700*/  LOP3.LUT P2, RZ, R21, 0x10, RZ, 0xc0, !PT ;  /* 0x0000001015ff7812 */ /* 0x000fe2000784c0ff */
[----:B------:R-:W4:Y:S01]  /*102710*/  LDL.LU.64 R6, [R1+0x23c0] ;  /* 0x0023c00001067983 */ /* 0x000f220000300a00 */
[----:B------:R-:W-:-:S03]  /*102720*/  PRMT R22, R17, 0x7772, RZ ;  /* 0x0000777211167816 */ /* 0x000fc600000000ff */
[----:B------:R-:W4:Y:S04]  /*102730*/  LDL.LU.64 R8, [R1+0x23b8] ;  /* 0x0023b80001087983 */ /* 0x000f280000300a00 */
[----:B------:R-:W4:Y:S04]  /*102740*/  LDL.LU.64 R10, [R1+0x23b0] ;  /* 0x0023b000010a7983 */ /* 0x000f280000300a00 */
[----:B------:R-:W4:Y:S04]  /*102750*/  LDL.LU R18, [R1+0x250] ;  /* 0x0002500001127983 */ /* 0x000f280000300800 */
[----:B------:R-:W4:Y:S04]  /*102760*/  LDL.LU.64 R12, [R1+0x23a8] ;  /* 0x0023a800010c7983 */ /* 0x000f280000300a00 */
[----:B------:R-:W4:Y:S04]  /*102770*/  LDL.LU R0, [R1+0x254] ;  /* 0x0002540001007983 */ /* 0x000f280000300800 */
[----:B---3--:R0:W-:Y:S02]  /*102780*/  @P3 STG.E.U8 desc[UR46][R4.64], R22 ;  /* 0x0000001604003986 */ /* 0x0081e4000c10112e */
[----:B0-----:R-:W-:-:S05]  /*102790*/  PRMT R22, R17, 0x7773, RZ ;  /* 0x0000777311167816 */ /* 0x001fca00000000ff */
[----:B--2---:R0:W-:Y:S04]  /*1027a0*/  @P2 STG.E.U8 desc[UR46][R14.64], R22 ;  /* 0x000000160e002986 */ /* 0x0041e8000c10112e */
[----:B0-----:R-:W2:Y:S04]  /*1027b0*/  LDL.LU.64 R14, [R1+0x23a0] ;  /* 0x0023a000010e7983 */ /* 0x001ea80000300a00 */
[----:B------:R-:W3:Y:S04]  /*1027c0*/  LDL.LU R17, [R1+0x258] ;  /* 0x0002580001117983 */ /* 0x000ee80000300800 */
        /* <DEDUP_REMOVED lines=27> */
[----:B------:R-:W-:Y:S02]  /*102980*/  LOP3.LUT P0, RZ, R21, 0x40, RZ, 0xc0, !PT ;  /* 0x0000004015ff7812 */ /* 0x000fe4000780c0ff */
[----:B----4-:R-:W-:Y:S01]  /*102990*/  PRMT R22, R18, 0x7770, RZ ;  /* 0x0000777012167816 */ /* 0x010fe200000000ff */
[----:B------:R-:W4:Y:S04]  /*1029a0*/  LDL.LU.64 R2, [R1+0x2378] ;  /* 0x0023780001027983 */ /* 0x000f280000300a00 */
[----:B------:R-:W-:Y:S01]  /*1029b0*/  @P6 LOP3.LUT R23, R23, 0x4000000, RZ, 0xfc, !PT ;  /* 0x0400000017176812 */ /* 0x000fe200078efcff */
[----:B------:R-:W4:Y:S01]  /*1029c0*/  LDL.LU.64 R28, [R1+0x2370] ;  /* 0x00237000011c7983 */ /* 0x000f220000300a00 */
[----:B------:R-:W-:-:S02]  /*1029d0*/  LOP3.LUT P6, RZ, R21, 0x100, RZ, 0xc0, !PT ;  /* 0x0000010015ff7812 */ /* 0x000fc400078cc0ff */
[----:B------:R-:W-:Y:S01]  /*1029e0*/  LOP3.LUT R23, R23, 0xf7ffffff, RZ, 0xc0, !PT ;  /* 0xf7ffffff17177812 */ /* 0x000fe200078ec0ff */
[----:B------:R0:W-:Y:S04]  /*1029f0*/  @P1 STG.E.U8 desc[UR46][R6.64], R22 ;  /* 0x0000001606001986 */ /* 0x0001e8000c10112e */
[----:B------:R-:W4:Y:S06]  /*102a00*/  LDL.LU.64 R4, [R1+0x2368] ;  /* 0x0023680001047983 */ /* 0x000f2c0000300a00 */
[----:B------:R-:W-:-:S02]  /*102a10*/  @P6 LOP3.LUT R23, R23, 0x8000000, RZ, 0xfc, !PT ;  /* 0x0800000017176812 */ /* 0x000fc400078efcff */
[----:B------:R-:W-:Y:S01]  /*102a20*/  LOP3.LUT P6, RZ, R21, 0x80, RZ, 0xc0, !PT ;  /* 0x0000008015ff7812 */ /* 0x000fe200078cc0ff */
[----:B0-----:R-:W4:Y:S01]  /*102a30*/  LDL.LU.64 R6, [R1+0x2360] ;  /* 0x0023600001067983 */ /* 0x001f220000300a00 */
[----:B------:R-:W-:-:S05]  /*102a40*/  PRMT R22, R18, 0x7771, RZ ;  /* 0x0000777112167816 */ /* 0x000fca00000000ff */
[----:B------:R0:W-:Y:S02]  /*102a50*/  @P0 STG.E.U8 desc[UR46][R8.64], R22 ;  /* 0x0000001608000986 */ /* 0x0001e4000c10112e */
[C---:B0-----:R-:W-:Y:S02]  /*102a60*/  PRMT R22, R18.reuse, 0x7772, RZ ;  /* 0x0000777212167816 */ /* 0x041fe400000000ff */
[----:B------:R-:W4:Y:S04]  /*102a70*/  LDL.LU.64 R8, [R1+0x2358] ;  /* 0x0023580001087983 */ /* 0x000f280000300a00 */
        /* <DEDUP_REMOVED lines=8> */
[----:B--2---:R0:W-:Y:S01]  /*102b00*/  @P6 STG.E.U8 desc[UR46][R14.64], R22 ;  /* 0x000000160e006986 */ /* 0x0041e2000c10112e */
[----:B------:R-:W-:-:S03]  /*102b10*/  LOP3.LUT P6, RZ, R23, 0x2000000, RZ, 0xc0, !PT ;  /* 0x0200000017ff7812 */ /* 0x000fc600078cc0ff */
[----:B------:R-:W2:Y:S01]  /*102b20*/  LDL.LU R18, [R1+0x240] ;  /* 0x0002400001127983 */ /* 0x000ea20000300800 */
[----:B0-----:R-:W-:-:S03]  /*102b30*/  PRMT R22, R0, 0x7771, RZ ;  /* 0x0000777100167816 */ /* 0x001fc600000000ff */
[----:B------:R-:W2:Y:S06]  /*102b40*/  LDL.LU.64 R14, [R1+0x2340] ;  /* 0x00234000010e7983 */ /* 0x000eac0000300a00 */
        /* <DEDUP_REMOVED lines=8> */
[----:B------:R3:W-:Y:S01]  /*102bd0*/  @P6 STG.E.U8 desc[UR46][R26.64], R22 ;  /* 0x000000161a006986 */ /* 0x0007e2000c10112e */
[----:B------:R-:W-:Y:S02]  /*102be0*/  LOP3.LUT P6, RZ, R23, 0x400000, RZ, 0xc0, !PT ;  /* 0x0040000017ff7812 */ /* 0x000fe400078cc0ff */
[C---:B------:R-:W-:Y:S02]  /*102bf0*/  LOP3.LUT P5, RZ, R21.reuse, 0x10000, RZ, 0xc0, !PT ;  /* 0x0001000015ff7812 */ /* 0x040fe400078ac0ff */
[C---:B------:R-:W-:Y:S02]  /*102c00*/  LOP3.LUT P4, RZ, R21.reuse, 0x20000, RZ, 0xc0, !PT ;  /* 0x0002000015ff7812 */ /* 0x040fe4000788c0ff */
[C---:B------:R-:W-:Y:S02]  /*102c10*/  LOP3.LUT P3, RZ, R21.reuse, 0x40000, RZ, 0xc0, !PT ;  /* 0x0004000015ff7812 */ /* 0x040fe4000786c0ff */
[C---:B------:R-:W-:Y:S02]  /*102c20*/  LOP3.LUT P2, RZ, R21.reuse, 0x80000, RZ, 0xc0, !PT ;  /* 0x0008000015ff7812 */ /* 0x040fe4000784c0ff */
[----:B------:R-:W-:-:S02]  /*102c30*/  LOP3.LUT P1, RZ, R21, 0x100000, RZ, 0xc0, !PT ;  /* 0x0010000015ff7812 */ /* 0x000fc4000782c0ff */
[----:B------:R-:W-:Y:S02]  /*102c40*/  LOP3.LUT P0, RZ, R21, 0x200000, RZ, 0xc0, !PT ;  /* 0x0020000015ff7812 */ /* 0x000fe4000780c0ff */
[----:B---3--:R-:W-:-:S05]  /*102c50*/  PRMT R22, R17, 0x7770, RZ ;  /* 0x0000777011167816 */ /* 0x008fca00000000ff */
[----:B------:R0:W-:Y:S01]  /*102c60*/  @P6 STG.E.U8 desc[UR46][R24.64], R22 ;  /* 0x0000001618006986 */ /* 0x0001e2000c10112e */
        /* <DEDUP_REMOVED lines=15> */
[----:B------:R-:W3:Y:S04]  /*102d60*/  LDL.LU R20, [R1+0x37c0] ;  /* 0x0037c00001147983 */ /* 0x000ee80000300800 */
[----:B------:R2:W-:Y:S02]  /*102d70*/  @P1 STG.E.U8 desc[UR46][R12.64], R22 ;  /* 0x000000160c001986 */ /* 0x0005e4000c10112e */
[----:B--2---:R-:W-:-:S02]  /*102d80*/  PRMT R22, R18, 0x7770, RZ ;  /* 0x0000777012167816 */ /* 0x004fc400000000ff */
[----:B------:R-:W2:Y:S04]  /*102d90*/  LDL.LU.64 R12, [R1+0x2338] ;  /* 0x00233800010c7983 */ /* 0x000ea80000300a00 */
[----:B------:R0:W-:Y:S04]  /*102da0*/  @P0 STG.E.U8 desc[UR46][R14.64], R22 ;  /* 0x000000160e000986 */ /* 0x0001e8000c10112e */
[----:B0-----:R-:W4:Y:S01]  /*102db0*/  LDL.LU.64 R14, [R1+0x2330] ;  /* 0x00233000010e7983 */ /* 0x001f220000300a00 */
[----:B------:R-:W-:Y:S02]  /*102dc0*/  LOP3.LUT R23, R23, 0xffffefff, RZ, 0xc0, !PT ;  /* 0xffffefff17177812 */ /* 0x000fe400078ec0ff */
[C---:B------:R-:W-:Y:S01]  /*102dd0*/  LOP3.LUT P3, RZ, R21.reuse, 0x400000, RZ, 0xc0, !PT ;  /* 0x0040000015ff7812 */ /* 0x040fe2000786c0ff */
[----:B------:R-:W4:Y:S01]  /*102de0*/  LDL.LU.64 R6, [R1+0x2328] ;  /* 0x0023280001067983 */ /* 0x000f220000300a00 */
[----:B------:R-:W-:-:S02]  /*102df0*/  LOP3.LUT P2, RZ, R21, 0x800000, RZ, 0xc0, !PT ;  /* 0x0080000015ff7812 */ /* 0x000fc4000784c0ff */
[C---:B------:R-:W-:Y:S01]  /*102e00*/  LOP3.LUT P1, RZ, R21.reuse, 0x1000000, RZ, 0xc0, !PT ;  /* 0x0100000015ff7812 */ /* 0x040fe2000782c0ff */
[----:B------:R-:W4:Y:S01]  /*102e10*/  LDL.LU.64 R8, [R1+0x2320] ;  /* 0x0023200001087983 */ /* 0x000f220000300a00 */
[----:B------:R-:W-:-:S03]  /*102e20*/  LOP3.LUT P0, RZ, R21, 0x2000000, RZ, 0xc0, !PT ;  /* 0x0200000015ff7812 */ /* 0x000fc6000780c0ff */
[----:B------:R-:W4:Y:S04]  /*102e30*/  LDL.LU.64 R10, [R1+0x2318] ;  /* 0x00231800010a7983 */ /* 0x000f280000300a00 */
[----:B------:R-:W4:Y:S01]  /*102e40*/  LDL.LU R22, [R1+0x244] ;  /* 0x0002440001167983 */ /* 0x000f220000300800 */
[----:B---3--:R-:W-:-:S13]  /*102e50*/  LOP3.LUT P6, RZ, R20, 0x4, RZ, 0xc0, !PT ;  /* 0x0000000414ff7812 */ /* 0x008fda00078cc0ff */
        /* <DEDUP_REMOVED lines=25> */
[C---:B0-----:R-:W-:Y:S02]  /*102ff0*/  PRMT R21, R18.reuse, 0x7772, RZ ;  /* 0x0000777212157816 */ /* 0x041fe400000000ff */
[----:B------:R-:W2:Y:S04]  /*103000*/  LDL.LU.64 R12, [R1+0x2310] ;  /* 0x00231000010c7983 */ /* 0x000ea80000300a00 */
[----:B------:R-:W3:Y:S04]  /*103010*/  LDL.LU R0, [R1+0x248] ;  /* 0x0002480001007983 */ /* 0x000ee80000300800 */
[----:B----4-:R0:W-:Y:S04]  /*103020*/  @P2 STG.E.U8 desc[UR46][R14.64], R21 ;  /* 0x000000150e002986 */ /* 0x0101e8000c10112e */
[----:B0-----:R-:W4:Y:S04]  /*103030*/  LDL.LU.64 R14, [R1+0x2308] ;  /* 0x00230800010e7983 */ /* 0x001f280000300a00 */
[----:B------:R-:W2:Y:S04]  /*103040*/  LDL.LU.64 R26, [R1+0x22f0] ;  /* 0x0022f000011a7983 */ /* 0x000ea80000300a00 */
        /* <DEDUP_REMOVED lines=18> */
[----:B------:R-:W2:Y:S01]  /*103170*/  LDL.LU R18, [R1+0x230] ;  /* 0x0002300001127983 */ /* 0x000ea20000300800 */
[----:B0-----:R-:W-:-:S03]  /*103180*/  PRMT R21, R22, 0x7773, RZ ;  /* 0x0000777316157816 */ /* 0x001fc600000000ff */
[----:B------:R-:W2:Y:S04]  /*103190*/  LDL.LU.64 R4, [R1+0x22d0] ;  /* 0x0022d00001047983 */ /* 0x000ea80000300a00 */
[----:B----4-:R3:W-:Y:S01]  /*1031a0*/  @P6 STG.E.U8 desc[UR46][R14.64], R21 ;  /* 0x000000150e006986 */ /* 0x0107e2000c10112e */
[----:B------:R-:W-:-:S03]  /*1031b0*/  LOP3.LUT P6, RZ, R23, 0x20000, RZ, 0xc0, !PT ;  /* 0x0002000017ff7812 */ /* 0x000fc600078cc0ff */
[----:B------:R-:W4:Y:S04]  /*1031c0*/  LDL.LU.64 R6, [R1+0x22c8] ;  /* 0x0022c80001067983 */ /* 0x000f280000300a00 */
[----:B------:R-:W4:Y:S01]  /*1031d0*/  LDL.LU.64 R8, [R1+0x22c0] ;  /* 0x0022c00001087983 */ /* 0x000f220000300a00 */
[----:B---3--:R-:W-:-:S03]  /*1031e0*/  PRMT R21, R0, 0x7770, RZ ;  /* 0x0000777000157816 */ /* 0x008fc600000000ff */
[----:B------:R-:W3:Y:S04]  /*1031f0*/  LDL.LU.64 R10, [R1+0x22b8] ;  /* 0x0022b800010a7983 */ /* 0x000ee80000300a00 */
[----:B------:R-:W3:Y:S04]  /*103200*/  LDL.LU.64 R12, [R1+0x22b0] ;  /* 0x0022b000010c7983 */ /* 0x000ee80000300a00 */
        /* <DEDUP_REMOVED lines=28> */
[----:B----4-:R0:W-:Y:S02]  /*1033d0*/  @P4 STG.E.U8 desc[UR46][R6.64], R21 ;  /* 0x0000001506004986 */ /* 0x0101e4000c10112e */
[----:B0-----:R-:W-:-:S05]  /*1033e0*/  PRMT R21, R18, 0x7770, RZ ;  /* 0x0000777012157816 */ /* 0x001fca00000000ff */
[----:B------:R0:W-:Y:S02]  /*1033f0*/  @P3 STG.E.U8 desc[UR46][R8.64], R21 ;  /* 0x0000001508003986 */ /* 0x0001e4000c10112e */
[----:B0-----:R-:W-:-:S05]  /*103400*/  PRMT R21, R18, 0x7771, RZ ;  /* 0x0000777112157816 */ /* 0x001fca00000000ff */
[----:B---3--:R0:W-:Y:S02]  /*103410*/  @P2 STG.E.U8 desc[UR46][R10.64], R21 ;  /* 0x000000150a002986 */ /* 0x0081e4000c10112e */
[----:B0-----:R-:W-:-:S05]  /*103420*/  PRMT R21, R18, 0x7772, RZ ;  /* 0x0000777212157816 */ /* 0x001fca00000000ff */
[----:B------:R0:W-:Y:S02]  /*103430*/  @P1 STG.E.U8 desc[UR46][R12.64], R21 ;  /* 0x000000150c001986 */ /* 0x0001e4000c10112e */
[----:B0-----:R-:W-:-:S05]  /*103440*/  PRMT R21, R18, 0x7773, RZ ;  /* 0x0000777312157816 */ /* 0x001fca00000000ff */
[----:B------:R0:W-:Y:S04]  /*103450*/  @P0 STG.E.U8 desc[UR46][R14.64], R21 ;  /* 0x000000150e000986 */ /* 0x0001e8000c10112e */
[----:B0-----:R-:W2:Y:S04]  /*103460*/  LDL.LU.64 R14, [R1+0x22a0] ;  /* 0x0022a000010e7983 */ /* 0x001ea80000300a00 */
[----:B------:R-:W3:Y:S04]  /*103470*/  LDL.LU.64 R4, [R1+0x2298] ;  /* 0x0022980001047983 */ /* 0x000ee80000300a00 */
[----:B------:R-:W4:Y:S04]  /*103480*/  LDL.LU.64 R6, [R1+0x2290] ;  /* 0x0022900001067983 */ /* 0x000f280000300a00 */
[----:B------:R-:W2:Y:S01]  /*103490*/  LDL.LU R17, [R1+0x234] ;  /* 0x0002340001117983 */ /* 0x000ea20000300800 */
[----:B------:R-:W-:-:S03]  /*1034a0*/  LOP3.LUT P3, RZ, R20, 0x200, RZ, 0xc0, !PT ;  /* 0x0000020014ff7812 */ /* 0x000fc6000786c0ff */
[----:B------:R-:W4:Y:S04]  /*1034b0*/  LDL.LU.64 R8, [R1+0x2288] ;  /* 0x0022880001087983 */ /* 0x000f280000300a00 */
[----:B------:R-:W4:Y:S04]  /*1034c0*/  LDL.LU.64 R10, [R1+0x2280] ;  /* 0x00228000010a7983 */ /* 0x000f280000300a00 */
[----:B------:R-:W4:Y:S04]  /*1034d0*/  LDL.LU R0, [R1+0x238] ;  /* 0x0002380001007983 */ /* 0x000f280000300800 */
[----:B------:R-:W4:Y:S01]  /*1034e0*/  LDL.LU.64 R12, [R1+0x2278] ;  /* 0x00227800010c7983 */ /* 0x000f220000300a00 */
[----:B--2---:R-:W-:-:S05]  /*1034f0*/  PRMT R21, R17, 0x7770, RZ ;  /* 0x0000777011157816 */ /* 0x004fca00000000ff */
[----:B------:R0:W-:Y:S04]  /*103500*/  @P3 STG.E.U8 desc[UR46][R14.64], R21 ;  /* 0x000000150e003986 */ /* 0x0001e8000c10112e */
[----:B0-----:R-:W2:Y:S04]  /*103510*/  LDL.LU.64 R14, [R1+0x2270] ;  /* 0x00227000010e7983 */ /* 0x001ea80000300a00 */
[----:B------:R-:W3:Y:S01]  /*103520*/  LDL.LU R18, [R1+0x23c] ;  /* 0x00023c0001127983 */ /* 0x000ee20000300800 */
        /* <DEDUP_REMOVED lines=17> */
[----:B0-----:R-:W3:Y:S04]  /*103640*/  LDL.LU.64 R18, [R1+0x2268] ;  /* 0x0022680001127983 */ /* 0x001ee80000300a00 */
[----:B------:R-:W3:Y:S01]  /*103650*/  LDL.LU.64 R26, [R1+0x2258] ;  /* 0x00225800011a7983 */ /* 0x000ee20000300a00 */
[----:B------:R-:W-:-:S04]  /*103660*/  LOP3.LUT R23, R23, 0xfffffdff, RZ, 0xc0, !PT ;  /* 0xfffffdff17177812 */ /* 0x000fc800078ec0ff */
[----:B------:R-:W-:Y:S02]  /*103670*/  @P6 LOP3.LUT R23, R23, 0x200, RZ, 0xfc, !PT ;  /* 0x0000020017176812 */ /* 0x000fe400078efcff */
[C---:B------:R-:W-:Y:S02]  /*103680*/  LOP3.LUT P6, RZ, R20.reuse, 0x8000, RZ, 0xc0, !PT ;  /* 0x0000800014ff7812 */ /* 0x040fe400078cc0ff */
[----:B------:R-:W-:Y:S02]  /*103690*/  LOP3.LUT R23, R23, 0xfffffbff, RZ, 0xc0, !PT ;  /* 0xfffffbff17177812 */ /* 0x000fe400078ec0ff */
[C---:B------:R-:W-:Y:S02]  /*1036a0*/  LOP3.LUT P2, RZ, R20.reuse, 0x400, RZ, 0xc0, !PT ;  /* 0x0000040014ff7812 */ /* 0x040fe4000784c0ff */
[----:B------:R-:W-:Y:S02]  /*1036b0*/  LOP3.LUT P1, RZ, R20, 0x800, RZ, 0xc0, !PT ;  /* 0x0000080014ff7812 */ /* 0x000fe4000782c0ff */
[----:B------:R-:W-:-:S05]  /*1036c0*/  PRMT R21, R17, 0x7771, RZ ;  /* 0x0000777111157816 */ /* 0x000fca00000000ff */
[----:B------:R-:W-:Y:S02]  /*1036d0*/  @P6 LOP3.LUT R23, R23, 0x400, RZ, 0xfc, !PT ;  /* 0x0000040017176812 */ /* 0x000fe400078efcff */
[C---:B------:R-:W-:Y:S02]  /*1036e0*/  LOP3.LUT P6, RZ, R20.reuse, 0x4000, RZ, 0xc0, !PT ;  /* 0x0000400014ff7812 */ /* 0x040fe400078cc0ff */
[----:B------:R-:W-:Y:S01]  /*1036f0*/  LOP3.LUT P0, RZ, R20, 0x1000, RZ, 0xc0, !PT ;  /* 0x0000100014ff7812 */ /* 0x000fe2000780c0ff */
[----:B------:R0:W-:Y:S01]  /*103700*/  @P2 STG.E.U8 desc[UR46][R4.64], R21 ;  /* 0x0000001504002986 */ /* 0x0001e2000c10112e */
[----:B------:R-:W-:Y:S02]  /*103710*/  LOP3.LUT R23, R23, 0xfffff7ff, RZ, 0xc0, !PT ;  /* 0xfffff7ff17177812 */ /* 0x000fe400078ec0ff */
[----:B0-----:R-:W-:-:S07]  /*103720*/  PRMT R21, R17, 0x7772, RZ ;  /* 0x0000777211157816 */ /* 0x001fce00000000ff */
[----:B------:R-:W-:Y:S02]  /*103730*/  @P6 LOP3.LUT R23, R23, 0x800, RZ, 0xfc, !PT ;  /* 0x0000080017176812 */ /* 0x000fe400078efcff */
[----:B------:R-:W-:Y:S01]  /*103740*/  LOP3.LUT P6, RZ, R20, 0x2000, RZ, 0xc0, !PT ;  /* 0x0000200014ff7812 */ /* 0x000fe200078cc0ff */
[----:B----4-:R0:W-:Y:S02]  /*103750*/  @P1 STG.E.U8 desc[UR46][R6.64], R21 ;  /* 0x0000001506001986 */ /* 0x0101e4000c10112e */
        /* <DEDUP_REMOVED lines=9> */
[----:B--2---:R0:W-:Y:S01]  /*1037f0*/  @P6 STG.E.U8 desc[UR46][R14.64], R21 ;  /* 0x000000150e006986 */ /* 0x0041e2000c10112e */
[C---:B------:R-:W-:Y:S02]  /*103800*/  LOP3.LUT P6, RZ, R23.reuse, 0x200, RZ, 0xc0, !PT ;  /* 0x0000020017ff7812 */ /* 0x040fe400078cc0ff */
[----:B0-----:R-:W-:Y:S01]  /*103810*/  PRMT R21, R0, 0x7773, RZ ;  /* 0x0000777300157816 */ /* 0x001fe200000000ff */
[----:B---3--:R0:W-:Y:S04]  /*103820*/  STL.64 [R1+0x37a0], R26 ;  /* 0x0037a01a01007387 */ /* 0x0081e80000100a00 */
[----:B0-----:R-:W2:Y:S04]  /*103830*/  LDL.LU.64 R26, [R1+0x2260] ;  /* 0x00226000011a7983 */ /* 0x001ea80000300a00 */
[----:B------:R-:W3:Y:S04]  /*103840*/  LDL.LU.64 R24, [R1+0x2250] ;  /* 0x0022500001187983 */ /* 0x000ee80000300a00 */
[----:B------:R-:W4:Y:S04]  /*103850*/  LDL.LU.64 R2, [R1+0x2248] ;  /* 0x0022480001027983 */ /* 0x000f280000300a00 */
        /* <DEDUP_REMOVED lines=8> */
[----:B------:R0:W-:Y:S04]  /*1038e0*/  @P6 STG.E.U8 desc[UR46][R18.64], R21 ;  /* 0x0000001512006986 */ /* 0x0001e8000c10112e */
[----:B0-----:R-:W2:Y:S01]  /*1038f0*/  LDL.LU.64 R18, [R1+0x37a8] ;  /* 0x0037a80001127983 */ /* 0x001ea20000300a00 */
[----:B------:R-:W-:-:S02]  /*103900*/  LOP3.LUT P6, RZ, R23, 0x100, RZ, 0xc0, !PT ;  /* 0x0000010017ff7812 */ /* 0x000fc400078cc0ff */
[----:B--2---:R-:W-:-:S11]  /*103910*/  PRMT R21, R18, 0x7770, RZ ;  /* 0x0000777012157816 */ /* 0x004fd600000000ff */
[----:B------:R0:W-:Y:S04]  /*103920*/  @P6 STG.E.U8 desc[UR46][R26.64], R21 ;  /* 0x000000151a006986 */ /* 0x0001e8000c10112e */
        /* <DEDUP_REMOVED lines=12> */
[----:B---3--:R0:W-:Y:S01]  /*1039f0*/  @P6 STG.E.U8 desc[UR46][R24.64], R21 ;  /* 0x0000001518006986 */ /* 0x0081e2000c10112e */
        /* <DEDUP_REMOVED lines=17> */
[----:B0-----:R-:W-:-:S05]  /*103b10*/  PRMT R21, R17, 0x7772, RZ ;  /* 0x0000777211157816 */ /* 0x001fca00000000ff */
[----:B------:R0:W-:Y:S04]  /*103b20*/  @P0 STG.E.U8 desc[UR46][R14.64], R21 ;  /* 0x000000150e000986 */ /* 0x0001e8000c10112e */
[----:B0-----:R-:W3:Y:S01]  /*103b30*/  LDL.LU.64 R14, [R1+0x2208] ;  /* 0x00220800010e7983 */ /* 0x001ee20000300a00 */
[----:B------:R-:W-:Y:S02]  /*103b40*/  LOP3.LUT P3, RZ, R20, 0x10000000, RZ, 0xc0, !PT ;  /* 0x1000000014ff7812 */ /* 0x000fe4000786c0ff */
[----:B------:R-:W-:Y:S01]  /*103b50*/  PRMT R21, R17, 0x7773, RZ ;  /* 0x0000777311157816 */ /* 0x000fe200000000ff */
[----:B------:R-:W4:Y:S04]  /*103b60*/  LDL.LU.64 R28, [R1+0x2200] ;  /* 0x00220000011c7983 */ /* 0x000f280000300a00 */
[----:B------:R-:W4:Y:S04]  /*103b70*/  LDL.LU.64 R4, [R1+0x21f8] ;  /* 0x0021f80001047983 */ /* 0x000f280000300a00 */
[----:B------:R-:W4:Y:S04]  /*103b80*/  LDL.LU.64 R6, [R1+0x21f0] ;  /* 0x0021f00001067983 */ /* 0x000f280000300a00 */
[----:B------:R-:W4:Y:S04]  /*103b90*/  LDL.LU R9, [R1+0x228] ;  /* 0x0002280001097983 */ /* 0x000f280000300800 */
[----:B------:R-:W4:Y:S04]  /*103ba0*/  LDL.LU.64 R10, [R1+0x21e8] ;  /* 0x0021e800010a7983 */ /* 0x000f280000300a00 */
[----:B------:R-:W4:Y:S04]  /*103bb0*/  LDL.LU.64 R12, [R1+0x21e0] ;  /* 0x0021e000010c7983 */ /* 0x000f280000300a00 */
[----:B------:R-:W4:Y:S04]  /*103bc0*/  LDL.LU R18, [R1+0x22c] ;  /* 0x00022c0001127983 */ /* 0x000f280000300800 */
[----:B---3--:R0:W-:Y:S04]  /*103bd0*/  @P3 STG.E.U8 desc[UR46][R14.64], R21 ;  /* 0x000000150e003986 */ /* 0x0081e8000c10112e */
[----:B0-----:R-:W3:Y:S04]  /*103be0*/  LDL.LU.64 R14, [R1+0x21d8] ;  /* 0x0021d800010e7983 */ /* 0x001ee80000300a00 */
[----:B------:R-:W3:Y:S04]  /*103bf0*/  LDL.LU R0, [R1+0x210] ;  /* 0x0002100001007983 */ /* 0x000ee80000300800 */
[----:B------:R-:W4:Y:S01]  /*103c00*/  LDL.LU.64 R26, [R1+0x21c0] ;  /* 0x0021c000011a7983 */ /* 0x000f220000300a00 */
[----:B--2---:R-:W-:-:S02]  /*103c10*/  LOP3.LUT P6, RZ, R19, 0x100, RZ, 0xc0, !PT ;  /* 0x0000010013ff7812 */ /* 0x004fc400078cc0ff */
[C---:B------:R-:W-:Y:S02]  /*103c20*/  LOP3.LUT P2, RZ, R20.reuse, 0x20000000, RZ, 0xc0, !PT ;  /* 0x2000000014ff7812 */ /* 0x040fe4000784c0ff */
[C---:B------:R-:W-:Y:S02]  /*103c30*/  LOP3.LUT P1, RZ, R20.reuse, 0x40000000, RZ, 0xc0, !PT ;  /* 0x4000000014ff7812 */ /* 0x040fe4000782c0ff */
[C---:B------:R-:W-:Y:S02]  /*103c40*/  LOP3.LUT P0, RZ, R20.reuse, 0x80000000, RZ, 0xc0, !PT ;  /* 0x8000000014ff7812 */ /* 0x040fe4000780c0ff */
[----:B------:R-:W-:-:S05]  /*103c50*/  LOP3.LUT R20, R20, 0xefffffff, RZ, 0xc0, !PT ;  /* 0xefffffff14147812 */ /* 0x000fca00078ec0ff */
        /* <DEDUP_REMOVED lines=16> */
[----:B0-----:R-:W2:Y:S06]  /*103d60*/  LDL.LU.64 R26, [R1+0x21d0] ;  /* 0x0021d000011a7983 */ /* 0x001eac0000300a00 */
[----:B------:R-:W-:-:S02]  /*103d70*/  @P6 LOP3.LUT R23, R23, 0x2, RZ, 0xfc, !PT ;  /* 0x0000000217176812 */ /* 0x000fc400078efcff */
[----:B------:R-:W-:Y:S01]  /*103d80*/  LOP3.LUT P6, RZ, R19, 0x4, RZ, 0xc0, !PT ;  /* 0x0000000413ff7812 */ /* 0x000fe200078cc0ff */
[----:B------:R-:W4:Y:S01]  /*103d90*/  LDL.LU.64 R24, [R1+0x21b8] ;  /* 0x0021b80001187983 */ /* 0x000f220000300a00 */
[----:B------:R-:W-:Y:S02]  /*103da0*/  LOP3.LUT R23, R23, 0xfffffffb, RZ, 0xc0, !PT ;  /* 0xfffffffb17177812 */ /* 0x000fe400078ec0ff */
[----:B------:R-:W-:Y:S01]  /*103db0*/  PRMT R21, R9, 0x7770, RZ ;  /* 0x0000777009157816 */ /* 0x000fe200000000ff */
[----:B------:R-:W4:Y:S08]  /*103dc0*/  LDL.LU.64 R2, [R1+0x21b0] ;  /* 0x0021b00001027983 */ /* 0x000f300000300a00 */
[----:B------:R-:W-:-:S02]  /*103dd0*/  @P6 LOP3.LUT R23, R23, 0x4, RZ, 0xfc, !PT ;  /* 0x0000000417176812 */ /* 0x000fc400078efcff */
[----:B------:R-:W-:Y:S01]  /*103de0*/  LOP3.LUT P6, RZ, R19, 0x2, RZ, 0xc0, !PT ;  /* 0x0000000213ff7812 */ /* 0x000fe200078cc0ff */
[----:B------:R0:W-:Y:S01]  /*103df0*/  @P2 STG.E.U8 desc[UR46][R28.64], R21 ;  /* 0x000000151c002986 */ /* 0x0001e2000c10112e */
[----:B------:R-:W-:Y:S02]  /*103e00*/  LOP3.LUT R23, R23, 0xfffffff7, RZ, 0xc0, !PT ;  /* 0xfffffff717177812 */ /* 0x000fe400078ec0ff */
[----:B0-----:R-:W-:Y:S01]  /*103e10*/  PRMT R21, R9, 0x7771, RZ ;  /* 0x0000777109157816 */ /* 0x001fe200000000ff */
[----:B------:R-:W4:Y:S08]  /*103e20*/  LDL.LU.64 R28, [R1+0x21a8] ;  /* 0x0021a800011c7983 */ /* 0x000f300000300a00 */
[----:B------:R-:W-:-:S02]  /*103e30*/  @P6 LOP3.LUT R23, R23, 0x8, RZ, 0xfc, !PT ;  /* 0x0000000817176812 */ /* 0x000fc400078efcff */
[----:B------:R-:W-:Y:S01]  /*103e40*/  LOP3.LUT P6, RZ, R19, 0x1, RZ, 0xc0, !PT ;  /* 0x0000000113ff7812 */ /* 0x000fe200078cc0ff */
[----:B------:R0:W-:Y:S04]  /*103e50*/  @P1 STG.E.U8 desc[UR46][R4.64], R21 ;  /* 0x0000001504001986 */ /* 0x0001e8000c10112e */
[----:B------:R-:W4:Y:S01]  /*103e60*/  LDL.LU R17, [R1+0x214] ;  /* 0x0002140001117983 */ /* 0x000f220000300800 */
[----:B0-----:R-:W-:-:S03]  /*103e70*/  PRMT R21, R9, 0x7772, RZ ;  /* 0x0000777209157816 */ /* 0x001fc600000000ff */
[----:B------:R-:W4:Y:S04]  /*103e80*/  LDL.LU.64 R4, [R1+0x21a0] ;  /* 0x0021a00001047983 */ /* 0x000f280000300a00 */
[----:B------:R0:W-:Y:S02]  /*103e90*/  @P0 STG.E.U8 desc[UR46][R6.64], R21 ;  /* 0x0000001506000986 */ /* 0x0001e4000c10112e */
[----:B0-----:R-:W-:Y:S02]  /*103ea0*/  PRMT R21, R9, 0x7773, RZ ;  /* 0x0000777309157816 */ /* 0x001fe400000000ff */
[----:B------:R-:W4:Y:S04]  /*103eb0*/  LDL.LU.64 R6, [R1+0x2198] ;  /* 0x0021980001067983 */ /* 0x000f280000300a00 */
[----:B------:R0:W-:Y:S01]  /*103ec0*/  @P6 STG.E.U8 desc[UR46][R10.64], R21 ;  /* 0x000000150a006986 */ /* 0x0001e2000c10112e */
[----:B------:R-:W-:-:S03]  /*103ed0*/  LOP3.LUT P6, RZ, R23, 0x8, RZ, 0xc0, !PT ;  /* 0x0000000817ff7812 */ /* 0x000fc600078cc0ff */
[----:B------:R-:W4:Y:S01]  /*103ee0*/  LDL.LU.64 R8, [R1+0x2190] ;  /* 0x0021900001087983 */ /* 0x000f220000300a00 */
[----:B0-----:R-:W-:-:S03]  /*103ef0*/  PRMT R21, R18, 0x7770, RZ ;  /* 0x0000777012157816 */ /* 0x001fc600000000ff */
[----:B------:R-:W4:Y:S06]  /*103f00*/  LDL.LU.64 R10, [R1+0x2188] ;  /* 0x00218800010a7983 */ /* 0x000f2c0000300a00 */
[----:B------:R0:W-:Y:S01]  /*103f10*/  @P6 STG.E.U8 desc[UR46][R12.64], R21 ;  /* 0x000000150c006986 */ /* 0x0001e2000c10112e */
[C---:B------:R-:W-:Y:S02]  /*103f20*/  LOP3.LUT P6, RZ, R23.reuse, 0x4, RZ, 0xc0, !PT ;  /* 0x0000000417ff7812 */ /* 0x040fe400078cc0ff */
[----:B0-----:R-:W-:Y:S01]  /*103f30*/  PRMT R21, R18, 0x7771, RZ ;  /* 0x0000777112157816 */ /* 0x001fe200000000ff */
[----:B------:R-:W4:Y:S10]  /*103f40*/  LDL.LU.64 R12, [R1+0x2180] ;  /* 0x00218000010c7983 */ /* 0x000f340000300a00 */
[----:B---3--:R0:W-:Y:S01]  /*103f50*/  @P6 STG.E.U8 desc[UR46][R14.64], R21 ;  /* 0x000000150e006986 */ /* 0x0081e2000c10112e */
[----:B------:R-:W-:-:S02]  /*103f60*/  LOP3.LUT P6, RZ, R23, 0x2, RZ, 0xc0, !PT ;  /* 0x0000000217ff7812 */ /* 0x000fc400078cc0ff */
[----:B0-----:R-:W-:Y:S01]  /*103f70*/  PRMT R21, R18, 0x7772, RZ ;  /* 0x0000777212157816 */ /* 0x001fe200000000ff */
[----:B------:R-:W3:Y:S10]  /*103f80*/  LDL.LU.64 R14, [R1+0x2178] ;  /* 0x00217800010e7983 */ /* 0x000ef40000300a00 */
[----:B--2---:R0:W-:Y:S01]  /*103f90*/  @P6 STG.E.U8 desc[UR46][R26.64], R21 ;  /* 0x000000151a006986 */ /* 0x0041e2000c10112e */
[----:B------:R-:W-:-:S03]  /*103fa0*/  LOP3.LUT P6, RZ, R23, 0x1, RZ, 0xc0, !PT ;  /* 0x0000000117ff7812 */ /* 0x000fc600078cc0ff */
[----:B0-----:R-:W2:Y:S04]  /*103fb0*/  LDL.LU.64 R26, [R1+0x3790] ;  /* 0x00379000011a7983 */ /* 0x001ea80000300a00 */
[----:B------:R-:W4:Y:S01]  /*103fc0*/  LDL.LU.64 R22, [R1+0x21c8] ;  /* 0x0021c80001167983 */ /* 0x000f220000300a00 */
[----:B------:R-:W-:-:S03]  /*103fd0*/  PRMT R21, R18, 0x7773, RZ ;  /* 0x0000777312157816 */ /* 0x000fc600000000ff */
[----:B------:R-:W3:Y:S01]  /*103fe0*/  LDL.LU R18, [R1+0x378c] ;  /* 0x00378c0001127983 */ /* 0x000ee20000300800 */
[C---:B------:R-:W-:Y:S02]  /*103ff0*/  LOP3.LUT P5, RZ, R19.reuse, 0x200, RZ, 0xc0, !PT ;  /* 0x0000020013ff7812 */ /* 0x040fe400078ac0ff */
[C---:B------:R-:W-:Y:S02]  /*104000*/  LOP3.LUT P4, RZ, R19.reuse, 0x400, RZ, 0xc0, !PT ;  /* 0x0000040013ff7812 */ /* 0x040fe4000788c0ff */
[C---:B------:R-:W-:Y:S02]  /*104010*/  LOP3.LUT P3, RZ, R19.reuse, 0x800, RZ, 0xc0, !PT ;  /* 0x0000080013ff7812 */ /* 0x040fe4000786c0ff */
[C---:B------:R-:W-:Y:S02]  /*104020*/  LOP3.LUT P2, RZ, R19.reuse, 0x1000, RZ, 0xc0, !PT ;  /* 0x0000100013ff7812 */ /* 0x040fe4000784c0ff */
[----:B------:R-:W-:Y:S01]  /*104030*/  LOP3.LUT P1, RZ, R19, 0x2000, RZ, 0xc0, !PT ;  /* 0x0000200013ff7812 */ /* 0x000fe2000782c0ff */
[----:B----4-:R0:W-:Y:S01]  /*104040*/  @P6 STG.E.U8 desc[UR46][R22.64], R21 ;  /* 0x0000001516006986 */ /* 0x0101e2000c10112e */
[----:B------:R-:W-:-:S02]  /*104050*/  LOP3.LUT P6, RZ, R20, 0x80000000, RZ, 0xc0, !PT ;  /* 0x8000000014ff7812 */ /* 0x000fc400078cc0ff */
[----:B0-----:R-:W-:-:S11]  /*104060*/  PRMT R21, R0, 0x7770, RZ ;  /* 0x0000777000157816 */ /* 0x001fd600000000ff */
        /* <DEDUP_REMOVED lines=18> */
[----:B---3--:R-:W-:Y:S02]  /*104190*/  PRMT R21, R18, 0x7770, RZ ;  /* 0x0000777012157816 */ /* 0x008fe400000000ff */
[----:B------:R-:W2:Y:S04]  /*1041a0*/  LDL.LU.64 R10, [R1+0x2170] ;  /* 0x00217000010a7983 */ /* 0x000ea80000300a00 */
[----:B------:R0:W-:Y:S04]  /*1041b0*/  @P1 STG.E.U8 desc[UR46][R12.64], R21 ;  /* 0x000000150c001986 */ /* 0x0001e8000c10112e */
[----:B0-----:R-:W3:Y:S01]  /*1041c0*/  LDL.LU.64 R12, [R1+0x2168] ;  /* 0x00216800010c7983 */ /* 0x001ee20000300a00 */
[----:B------:R-:W-:-:S02]  /*1041d0*/  LOP3.LUT P0, RZ, R19, 0x4000, RZ, 0xc0, !PT ;  /* 0x0000400013ff7812 */ /* 0x000fc4000780c0ff */
[C---:B------:R-:W-:Y:S01]  /*1041e0*/  LOP3.LUT P3, RZ, R19.reuse, 0x8000, RZ, 0xc0, !PT ;  /* 0x0000800013ff7812 */ /* 0x040fe2000786c0ff */
[----:B------:R-:W4:Y:S01]  /*1041f0*/  LDL.LU.64 R4, [R1+0x2160] ;  /* 0x0021600001047983 */ /* 0x000f220000300a00 */
[C---:B------:R-:W-:Y:S02]  /*104200*/  PRMT R21, R18.reuse, 0x7771, RZ ;  /* 0x0000777112157816 */ /* 0x040fe400000000ff */
[----:B------:R-:W-:Y:S01]  /*104210*/  LOP3.LUT P2, RZ, R19, 0x10000, RZ, 0xc0, !PT ;  /* 0x0001000013ff7812 */ /* 0x000fe2000784c0ff */
[----:B------:R-:W4:Y:S04]  /*104220*/  LDL.LU.64 R6, [R1+0x2158] ;  /* 0x0021580001067983 */ /* 0x000f280000300a00 */
[----:B------:R-:W4:Y:S04]  /*104230*/  LDL.LU.64 R8, [R1+0x2150] ;  /* 0x0021500001087983 */ /* 0x000f280000300a00 */
[----:B------:R0:W-:Y:S02]  /*104240*/  @P0 STG.E.U8 desc[UR46][R14.64], R21 ;  /* 0x000000150e000986 */ /* 0x0001e4000c10112e */
[----:B0-----:R-:W-:-:S02]  /*104250*/  PRMT R21, R18, 0x7772, RZ ;  /* 0x0000777212157816 */ /* 0x001fc400000000ff */
[----:B------:R-:W4:Y:S04]  /*104260*/  LDL.LU R14, [R1+0x21c] ;  /* 0x00021c00010e7983 */ /* 0x000f280000300800 */
[----:B--2---:R0:W-:Y:S02]  /*104270*/  @P3 STG.E.U8 desc[UR46][R10.64], R21 ;  /* 0x000000150a003986 */ /* 0x0041e4000c10112e */
[----:B0-----:R-:W-:Y:S02]  /*104280*/  PRMT R21, R18, 0x7773, RZ ;  /* 0x0000777312157816 */ /* 0x001fe400000000ff */
[----:B------:R-:W2:Y:S04]  /*104290*/  LDL.LU.64 R10, [R1+0x2148] ;  /* 0x00214800010a7983 */ /* 0x000ea80000300a00 */
[----:B------:R-:W2:Y:S04]  /*1042a0*/  LDL.LU R0, [R1+0x200] ;  /* 0x0002000001007983 */ /* 0x000ea80000300800 */
[----:B------:R-:W2:Y:S04]  /*1042b0*/  LDL.LU R18, [R1+0x3788] ;  /* 0x0037880001127983 */ /* 0x000ea80000300800 */
[----:B---3--:R0:W-:Y:S04]  /*1042c0*/  @P2 STG.E.U8 desc[UR46][R12.64], R21 ;  /* 0x000000150c002986 */ /* 0x0081e8000c10112e */
[----:B0-----:R-:W3:Y:S04]  /*1042d0*/  LDL.LU.64 R12, [R1+0x2140] ;  /* 0x00214000010c7983 */ /* 0x001ee80000300a00 */
        /* <DEDUP_REMOVED lines=23> */
[C---:B------:R-:W-:Y:S01]  /*104450*/  LOP3.LUT P6, RZ, R19.reuse, 0x200000, RZ, 0xc0, !PT ;  /* 0x0020000013ff7812 */ /* 0x040fe200078cc0ff */
[----:B------:R-:W4:Y:S01]  /*104460*/  LDL.LU R15, [R1+0x204] ;  /* 0x00020400010f7983 */ /* 0x000f220000300800 */
[----:B------:R-:W-:Y:S02]  /*104470*/  LOP3.LUT R20, R20, 0xfbffffff, RZ, 0xc0, !PT ;  /* 0xfbffffff14147812 */ /* 0x000fe400078ec0ff */
[C---:B------:R-:W-:Y:S01]  /*104480*/  LOP3.LUT P1, RZ, R19.reuse, 0x20000, RZ, 0xc0, !PT ;  /* 0x0002000013ff7812 */ /* 0x040fe2000782c0ff */
[----:B------:R-:W4:Y:S01]  /*104490*/  LDL.LU.64 R26, [R1+0x2120] ;  /* 0x00212000011a7983 */ /* 0x000f220000300a00 */
[C---:B------:R-:W-:Y:S02]  /*1044a0*/  LOP3.LUT P0, RZ, R19.reuse, 0x40000, RZ, 0xc0, !PT ;  /* 0x0004000013ff7812 */ /* 0x040fe4000780c0ff */
[C---:B------:R-:W-:Y:S01]  /*1044b0*/  LOP3.LUT P5, RZ, R19.reuse, 0x10000000, RZ, 0xc0, !PT ;  /* 0x1000000013ff7812 */ /* 0x040fe200078ac0ff */
[----:B------:R-:W4:Y:S04]  /*1044c0*/  LDL.LU.64 R24, [R1+0x2118] ;  /* 0x0021180001187983 */ /* 0x000f280000300a00 */
[----:B------:R-:W-:Y:S01]  /*1044d0*/  @P6 LOP3.LUT R20, R20, 0x4000000, RZ, 0xfc, !PT ;  /* 0x0400000014146812 */ /* 0x000fe200078efcff */
[----:B------:R-:W4:Y:S01]  /*1044e0*/  LDL.LU R17, [R1+0x208] ;  /* 0x0002080001117983 */ /* 0x000f220000300800 */
[----:B------:R-:W-:-:S02]  /*1044f0*/  LOP3.LUT P6, RZ, R19, 0x100000, RZ, 0xc0, !PT ;  /* 0x0010000013ff7812 */ /* 0x000fc400078cc0ff */
[----:B------:R-:W-:Y:S01]  /*104500*/  LOP3.LUT R20, R20, 0xf7ffffff, RZ, 0xc0, !PT ;  /* 0xf7ffffff14147812 */ /* 0x000fe200078ec0ff */
[----:B------:R-:W4:Y:S01]  /*104510*/  LDL.LU.64 R2, [R1+0x2110] ;  /* 0x0021100001027983 */ /* 0x000f220000300a00 */
[C---:B------:R-:W-:Y:S02]  /*104520*/  LOP3.LUT P4, RZ, R19.reuse, 0x20000000, RZ, 0xc0, !PT ;  /* 0x2000000013ff7812 */ /* 0x040fe4000788c0ff */
[C---:B------:R-:W-:Y:S01]  /*104530*/  LOP3.LUT P3, RZ, R19.reuse, 0x40000000, RZ, 0xc0, !PT ;  /* 0x4000000013ff7812 */ /* 0x040fe2000786c0ff */
[----:B------:R-:W4:Y:S01]  /*104540*/  LDL.LU.64 R28, [R1+0x2108] ;  /* 0x00210800011c7983 */ /* 0x000f220000300a00 */
[----:B------:R-:W-:-:S05]  /*104550*/  LOP3.LUT P2, RZ, R19, 0x80000000, RZ, 0xc0, !PT ;  /* 0x8000000013ff7812 */ /* 0x000fca000784c0ff */
[----:B------:R-:W-:Y:S02]  /*104560*/  @P6 LOP3.LUT R20, R20, 0x8000000, RZ, 0xfc, !PT ;  /* 0x0800000014146812 */ /* 0x000fe400078efcff */
[----:B------:R-:W-:Y:S02]  /*104570*/  LOP3.LUT P6, RZ, R19, 0x80000, RZ, 0xc0, !PT ;  /* 0x0008000013ff7812 */ /* 0x000fe400078cc0ff */
[----:B------:R-:W-:-:S05]  /*104580*/  PRMT R19, R14, 0x7770, RZ ;  /* 0x000077700e137816 */ /* 0x000fca00000000ff */
[----:B------:R0:W-:Y:S02]  /*104590*/  @P1 STG.E.U8 desc[UR46][R4.64], R19 ;  /* 0x0000001304001986 */ /* 0x0001e4000c10112e */
[C---:B0-----:R-:W-:Y:S02]  /*1045a0*/  PRMT R19, R14.reuse, 0x7771, RZ ;  /* 0x000077710e137816 */ /* 0x041fe400000000ff */
[----:B------:R-:W4:Y:S04]  /*1045b0*/  LDL.LU.64 R4, [R1+0x2100] ;  /* 0x0021000001047983 */ /* 0x000f280000300a00 */
[----:B------:R0:W-:Y:S02]  /*1045c0*/  @P0 STG.E.U8 desc[UR46][R6.64], R19 ;  /* 0x0000001306000986 */ /* 0x0001e4000c10112e */
[----:B0-----:R-:W-:-:S02]  /*1045d0*/  PRMT R19, R14, 0x7772, RZ ;  /* 0x000077720e137816 */ /* 0x001fc400000000ff */
[----:B------:R-:W4:Y:S04]  /*1045e0*/  LDL.LU.64 R6, [R1+0x20f8] ;  /* 0x0020f80001067983 */ /* 0x000f280000300a00 */
[----:B------:R0:W-:Y:S01]  /*1045f0*/  @P6 STG.E.U8 desc[UR46][R8.64], R19 ;  /* 0x0000001308006986 */ /* 0x0001e2000c10112e */
[----:B------:R-:W-:Y:S02]  /*104600*/  LOP3.LUT P6, RZ, R20, 0x8000000, RZ, 0xc0, !PT ;  /* 0x0800000014ff7812 */ /* 0x000fe400078cc0ff */
[----:B0-----:R-:W-:Y:S01]  /*104610*/  PRMT R19, R14, 0x7773, RZ ;  /* 0x000077730e137816 */ /* 0x001fe200000000ff */
[----:B------:R-:W4:Y:S10]  /*104620*/  LDL.LU.64 R8, [R1+0x20f0] ;  /* 0x0020f00001087983 */ /* 0x000f340000300a00 */
[----:B--2---:R0:W-:Y:S01]  /*104630*/  @P6 STG.E.U8 desc[UR46][R10.64], R19 ;  /* 0x000000130a006986 */ /* 0x0041e2000c10112e */
[----:B------:R-:W-:-:S02]  /*104640*/  LOP3.LUT P6, RZ, R20, 0x4000000, RZ, 0xc0, !PT ;  /* 0x0400000014ff7812 */ /* 0x000fc400078cc0ff */
[----:B0-----:R-:W-:Y:S01]  /*104650*/  PRMT R19, R0, 0x7770, RZ ;  /* 0x0000777000137816 */ /* 0x001fe200000000ff */
[----:B------:R-:W2:Y:S10]  /*104660*/  LDL.LU.64 R10, [R1+0x20e8] ;  /* 0x0020e800010a7983 */ /* 0x000eb40000300a00 */
[----:B---3--:R0:W-:Y:S01]  /*104670*/  @P6 STG.E.U8 desc[UR46][R12.64], R19 ;  /* 0x000000130c006986 */ /* 0x0081e2000c10112e */
[----:B------:R-:W-:-:S03]  /*104680*/  LOP3.LUT P6, RZ, R20, 0x2000000, RZ, 0xc0, !PT ;  /* 0x0200000014ff7812 */ /* 0x000fc600078cc0ff */
[----:B------:R-:W3:Y:S01]  /*104690*/  LDL.LU R14, [R1+0x20c] ;  /* 0x00020c00010e7983 */ /* 0x000ee20000300800 */
[----:B0-----:R-:W-:-:S03]  /*1046a0*/  PRMT R19, R0, 0x7771, RZ ;  /* 0x0000777100137816 */ /* 0x001fc600000000ff */
[----:B------:R-:W3:Y:S06]  /*1046b0*/  LDL.LU.64 R12, [R1+0x20e0] ;  /* 0x0020e000010c7983 */ /* 0x000eec0000300a00 */
[----:B----4-:R0:W-:Y:S04]  /*1046c0*/  @P6 STG.E.U8 desc[UR46][R22.64], R19 ;  /* 0x0000001316006986 */ /* 0x0101e8000c10112e */
[----:B0-----:R-:W4:Y:S01]  /*1046d0*/  LDL.LU.64 R22, [R1+0x3780] ;  /* 0x0037800001167983 */ /* 0x001f220000300a00 */
[----:B------:R-:W-:-:S02]  /*1046e0*/  LOP3.LUT P6, RZ, R20, 0x1000000, RZ, 0xc0, !PT ;  /* 0x0100000014ff7812 */ /* 0x000fc400078cc0ff */
[----:B------:R-:W-:-:S11]  /*1046f0*/  PRMT R19, R0, 0x7772, RZ ;  /* 0x0000777200137816 */ /* 0x000fd600000000ff */
[----:B----4-:R0:W-:Y:S04]  /*104700*/  @P6 STG.E.U8 desc[UR46][R22.64], R19 ;  /* 0x0000001316006986 */ /* 0x0101e8000c10112e */
[----:B0-----:R-:W4:Y:S01]  /*104710*/  LDL.LU.64 R22, [R1+0x3778] ;  /* 0x0037780001167983 */ /* 0x001f220000300a00 */
[----:B------:R-:W-:Y:S02]  /*104720*/  LOP3.LUT P6, RZ, R20, 0x800000, RZ, 0xc0, !PT ;  /* 0x0080000014ff7812 */ /* 0x000fe400078cc0ff */
[----:B------:R-:W-:Y:S02]  /*104730*/  PRMT R19, R0, 0x7773, RZ ;  /* 0x0000777300137816 */ /* 0x000fe400000000ff */
[C---:B------:R-:W-:Y:S02]  /*104740*/  LOP3.LUT P1, RZ, R18.reuse, 0x1, RZ, 0xc0, !PT ;  /* 0x0000000112ff7812 */ /* 0x040fe4000782c0ff */
[----:B------:R-:W-:-:S07]  /*104750*/  LOP3.LUT P0, RZ, R18, 0x2, RZ, 0xc0, !PT ;  /* 0x0000000212ff7812 */ /* 0x000fce000780c0ff */
[----:B----4-:R0:W-:Y:S01]  /*104760*/  @P6 STG.E.U8 desc[UR46][R22.64], R19 ;  /* 0x0000001316006986 */ /* 0x0101e2000c10112e */
        /* <DEDUP_REMOVED lines=19> */
[----:B---3--:R-:W-:-:S05]  /*1048a0*/  PRMT R19, R14, 0x7770, RZ ;  /* 0x000077700e137816 */ /* 0x008fca00000000ff */
[----:B------:R0:W-:Y:S04]  /*1048b0*/  @P0 STG.E.U8 desc[UR46][R12.64], R19 ;  /* 0x000000130c000986 */ /* 0x0001e8000c10112e */
[----:B0-----:R-:W2:Y:S04]  /*1048c0*/  LDL.LU.64 R12, [R1+0x20d8] ;  /* 0x0020d800010c7983 */ /* 0x001ea80000300a00 */
[----:B------:R-:W3:Y:S01]  /*1048d0*/  LDL.LU.64 R8, [R1+0x20d0] ;  /* 0x0020d00001087983 */ /* 0x000ee20000300a00 */
[C---:B------:R-:W-:Y:S02]  /*1048e0*/  LOP3.LUT P3, RZ, R18.reuse, 0x4, RZ, 0xc0, !PT ;  /* 0x0000000412ff7812 */ /* 0x040fe4000786c0ff */
[----:B------:R-:W-:-:S02]  /*1048f0*/  LOP3.LUT P2, RZ, R18, 0x8, RZ, 0xc0, !PT ;  /* 0x0000000812ff7812 */ /* 0x000fc4000784c0ff */
[C---:B------:R-:W-:Y:S01]  /*104900*/  PRMT R19, R14.reuse, 0x7771, RZ ;  /* 0x000077710e137816 */ /* 0x040fe200000000ff */
[----:B------:R-:W-:Y:S02]  /*104910*/  IMAD.MOV.U32 R15, RZ, RZ, R16 ;  /* 0x000000ffff0f7224 */ /* 0x000fe400078e0010 */
[----:B------:R-:W4:Y:S04]  /*104920*/  LDL.LU.64 R16, [R1+0x20c8] ;  /* 0x0020c80001107983 */ /* 0x000f280000300a00 */
[----:B------:R-:W4:Y:S04]  /*104930*/  LDL.LU.64 R4, [R1+0x20c0] ;  /* 0x0020c00001047983 */ /* 0x000f280000300a00 */
        /* <DEDUP_REMOVED lines=37> */
[----:B----4-:R0:W-:Y:S02]  /*104b90*/  @P1 STG.E.U8 desc[UR46][R16.64], R19 ;  /* 0x0000001310001986 */ /* 0x0101e4000c10112e */
[----:B------:R-:W-:Y:S02]  /*104ba0*/  @P6 LOP3.LUT R20, R20, 0x80000, RZ, 0xfc, !PT ;  /* 0x0008000014146812 */ /* 0x000fe400078efcff */
[----:B------:R-:W-:Y:S02]  /*104bb0*/  LOP3.LUT P6, RZ, R18, 0x40, RZ, 0xc0, !PT ;  /* 0x0000004012ff7812 */ /* 0x000fe400078cc0ff */
[C---:B0-----:R-:W-:Y:S01]  /*104bc0*/  PRMT R19, R21.reuse, 0x7770, RZ ;  /* 0x0000777015137816 */ /* 0x041fe200000000ff */
[----:B------:R-:W4:Y:S04]  /*104bd0*/  LDL.LU.64 R16, [R1+0x2090] ;  /* 0x0020900001107983 */ /* 0x000f280000300a00 */
[----:B------:R0:W-:Y:S04]  /*104be0*/  @P0 STG.E.U8 desc[UR46][R4.64], R19 ;  /* 0x0000001304000986 */ /* 0x0001e8000c10112e */
[----:B------:R-:W4:Y:S04]  /*104bf0*/  LDL.LU.64 R22, [R1+0x2088] ;  /* 0x0020880001167983 */ /* 0x000f280000300a00 */
[----:B------:R-:W4:Y:S01]  /*104c00*/  LDL.LU R14, [R1+0x1f8] ;  /* 0x0001f800010e7983 */ /* 0x000f220000300800 */
        /* <DEDUP_REMOVED lines=15> */
[----:B------:R-:W-:Y:S02]  /*104d00*/  LOP3.LUT P6, RZ, R20, 0x20000, RZ, 0xc0, !PT ;  /* 0x0002000014ff7812 */ /* 0x000fe400078cc0ff */
[----:B0-----:R-:W-:Y:S01]  /*104d10*/  PRMT R19, R0, 0x7770, RZ ;  /* 0x0000777000137816 */ /* 0x001fe200000000ff */
[----:B------:R-:W2:Y:S10]  /*104d20*/  LDL.LU.64 R12, [R1+0x2048] ;  /* 0x00204800010c7983 */ /* 0x000eb40000300a00 */
[----:B---3--:R0:W-:Y:S04]  /*104d30*/  @P6 STG.E.U8 desc[UR46][R8.64], R19 ;  /* 0x0000001308006986 */ /* 0x0081e8000c10112e */
[----:B0-----:R-:W3:Y:S01]  /*104d40*/  LDL.LU.64 R8, [R1+0x3770] ;  /* 0x0037700001087983 */ /* 0x001ee20000300a00 */
[----:B------:R-:W-:-:S02]  /*104d50*/  LOP3.LUT P6, RZ, R20, 0x10000, RZ, 0xc0, !PT ;  /* 0x0001000014ff7812 */ /* 0x000fc400078cc0ff */
[----:B------:R-:W-:Y:S02]  /*104d60*/  PRMT R19, R0, 0x7771, RZ ;  /* 0x0000777100137816 */ /* 0x000fe400000000ff */
[----:B------:R-:W-:-:S09]  /*104d70*/  LOP3.LUT P5, RZ, R18, 0x8000, RZ, 0xc0, !PT ;  /* 0x0000800012ff7812 */ /* 0x000fd200078ac0ff */
[----:B---3--:R0:W-:Y:S01]  /*104d80*/  @P6 STG.E.U8 desc[UR46][R8.64], R19 ;  /* 0x0000001308006986 */ /* 0x0081e2000c10112e */
[----:B------:R-:W-:Y:S02]  /*104d90*/  LOP3.LUT P6, RZ, R20, 0x8000, RZ, 0xc0, !PT ;  /* 0x0000800014ff7812 */ /* 0x000fe400078cc0ff */
[----:B0-----:R-:W-:Y:S01]  /*104da0*/  PRMT R19, R0, 0x7772, RZ ;  /* 0x0000777200137816 */ /* 0x001fe200000000ff */
[----:B------:R-:W3:Y:S10]  /*104db0*/  LDL.LU.64 R8, [R1+0x3768] ;  /* 0x0037680001087983 */ /* 0x000ef40000300a00 */
[----:B----4-:R0:W-:Y:S04]  /*104dc0*/  @P6 STG.E.U8 desc[UR46][R16.64], R19 ;  /* 0x0000001310006986 */ /* 0x0101e8000c10112e */
[----:B0-----:R-:W4:Y:S01]  /*104dd0*/  LDL.LU.64 R16, [R1+0x3760] ;  /* 0x0037600001107983 */ /* 0x001f220000300a00 */
[----:B------:R-:W-:-:S02]  /*104de0*/  LOP3.LUT P6, RZ, R20, 0x4000, RZ, 0xc0, !PT ;  /* 0x0000400014ff7812 */ /* 0x000fc400078cc0ff */
[----:B------:R-:W-:-:S11]  /*104df0*/  PRMT R19, R0, 0x7773, RZ ;  /* 0x0000777300137816 */ /* 0x000fd600000000ff */
[----:B------:R0:W-:Y:S01]  /*104e00*/  @P6 STG.E.U8 desc[UR46][R22.64], R19 ;  /* 0x0000001316006986 */ /* 0x0001e2000c10112e */
[----:B------:R-:W-:Y:S02]  /*104e10*/  LOP3.LUT P6, RZ, R20, 0x2000, RZ, 0xc0, !PT ;  /* 0x0000200014ff7812 */ /* 0x000fe400078cc0ff */
[----:B0-----:R-:W-:-:S11]  /*104e20*/  PRMT R19, R14, 0x7770, RZ ;  /* 0x000077700e137816 */ /* 0x001fd600000000ff */
[----:B------:R0:W-:Y:S01]  /*104e30*/  @P6 STG.E.U8 desc[UR46][R26.64], R19 ;  /* 0x000000131a006986 */ /* 0x0001e2000c10112e */
[----:B------:R-:W-:Y:S02]  /*104e40*/  LOP3.LUT P6, RZ, R20, 0x1000, RZ, 0xc0, !PT ;  /* 0x0000100014ff7812 */ /* 0x000fe400078cc0ff */
[----:B------:R-:W-:Y:S02]  /*104e50*/  LOP3.LUT P4, RZ, R18, 0x10000, RZ, 0xc0, !PT ;  /* 0x0001000012ff7812 */ /* 0x000fe4000788c0ff */
[----:B0-----:R-:W-:-:S09]  /*104e60*/  PRMT R19, R14, 0x7771, RZ ;  /* 0x000077710e137816 */ /* 0x001fd200000000ff */
        /* <DEDUP_REMOVED lines=17> */
[----:B--2---:R0:W-:Y:S04]  /*104f80*/  @P0 STG.E.U8 desc[UR46][R12.64], R19 ;  /* 0x000000130c000986 */ /* 0x0041e8000c10112e */
[----:B------:R-:W2:Y:S04]  /*104f90*/  LDL.LU.64 R10, [R1+0x2040] ;  /* 0x00204000010a7983 */ /* 0x000ea80000300a00 */
[----:B0-----:R-:W4:Y:S04]  /*104fa0*/  LDL.LU.64 R12, [R1+0x2038] ;  /* 0x00203800010c7983 */ /* 0x001f280000300a00 */
[----:B------:R-:W4:Y:S04]  /*104fb0*/  LDL.LU.64 R28, [R1+0x2030] ;  /* 0x00203000011c7983 */ /* 0x000f280000300a00 */
[----:B------:R-:W2:Y:S01]  /*104fc0*/  LDL.LU R14, [R1+0x1e0] ;  /* 0x0001e000010e7983 */ /* 0x000ea20000300800 */
[----:B---3--:R-:W-:-:S02]  /*104fd0*/  LOP3.LUT P6, RZ, R8, 0x40000000, RZ, 0xc0, !PT ;  /* 0x4000000008ff7812 */ /* 0x008fc400078cc0ff */
[----:B------:R-:W-:Y:S01]  /*104fe0*/  LOP3.LUT R20, R20, 0xffffffef, RZ, 0xc0, !PT ;  /* 0xffffffef14147812 */ /* 0x000fe200078ec0ff */
[----:B------:R-:W3:Y:S01]  /*104ff0*/  LDL.LU.64 R4, [R1+0x2028] ;  /* 0x0020280001047983 */ /* 0x000ee20000300a00 */
[C---:B------:R-:W-:Y:S02]  /*105000*/  LOP3.LUT P3, RZ, R18.reuse, 0x200000, RZ, 0xc0, !PT ;  /* 0x0020000012ff7812 */ /* 0x040fe4000786c0ff */
[----:B------:R-:W-:Y:S01]  /*105010*/  LOP3.LUT P2, RZ, R18, 0x400000, RZ, 0xc0, !PT ;  /* 0x0040000012ff7812 */ /* 0x000fe2000784c0ff */
[----:B------:R-:W3:Y:S01]  /*105020*/  LDL.LU.64 R6, [R1+0x2020] ;  /* 0x0020200001067983 */ /* 0x000ee20000300a00 */
[----:B------:R-:W-:-:S03]  /*105030*/  LOP3.LUT P5, RZ, R8, 0x80000000, RZ, 0xc0, !PT ;  /* 0x8000000008ff7812 */ /* 0x000fc600078ac0ff */
[----:B------:R-:W3:Y:S02]  /*105040*/  LDL.LU R21, [R1+0x1e4] ;  /* 0x0001e40001157983 */ /* 0x000ee40000300800 */
        /* <DEDUP_REMOVED lines=23> */
[----:B--2---:R-:W-:-:S05]  /*1051c0*/  PRMT R19, R14, 0x7770, RZ ;  /* 0x000077700e137816 */ /* 0x004fca00000000ff */
[----:B------:R0:W-:Y:S02]  /*1051d0*/  @P3 STG.E.U8 desc[UR46][R10.64], R19 ;  /* 0x000000130a003986 */ /* 0x0001e4000c10112e */
[----:B0-----:R-:W-:Y:S02]  /*1051e0*/  PRMT R19, R14, 0x7771, RZ ;  /* 0x000077710e137816 */ /* 0x001fe400000000ff */
[----:B------:R-:W2:Y:S04]  /*1051f0*/  LDL.LU.64 R10, [R1+0x2018] ;  /* 0x00201800010a7983 */ /* 0x000ea80000300a00 */
[----:B------:R-:W-:Y:S04]  /*105200*/  STL.64 [R1+0x3680], R8 ;  /* 0x0036800801007387 */ /* 0x000fe80000100a00 */
[----:B----4-:R0:W-:Y:S04]  /*105210*/  @P2 STG.E.U8 desc[UR46][R12.64], R19 ;  /* 0x000000130c002986 */ /* 0x0101e8000c10112e */
[----:B0-----:R-:W4:Y:S04]  /*105220*/  LDL.LU.64 R12, [R1+0x2010] ;  /* 0x00201000010c7983 */ /* 0x001f280000300a00 */
[----:B------:R-:W3:Y:S04]  /*105230*/  LDL.LU.64 R8, [R1+0x1ff8] ;  /* 0x001ff80001087983 */ /* 0x000ee80000300a00 */
[----:B---3--:R0:W-:Y:S04]  /*105240*/  STL.64 [R1+0x3748], R8 ;  /* 0x0037480801007387 */ /* 0x0081e80000100a00 */
[----:B0-----:R-:W3:Y:S01]  /*105250*/  LDL.LU.64 R8, [R1+0x2000] ;  /* 0x0020000001087983 */ /* 0x001ee20000300a00 */
[----:B------:R-:W-:-:S02]  /*105260*/  LOP3.LUT P1, RZ, R18, 0x800000, RZ, 0xc0, !PT ;  /* 0x0080000012ff7812 */ /* 0x000fc4000782c0ff */
[----:B------:R-:W-:Y:S02]  /*105270*/  LOP3.LUT P0, RZ, R18, 0x1000000, RZ, 0xc0, !PT ;  /* 0x0100000012ff7812 */ /* 0x000fe4000780c0ff */
[----:B------:R-:W-:-:S09]  /*105280*/  PRMT R19, R14, 0x7772, RZ ;  /* 0x000077720e137816 */ /* 0x000fd200000000ff */
[----:B------:R0:W-:Y:S02]  /*105290*/  @P1 STG.E.U8 desc[UR46][R28.64], R19 ;  /* 0x000000131c001986 */ /* 0x0001e4000c10112e */
[----:B0-----:R-:W-:-:S05]  /*1052a0*/  PRMT R19, R14, 0x7773, RZ ;  /* 0x000077730e137816 */ /* 0x001fca00000000ff */
[----:B------:R0:W-:Y:S02]  /*1052b0*/  @P0 STG.E.U8 desc[UR46][R4.64], R19 ;  /* 0x0000001304000986 */ /* 0x0001e4000c10112e */
[----:B0-----:R-:W-:Y:S02]  /*1052c0*/  PRMT R19, R21, 0x7770, RZ ;  /* 0x0000777015137816 */ /* 0x001fe400000000ff */
[----:B---3--:R0:W-:Y:S04]  /*1052d0*/  STL.64 [R1+0x3750], R8 ;  /* 0x0037500801007387 */ /* 0x0081e80000100a00 */
[----:B0-----:R-:W3:Y:S04]  /*1052e0*/  LDL.LU.64 R8, [R1+0x2008] ;  /* 0x0020080001087983 */ /* 0x001ee80000300a00 */
[----:B------:R0:W-:Y:S01]  /*1052f0*/  @P6 STG.E.U8 desc[UR46][R6.64], R19 ;  /* 0x0000001306006986 */ /* 0x0001e2000c10112e */
[----:B------:R-:W-:-:S03]  /*105300*/  LOP3.LUT P6, RZ, R20, 0x800, RZ, 0xc0, !PT ;  /* 0x0000080014ff7812 */ /* 0x000fc600078cc0ff */
[----:B------:R-:W3:Y:S04]  /*105310*/  LDL.LU.64 R22, [R1+0x1ff0] ;  /* 0x001ff00001167983 */ /* 0x000ee80000300a00 */
[----:B------:R-:W3:Y:S01]  /*105320*/  LDL.LU.64 R26, [R1+0x1fe8] ;  /* 0x001fe800011a7983 */ /* 0x000ee20000300a00 */
[----:B0-----:R-:W-:-:S03]  /*105330*/  PRMT R19, R21, 0x7771, RZ ;  /* 0x0000777115137816 */ /* 0x001fc600000000ff */
[----:B------:R-:W3:Y:S04]  /*105340*/  LDL.LU R14, [R1+0x1ec] ;  /* 0x0001ec00010e7983 */ /* 0x000ee80000300800 */
[----:B--2---:R0:W-:Y:S01]  /*105350*/  @P6 STG.E.U8 desc[UR46][R10.64], R19 ;  /* 0x000000130a006986 */ /* 0x0041e2000c10112e */
[----:B------:R-:W-:-:S03]  /*105360*/  LOP3.LUT P6, RZ, R20, 0x400, RZ, 0xc0, !PT ;  /* 0x0000040014ff7812 */ /* 0x000fc600078cc0ff */
[----:B------:R-:W2:Y:S04]  /*105370*/  LDL.LU.64 R24, [R1+0x1fe0] ;  /* 0x001fe00001187983 */ /* 0x000ea80000300a00 */
[----:B------:R-:W2:Y:S01]  /*105380*/  LDL.LU.64 R2, [R1+0x1fd8] ;  /* 0x001fd80001027983 */ /* 0x000ea20000300a00 */
[----:B0-----:R-:W-:-:S03]  /*105390*/  PRMT R19, R21, 0x7772, RZ ;  /* 0x0000777215137816 */ /* 0x001fc600000000ff */
[----:B------:R-:W2:Y:S04]  /*1053a0*/  LDL.LU.64 R28, [R1+0x1fd0] ;  /* 0x001fd000011c7983 */ /* 0x000ea80000300a00 */
[----:B----4-:R0:W-:Y:S01]  /*1053b0*/  @P6 STG.E.U8 desc[UR46][R12.64], R19 ;  /* 0x000000130c006986 */ /* 0x0101e2000c10112e */
[----:B------:R-:W-:-:S03]  /*1053c0*/  LOP3.LUT P6, RZ, R20, 0x200, RZ, 0xc0, !PT ;  /* 0x0000020014ff7812 */ /* 0x000fc600078cc0ff */
[----:B------:R-:W4:Y:S04]  /*1053d0*/  LDL.LU R0, [R1+0x1d0] ;  /* 0x0001d00001007983 */ /* 0x000f280000300800 */
[----:B------:R-:W4:Y:S01]  /*1053e0*/  LDL.LU.64 R4, [R1+0x1fc8] ;  /* 0x001fc80001047983 */ /* 0x000f220000300a00 */
[----:B0-----:R-:W-:-:S03]  /*1053f0*/  PRMT R19, R21, 0x7773, RZ ;  /* 0x0000777315137816 */ /* 0x001fc600000000ff */
[----:B------:R-:W4:Y:S04]  /*105400*/  LDL.LU.64 R6, [R1+0x1fc0] ;  /* 0x001fc00001067983 */ /* 0x000f280000300a00 */
[----:B------:R-:W4:Y:S04]  /*105410*/  LDL.LU.64 R10, [R1+0x1fb8] ;  /* 0x001fb800010a7983 */ /* 0x000f280000300a00 */
        /* <DEDUP_REMOVED lines=8> */
[----:B------:R-:W-:Y:S02]  /*1054a0*/  PRMT R19, R16, 0x7771, RZ ;  /* 0x0000777110137816 */ /* 0x000fe400000000ff */
[C---:B------:R-:W-:Y:S02]  /*1054b0*/  LOP3.LUT P4, RZ, R18.reuse, 0x20000000, RZ, 0xc0, !PT ;  /* 0x2000000012ff7812 */ /* 0x040fe4000788c0ff */
[----:B------:R-:W-:-:S02]  /*1054c0*/  LOP3.LUT P3, RZ, R18, 0x40000000, RZ, 0xc0, !PT ;  /* 0x4000000012ff7812 */ /* 0x000fc4000786c0ff */
[C---:B------:R-:W-:Y:S02]  /*1054d0*/  LOP3.LUT P2, RZ, R17.reuse, 0x1, RZ, 0xc0, !PT ;  /* 0x0000000111ff7812 */ /* 0x040fe4000784c0ff */
[----:B------:R-:W-:Y:S02]  /*1054e0*/  LOP3.LUT P1, RZ, R17, 0x2, RZ, 0xc0, !PT ;  /* 0x0000000211ff7812 */ /* 0x000fe4000782c0ff */
[----:B------:R-:W-:Y:S01]  /*1054f0*/  LOP3.LUT P0, RZ, R18, 0x80000000, RZ, 0xc0, !PT ;  /* 0x8000000012ff7812 */ /* 0x000fe2000780c0ff */
[----:B---3--:R0:W-:Y:S01]  /*105500*/  @P6 STG.E.U8 desc[UR46][R8.64], R19 ;  /* 0x0000001308006986 */ /* 0x0081e2000c10112e */
[----:B------:R-:W-:Y:S02]  /*105510*/  LOP3.LUT P6, RZ, R20, 0x40, RZ, 0xc0, !PT ;  /* 0x0000004014ff7812 */ /* 0x000fe400078cc0ff */
[----:B0-----:R-:W-:-:S11]  /*105520*/  PRMT R19, R16, 0x7772, RZ ;  /* 0x0000777210137816 */ /* 0x001fd600000000ff */
[----:B------:R0:W-:Y:S01]  /*105530*/  @P6 STG.E.U8 desc[UR46][R22.64], R19 ;  /* 0x0000001316006986 */ /* 0x0001e2000c10112e */
[----:B------:R-:W-:Y:S02]  /*105540*/  LOP3.LUT P6, RZ, R20, 0x20, RZ, 0xc0, !PT ;  /* 0x0000002014ff7812 */ /* 0x000fe400078cc0ff */
[----:B0-----:R-:W-:Y:S02]  /*105550*/  PRMT R19, R16, 0x7773, RZ ;  /* 0x0000777310137816 */ /* 0x001fe400000000ff */
[----:B------:R-:W3:Y:S09]  /*105560*/  LDL.LU R16, [R1+0x3740] ;  /* 0x0037400001107983 */ /* 0x000ef20000300800 */
[----:B------:R0:W-:Y:S01]  /*105570*/  @P6 STG.E.U8 desc[UR46][R26.64], R19 ;  /* 0x000000131a006986 */ /* 0x0001e2000c10112e */
[----:B------:R-:W-:-:S02]  /*105580*/  LOP3.LUT P6, RZ, R20, 0x10, RZ, 0xc0, !PT ;  /* 0x0000001014ff7812 */ /* 0x000fc400078cc0ff */
[----:B0-----:R-:W-:-:S11]  /*105590*/  PRMT R19, R14, 0x7770, RZ ;  /* 0x000077700e137816 */ /* 0x001fd600000000ff */
[----:B--2---:R0:W-:Y:S02]  /*1055a0*/  @P6 STG.E.U8 desc[UR46][R24.64], R19 ;  /* 0x0000001318006986 */ /* 0x0041e4000c10112e */
[----:B0-----:R-:W-:-:S05]  /*1055b0*/  PRMT R19, R14, 0x7771, RZ ;  /* 0x000077710e137816 */ /* 0x001fca00000000ff */
        /* <DEDUP_REMOVED lines=8> */
[----:B------:R0:W-:Y:S02]  /*105640*/  @P1 STG.E.U8 desc[UR46][R10.64], R19 ;  /* 0x000000130a001986 */ /* 0x0001e4000c10112e */
[----:B0-----:R-:W-:Y:S02]  /*105650*/  PRMT R19, R0, 0x7772, RZ ;  /* 0x0000777200137816 */ /* 0x001fe400000000ff */
[----:B------:R-:W2:Y:S04]  /*105660*/  LDL.LU.64 R10, [R1+0x1fa8] ;  /* 0x001fa800010a7983 */ /* 0x000ea80000300a00 */
[----:B------:R0:W-:Y:S04]  /*105670*/  @P0 STG.E.U8 desc[UR46][R12.64], R19 ;  /* 0x000000130c000986 */ /* 0x0001e8000c10112e */
[----:B0-----:R-:W4:Y:S04]  /*105680*/  LDL.LU.64 R12, [R1+0x1fa0] ;  /* 0x001fa000010c7983 */ /* 0x001f280000300a00 */
[----:B------:R-:W4:Y:S04]  /*105690*/  LDL.LU.64 R28, [R1+0x1f98] ;  /* 0x001f9800011c7983 */ /* 0x000f280000300a00 */
[----:B------:R-:W4:Y:S04]  /*1056a0*/  LDL.LU.64 R4, [R1+0x1f90] ;  /* 0x001f900001047983 */ /* 0x000f280000300a00 */
[----:B------:R-:W4:Y:S01]  /*1056b0*/  LDL.LU R14, [R1+0x1d4] ;  /* 0x0001d400010e7983 */ /* 0x000f220000300800 */
[----:B------:R-:W-:-:S02]  /*1056c0*/  LOP3.LUT P2, RZ, R17, 0x4, RZ, 0xc0, !PT ;  /* 0x0000000411ff7812 */ /* 0x000fc4000784c0ff */
[----:B------:R-:W-:Y:S01]  /*1056d0*/  PRMT R19, R0, 0x7773, RZ ;  /* 0x0000777300137816 */ /* 0x000fe200000000ff */
[----:B------:R-:W4:Y:S01]  /*1056e0*/  LDL.LU.64 R6, [R1+0x1f88] ;  /* 0x001f880001067983 */ /* 0x000f220000300a00 */
[----:B---3--:R-:W-:-:S13]  /*1056f0*/  LOP3.LUT P3, RZ, R16, 0x1, RZ, 0xc0, !PT ;  /* 0x0000000110ff7812 */ /* 0x008fda000786c0ff */
[----:B--2---:R0:W-:Y:S04]  /*105700*/  @P3 STG.E.U8 desc[UR46][R10.64], R19 ;  /* 0x000000130a003986 */ /* 0x0041e8000c10112e */
[----:B0-----:R-:W2:Y:S01]  /*105710*/  LDL.LU.64 R10, [R1+0x1f80] ;  /* 0x001f8000010a7983 */ /* 0x001ea20000300a00 */
[----:B----4-:R-:W-:-:S05]  /*105720*/  PRMT R19, R14, 0x7770, RZ ;  /* 0x000077700e137816 */ /* 0x010fca00000000ff */
[----:B------:R0:W-:Y:S04]  /*105730*/  @P2 STG.E.U8 desc[UR46][R12.64], R19 ;  /* 0x000000130c002986 */ /* 0x0001e8000c10112e */
[----:B0-----:R-:W3:Y:S04]  /*105740*/  LDL.LU.64 R12, [R1+0x1f78] ;  /* 0x001f7800010c7983 */ /* 0x001ee80000300a00 */
[----:B------:R-:W4:Y:S01]  /*105750*/  LDL.LU R26, [R1+0x1dc] ;  /* 0x0001dc00011a7983 */ /* 0x000f220000300800 */
        /* <DEDUP_REMOVED lines=22> */
[----:B------:R-:W-:Y:S02]  /*1058c0*/  LOP3.LUT R20, R20, 0xfffffff7, RZ, 0xc0, !PT ;  /* 0xfffffff714147812 */ /* 0x000fe400078ec0ff */
[C---:B------:R-:W-:Y:S02]  /*1058d0*/  LOP3.LUT P0, RZ, R16.reuse, 0x2, RZ, 0xc0, !PT ;  /* 0x0000000210ff7812 */ /* 0x040fe4000780c0ff */
[C---:B------:R-:W-:Y:S02]  /*1058e0*/  LOP3.LUT P3, RZ, R16.reuse, 0x80, RZ, 0xc0, !PT ;  /* 0x0000008010ff7812 */ /* 0x040fe4000786c0ff */
[----:B------:R-:W-:-:S05]  /*1058f0*/  LOP3.LUT P2, RZ, R16, 0x100, RZ, 0xc0, !PT ;  /* 0x0000010010ff7812 */ /* 0x000fca000784c0ff */
[----:B------:R-:W-:Y:S02]  /*105900*/  @P6 LOP3.LUT R20, R20, 0x8, RZ, 0xfc, !PT ;  /* 0x0000000814146812 */ /* 0x000fe400078efcff */
[----:B------:R-:W-:Y:S01]  /*105910*/  LOP3.LUT P6, RZ, R16, 0x4, RZ, 0xc0, !PT ;  /* 0x0000000410ff7812 */ /* 0x000fe200078cc0ff */
[----:B----4-:R-:W-:Y:S04]  /*105920*/  STL [R1+0x3730], R26 ;  /* 0x0037301a01007387 */ /* 0x010fe80000100800 */
[----:B------:R0:W-:Y:S04]  /*105930*/  STL [R1+0x3734], R16 ;  /* 0x0037341001007387 */ /* 0x0001e80000100800 */
[----:B0-----:R-:W4:Y:S04]  /*105940*/  LDL.LU R16, [R1+0x1d8] ;  /* 0x0001d80001107983 */ /* 0x001f280000300800 */
[----:B------:R-:W2:Y:S01]  /*105950*/  LDL.LU.64 R26, [R1+0x1f68] ;  /* 0x001f6800011a7983 */ /* 0x000ea20000300a00 */
[----:B------:R-:W-:-:S02]  /*105960*/  LOP3.LUT P1, RZ, R17, 0x8, RZ, 0xc0, !PT ;  /* 0x0000000811ff7812 */ /* 0x000fc4000782c0ff */
[----:B------:R-:W-:-:S11]  /*105970*/  PRMT R19, R14, 0x7771, RZ ;  /* 0x000077710e137816 */ /* 0x000fd600000000ff */
[----:B------:R0:W-:Y:S02]  /*105980*/  @P1 STG.E.U8 desc[UR46][R28.64], R19 ;  /* 0x000000131c001986 */ /* 0x0001e4000c10112e */
[----:B0-----:R-:W-:-:S05]  /*105990*/  PRMT R19, R14, 0x7772, RZ ;  /* 0x000077720e137816 */ /* 0x001fca00000000ff */
[----:B------:R0:W-:Y:S02]  /*1059a0*/  @P0 STG.E.U8 desc[UR46][R4.64], R19 ;  /* 0x0000001304000986 */ /* 0x0001e4000c10112e */
[----:B0-----:R-:W-:Y:S02]  /*1059b0*/  PRMT R19, R14, 0x7773, RZ ;  /* 0x000077730e137816 */ /* 0x001fe400000000ff */
[----:B--2---:R0:W-:Y:S04]  /*1059c0*/  STL.64 [R1+0x3738], R26 ;  /* 0x0037381a01007387 */ /* 0x0041e80000100a00 */
[----:B0-----:R-:W2:Y:S04]  /*1059d0*/  LDL.LU.64 R26, [R1+0x1f70] ;  /* 0x001f7000011a7983 */ /* 0x001ea80000300a00 */
[----:B------:R4:W-:Y:S01]  /*1059e0*/  @P6 STG.E.U8 desc[UR46][R6.64], R19 ;  /* 0x0000001306006986 */ /* 0x0009e2000c10112e */
[----:B------:R-:W-:-:S03]  /*1059f0*/  LOP3.LUT P6, RZ, R20, 0x8, RZ, 0xc0, !PT ;  /* 0x0000000814ff7812 */ /* 0x000fc600078cc0ff */
[----:B------:R-:W2:Y:S04]  /*105a00*/  LDL.LU.64 R8, [R1+0x1f58] ;  /* 0x001f580001087983 */ /* 0x000ea80000300a00 */
[----:B------:R-:W2:Y:S01]  /*105a10*/  LDL.LU.64 R22, [R1+0x1f50] ;  /* 0x001f500001167983 */ /* 0x000ea20000300a00 */
[----:B----4-:R-:W-:-:S03]  /*105a20*/  PRMT R19, R16, 0x7770, RZ ;  /* 0x0000777010137816 */ /* 0x010fc600000000ff */
[----:B------:R-:W4:Y:S04]  /*105a30*/  LDL.LU R0, [R1+0x1c0] ;  /* 0x0001c00001007983 */ /* 0x000f280000300800 */
[----:B------:R0:W-:Y:S01]  /*105a40*/  @P6 STG.E.U8 desc[UR46][R10.64], R19 ;  /* 0x000000130a006986 */ /* 0x0001e2000c10112e */
[----:B------:R-:W-:-:S03]  /*105a50*/  LOP3.LUT P6, RZ, R20, 0x4, RZ, 0xc0, !PT ;  /* 0x0000000414ff7812 */ /* 0x000fc600078cc0ff */
[----:B------:R-:W4:Y:S04]  /*105a60*/  LDL.LU.64 R24, [R1+0x1f40] ;  /* 0x001f400001187983 */ /* 0x000f280000300a00 */
[----:B------:R-:W4:Y:S01]  /*105a70*/  LDL.LU.64 R2, [R1+0x1f38] ;  /* 0x001f380001027983 */ /* 0x000f220000300a00 */
[----:B0-----:R-:W-:-:S03]  /*105a80*/  PRMT R19, R16, 0x7771, RZ ;  /* 0x0000777110137816 */ /* 0x001fc600000000ff */
[----:B------:R-:W4:Y:S04]  /*105a90*/  LDL.LU.64 R28, [R1+0x1f18] ;  /* 0x001f1800011c7983 */ /* 0x000f280000300a00 */
[----:B---3--:R0:W-:Y:S01]  /*105aa0*/  @P6 STG.E.U8 desc[UR46][R12.64], R19 ;  /* 0x000000130c006986 */ /* 0x0081e2000c10112e */
[----:B------:R-:W-:-:S03]  /*105ab0*/  LOP3.LUT P6, RZ, R20, 0x2, RZ, 0xc0, !PT ;  /* 0x0000000214ff7812 */ /* 0x000fc600078cc0ff */
[----:B------:R-:W3:Y:S04]  /*105ac0*/  LDL.LU R14, [R1+0x1c4] ;  /* 0x0001c400010e7983 */ /* 0x000ee80000300800 */
[----:B------:R-:W3:Y:S01]  /*105ad0*/  LDL.LU.64 R4, [R1+0x420] ;  /* 0x0004200001047983 */ /* 0x000ee20000300a00 */
[----:B0-----:R-:W-:-:S03]  /*105ae0*/  PRMT R19, R16, 0x7772, RZ ;  /* 0x0000777210137816 */ /* 0x001fc600000000ff */
[----:B------:R-:W3:Y:S04]  /*105af0*/  LDL.LU.64 R6, [R1+0x188] ;  /* 0x0001880001067983 */ /* 0x000ee80000300a00 */
[----:B------:R-:W3:Y:S04]  /*105b00*/  LDL.LU.64 R10, [R1+0x1f08] ;  /* 0x001f0800010a7983 */ /* 0x000ee80000300a00 */
[----:B------:R-:W3:Y:S04]  /*105b10*/  LDL.LU.64 R12, [R1+0x1ee0] ;  /* 0x001ee000010c7983 */ /* 0x000ee80000300a00 */
[----:B--2---:R0:W-:Y:S04]  /*105b20*/  @P6 STG.E.U8 desc[UR46][R26.64], R19 ;  /* 0x000000131a006986 */ /* 0x0041e8000c10112e */
[----:B0-----:R-:W2:Y:S01]  /*105b30*/  LDL.LU.64 R26, [R1+0x3738] ;  /* 0x00373800011a7983 */ /* 0x001ea20000300a00 */
[----:B------:R-:W-:-:S02]  /*105b40*/  LOP3.LUT P6, RZ, R20, 0x1, RZ, 0xc0, !PT ;  /* 0x0000000114ff7812 */ /* 0x000fc400078cc0ff */
[----:B------:R-:W-:Y:S01]  /*105b50*/  PRMT R19, R16, 0x7773, RZ ;  /* 0x0000777310137816 */ /* 0x000fe200000000ff */
[----:B------:R-:W4:Y:S04]  /*105b60*/  LDL.LU.64 R20, [R1+0x1f60] ;  /* 0x001f600001147983 */ /* 0x000f280000300a00 */
[----:B------:R-:W3:Y:S06]  /*105b70*/  LDL.LU R16, [R1+0x3734] ;  /* 0x0037340001107983 */ /* 0x000eec0000300800 */
[----:B--2---:R0:W-:Y:S04]  /*105b80*/  @P6 STG.E.U8 desc[UR46][R26.64], R19 ;  /* 0x000000131a006986 */ /* 0x0041e8000c10112e */
[----:B0-----:R-:W2:Y:S01]  /*105b90*/  LDL.LU R26, [R1+0x3730] ;  /* 0x00373000011a7983 */ /* 0x001ea20000300800 */
[----:B------:R-:W-:-:S02]  /*105ba0*/  LOP3.LUT P6, RZ, R18, 0x80000000, RZ, 0xc0, !PT ;  /* 0x8000000012ff7812 */ /* 0x000fc400078cc0ff */
[C---:B------:R-:W-:Y:S02]  /*105bb0*/  LOP3.LUT P5, RZ, R17.reuse, 0x100, RZ, 0xc0, !PT ;  /* 0x0000010011ff7812 */ /* 0x040fe400078ac0ff */
[C---:B------:R-:W-:Y:S02]  /*105bc0*/  LOP3.LUT P4, RZ, R17.reuse, 0x200, RZ, 0xc0, !PT ;  /* 0x0000020011ff7812 */ /* 0x040fe4000788c0ff */
[C---:B------:R-:W-:Y:S02]  /*105bd0*/  LOP3.LUT P1, RZ, R17.reuse, 0x400, RZ, 0xc0, !PT ;  /* 0x0000040011ff7812 */ /* 0x040fe4000782c0ff */
[----:B------:R-:W-:Y:S02]  /*105be0*/  LOP3.LUT P0, RZ, R17, 0x800, RZ, 0xc0, !PT ;  /* 0x0000080011ff7812 */ /* 0x000fe4000780c0ff */
[----:B--2---:R-:W-:-:S05]  /*105bf0*/  PRMT R19, R26, 0x7770, RZ ;  /* 0x000077701a137816 */ /* 0x004fca00000000ff */
        /* <DEDUP_REMOVED lines=15> */
[----:B---3--:R0:W-:Y:S02]  /*105cf0*/  @P3 STG.E.U8 desc[UR46][R4.64], R19 ;  /* 0x0000001304003986 */ /* 0x0081e4000c10112e */
[----:B0-----:R-:W-:-:S05]  /*105d00*/  PRMT R19, R0, 0x7773, RZ ;  /* 0x0000777300137816 */ /* 0x001fca00000000ff */
[----:B------:R0:W-:Y:S02]  /*105d10*/  @P2 STG.E.U8 desc[UR46][R6.64], R19 ;  /* 0x0000001306002986 */ /* 0x0001e4000c10112e */
[C---:B0-----:R-:W-:Y:S02]  /*105d20*/  PRMT R19, R14.reuse, 0x7770, RZ ;  /* 0x000077700e137816 */ /* 0x041fe400000000ff */
[----:B------:R-:W2:Y:S04]  /*105d30*/  LDL.LU.64 R6, [R1+0x1ed8] ;  /* 0x001ed80001067983 */ /* 0x000ea80000300a00 */
[----:B------:R0:W-:Y:S02]  /*105d40*/  @P1 STG.E.U8 desc[UR46][R10.64], R19 ;  /* 0x000000130a001986 */ /* 0x0001e4000c10112e */
[----:B0-----:R-:W-:-:S05]  /*105d50*/  PRMT R19, R14, 0x7771, RZ ;  /* 0x000077710e137816 */ /* 0x001fca00000000ff */
[----:B------:R0:W-:Y:S04]  /*105d60*/  @P0 STG.E.U8 desc[UR46][R12.64], R19 ;  /* 0x000000130c000986 */ /* 0x0001e8000c10112e */
[----:B0-----:R-:W3:Y:S01]  /*105d70*/  LDL.LU.64 R12, [R1+0x1eb0] ;  /* 0x001eb000010c7983 */ /* 0x001ee20000300a00 */
[C---:B------:R-:W-:Y:S02]  /*105d80*/  LOP3.LUT P3, RZ, R16.reuse, 0x200, RZ, 0xc0, !PT ;  /* 0x0000020010ff7812 */ /* 0x040fe4000786c0ff */
        /* <DEDUP_REMOVED lines=40> */
[----:B------:R-:W-:Y:S02]  /*106010*/  LOP3.LUT P0, RZ, R17, 0x2000, RZ, 0xc0, !PT ;  /* 0x0000200011ff7812 */ /* 0x000fe4000780c0ff */
[----:B------:R-:W-:Y:S01]  /*106020*/  PRMT R19, R10, 0x7770, RZ ;  /* 0x000077700a137816 */ /* 0x000fe200000000ff */
[----:B------:R-:W4:Y:S04]  /*106030*/  LDL.LU.64 R22, [R1+0x1de0] ;  /* 0x001de00001167983 */ /* 0x000f280000300a00 */
[----:B------:R-:W-:Y:S01]  /*106040*/  @P6 LOP3.LUT R18, R18, 0x4000000, RZ, 0xfc, !PT ;  /* 0x0400000012126812 */ /* 0x000fe200078efcff */
[----:B------:R-:W4:Y:S01]  /*106050*/  LDL.LU.64 R26, [R1+0x1dd8] ;  /* 0x001dd800011a7983 */ /* 0x000f220000300a00 */
[----:B------:R-:W-:-:S02]  /*106060*/  LOP3.LUT P6, RZ, R16, 0x1000, RZ, 0xc0, !PT ;  /* 0x0000100010ff7812 */ /* 0x000fc400078cc0ff */
[----:B------:R-:W-:Y:S01]  /*106070*/  LOP3.LUT R18, R18, 0xf7ffffff, RZ, 0xc0, !PT ;  /* 0xf7ffffff12127812 */ /* 0x000fe200078ec0ff */
[----:B------:R0:W-:Y:S04]  /*106080*/  @P1 STG.E.U8 desc[UR46][R2.64], R19 ;  /* 0x0000001302001986 */ /* 0x0001e8000c10112e */
[----:B------:R-:W4:Y:S04]  /*106090*/  LDL.LU.64 R24, [R1+0x1dd0] ;  /* 0x001dd00001187983 */ /* 0x000f280000300a00 */
[----:B------:R-:W4:Y:S02]  /*1060a0*/  LDL.LU R14, [R1+0x1b4] ;  /* 0x0001b400010e7983 */ /* 0x000f240000300800 */
[----:B------:R-:W-:-:S02]  /*1060b0*/  @P6 LOP3.LUT R18, R18, 0x8000000, RZ, 0xfc, !PT ;  /* 0x0800000012126812 */ /* 0x000fc400078efcff */
[----:B------:R-:W-:Y:S01]  /*1060c0*/  LOP3.LUT P6, RZ, R16, 0x800, RZ, 0xc0, !PT ;  /* 0x0000080010ff7812 */ /* 0x000fe200078cc0ff */
[----:B0-----:R-:W4:Y:S01]  /*1060d0*/  LDL.LU.64 R2, [R1+0x1dc8] ;  /* 0x001dc80001027983 */ /* 0x001f220000300a00 */
[----:B------:R-:W-:-:S05]  /*1060e0*/  PRMT R19, R10, 0x7771, RZ ;  /* 0x000077710a137816 */ /* 0x000fca00000000ff */
[----:B------:R0:W-:Y:S02]  /*1060f0*/  @P0 STG.E.U8 desc[UR46][R28.64], R19 ;  /* 0x000000131c000986 */ /* 0x0001e4000c10112e */
[----:B0-----:R-:W-:Y:S02]  /*106100*/  PRMT R19, R10, 0x7772, RZ ;  /* 0x000077720a137816 */ /* 0x001fe400000000ff */
        /* <DEDUP_REMOVED lines=22> */
[----:B------:R-:W-:Y:S02]  /*106270*/  LOP3.LUT P5, RZ, R16, 0x10000, RZ, 0xc0, !PT ;  /* 0x0001000010ff7812 */ /* 0x000fe400078ac0ff */
[----:B------:R-:W-:-:S02]  /*106280*/  LOP3.LUT P4, RZ, R17, 0x40000, RZ, 0xc0, !PT ;  /* 0x0004000011ff7812 */ /* 0x000fc4000788c0ff */
[----:B------:R-:W-:Y:S02]  /*106290*/  LOP3.LUT P3, RZ, R17, 0x80000, RZ, 0xc0, !PT ;  /* 0x0008000011ff7812 */ /* 0x000fe4000786c0ff */
        /* <DEDUP_REMOVED lines=16> */
[C---:B0-----:R-:W-:Y:S02]  /*1063a0*/  PRMT R19, R14.reuse, 0x7771, RZ ;  /* 0x000077710e137816 */ /* 0x041fe400000000ff */
[----:B------:R-:W4:Y:S04]  /*1063b0*/  LDL.LU.64 R2, [R1+0x1d10] ;  /* 0x001d100001027983 */ /* 0x000f280000300a00 */
[----:B------:R0:W-:Y:S02]  /*1063c0*/  @P3 STG.E.U8 desc[UR46][R28.64], R19 ;  /* 0x000000131c003986 */ /* 0x0001e4000c10112e */
[----:B0-----:R-:W-:-:S02]  /*1063d0*/  PRMT R19, R14, 0x7772, RZ ;  /* 0x000077720e137816 */ /* 0x001fc400000000ff */
[----:B------:R-:W4:Y:S04]  /*1063e0*/  LDL.LU.64 R28, [R1+0x1d08] ;  /* 0x001d0800011c7983 */ /* 0x000f280000300a00 */
[----:B------:R0:W-:Y:S01]  /*1063f0*/  @P2 STG.E.U8 desc[UR46][R4.64], R19 ;  /* 0x0000001304002986 */ /* 0x0001e2000c10112e */
[----:B------:R-:W-:Y:S01]  /*106400*/  IMAD.MOV.U32 R11, RZ, RZ, R15 ;  /* 0x000000ffff0b7224 */ /* 0x000fe200078e000f */
[----:B0-----:R-:W-:Y:S02]  /*106410*/  PRMT R19, R14, 0x7773, RZ ;  /* 0x000077730e137816 */ /* 0x001fe400000000ff */
[----:B------:R-:W4:Y:S04]  /*106420*/  LDL.LU.64 R4, [R1+0x1ce0] ;  /* 0x001ce00001047983 */ /* 0x000f280000300a00 */
[----:B--2---:R0:W-:Y:S04]  /*106430*/  @P1 STG.E.U8 desc[UR46][R6.64], R19 ;  /* 0x0000001306001986 */ /* 0x0041e8000c10112e */
[----:B0-----:R-:W2:Y:S04]  /*106440*/  LDL.LU.64 R6, [R1+0x1cd8] ;  /* 0x001cd80001067983 */ /* 0x001ea80000300a00 */
[----:B------:R-:W4:Y:S04]  /*106450*/  LDL.LU.64 R14, [R1+0x1d40] ;  /* 0x001d4000010e7983 */ /* 0x000f280000300a00 */
[----:B------:R-:W2:Y:S01]  /*106460*/  LDL.LU.64 R24, [R1+0x1d38] ;  /* 0x001d380001187983 */ /* 0x000ea20000300a00 */
[----:B------:R-:W-:-:S02]  /*106470*/  LOP3.LUT P0, RZ, R17, 0x100000, RZ, 0xc0, !PT ;  /* 0x0010000011ff7812 */ /* 0x000fc4000780c0ff */
[----:B------:R-:W-:Y:S02]  /*106480*/  LOP3.LUT P3, RZ, R17, 0x200000, RZ, 0xc0, !PT ;  /* 0x0020000011ff7812 */ /* 0x000fe4000786c0ff */
[----:B---3--:R-:W-:-:S09]  /*106490*/  PRMT R19, R10, 0x7770, RZ ;  /* 0x000077700a137816 */ /* 0x008fd200000000ff */
[----:B------:R0:W-:Y:S04]  /*1064a0*/  @P0 STG.E.U8 desc[UR46][R12.64], R19 ;  /* 0x000000130c000986 */ /* 0x0001e8000c10112e */
[----:B0-----:R-:W3:Y:S01]  /*1064b0*/  LDL.LU.64 R12, [R1+0x1cb0] ;  /* 0x001cb000010c7983 */ /* 0x001ee20000300a00 */
[----:B------:R-:W-:Y:S02]  /*1064c0*/  PRMT R19, R10, 0x7771, RZ ;  /* 0x000077710a137816 */ /* 0x000fe400000000ff */
        /* <DEDUP_REMOVED lines=14> */
[----:B----4-:R0:W-:Y:S04]  /*1065b0*/  @P3 STG.E.U8 desc[UR46][R14.64], R19 ;  /* 0x000000130e003986 */ /* 0x0101e8000c10112e */
[----:B0-----:R-:W4:Y:S04]  /*1065c0*/  LDL.LU.64 R14, [R1+0x1ca8] ;  /* 0x001ca800010e7983 */ /* 0x001f280000300a00 */
[----:B------:R-:W4:Y:S02]  /*1065d0*/  LDL.LU R0, [R1+0x1a0] ;  /* 0x0001a00001007983 */ /* 0x000f240000300800 */
[----:B------:R-:W-:-:S02]  /*1065e0*/  @P6 LOP3.LUT R18, R18, 0x10000, RZ, 0xfc, !PT ;  /* 0x0001000012126812 */ /* 0x000fc400078efcff */
[----:B------:R-:W-:Y:S01]  /*1065f0*/  LOP3.LUT P6, RZ, R17, 0x1000000, RZ, 0xc0, !PT ;  /* 0x0100000011ff7812 */ /* 0x000fe200078cc0ff */
[----:B------:R-:W4:Y:S01]  /*106600*/  LDL.LU.64 R20, [R1+0x1c78] ;  /* 0x001c780001147983 */ /* 0x000f220000300a00 */
        /* <DEDUP_REMOVED lines=10> */
[----:B--2---:R0:W-:Y:S01]  /*1066b0*/  @P2 STG.E.U8 desc[UR46][R24.64], R19 ;  /* 0x0000001318002986 */ /* 0x0041e2000c10112e */
[----:B------:R-:W-:-:S09]  /*1066c0*/  LOP3.LUT P0, RZ, R17, 0x400000, RZ, 0xc0, !PT ;  /* 0x0040000011ff7812 */ /* 0x000fd2000780c0ff */
[----:B------:R-:W-:Y:S02]  /*1066d0*/  @P6 LOP3.LUT R18, R18, 0x40000, RZ, 0xfc, !PT ;  /* 0x0004000012126812 */ /* 0x000fe400078efcff */
[----:B------:R-:W-:Y:S01]  /*1066e0*/  LOP3.LUT P6, RZ, R16, 0x200000, RZ, 0xc0, !PT ;  /* 0x0020000010ff7812 */ /* 0x000fe200078cc0ff */
[----:B0-----:R-:W2:Y:S01]  /*1066f0*/  LDL.LU.64 R24, [R1+0x1c10] ;  /* 0x001c100001187983 */ /* 0x001ea20000300a00 */
[----:B------:R-:W-:Y:S02]  /*106700*/  LOP3.LUT R18, R18, 0xfff7ffff, RZ, 0xc0, !PT ;  /* 0xfff7ffff12127812 */ /* 0x000fe400078ec0ff */
[----:B------:R-:W-:-:S05]  /*106710*/  PRMT R19, R10, 0x7773, RZ ;  /* 0x000077730a137816 */ /* 0x000fca00000000ff */
[----:B------:R0:W-:Y:S04]  /*106720*/  @P1 STG.E.U8 desc[UR46][R2.64], R19 ;  /* 0x0000001302001986 */ /* 0x0001e8000c10112e */
[----:B------:R-:W-:Y:S02]  /*106730*/  @P6 LOP3.LUT R18, R18, 0x80000, RZ, 0xfc, !PT ;  /* 0x0008000012126812 */ /* 0x000fe400078efcff */
[----:B------:R-:W-:Y:S02]  /*106740*/  LOP3.LUT P6, RZ, R17, 0x800000, RZ, 0xc0, !PT ;  /* 0x0080000011ff7812 */ /* 0x000fe400078cc0ff */
[C---:B0-----:R-:W-:Y:S01]  /*106750*/  PRMT R19, R11.reuse, 0x7770, RZ ;  /* 0x000077700b137816 */ /* 0x041fe200000000ff */
[----:B------:R-:W2:Y:S04]  /*106760*/  LDL.LU.64 R2, [R1+0x1c08] ;  /* 0x001c080001027983 */ /* 0x000ea80000300a00 */
[----:B------:R0:W-:Y:S02]  /*106770*/  @P0 STG.E.U8 desc[UR46][R28.64], R19 ;  /* 0x000000131c000986 */ /* 0x0001e4000c10112e */
[----:B0-----:R-:W-:-:S02]  /*106780*/  PRMT R19, R11, 0x7771, RZ ;  /* 0x000077710b137816 */ /* 0x001fc400000000ff */
[----:B------:R-:W2:Y:S04]  /*106790*/  LDL.LU.64 R28, [R1+0x1be8] ;  /* 0x001be800011c7983 */ /* 0x000ea80000300a00 */
[----:B------:R0:W-:Y:S01]  /*1067a0*/  @P6 STG.E.U8 desc[UR46][R4.64], R19 ;  /* 0x0000001304006986 */ /* 0x0001e2000c10112e */
[C---:B------:R-:W-:Y:S02]  /*1067b0*/  LOP3.LUT P6, RZ, R18.reuse, 0x80000, RZ, 0xc0, !PT ;  /* 0x0008000012ff7812 */ /* 0x040fe400078cc0ff */
        /* <DEDUP_REMOVED lines=8> */
[----:B---3--:R0:W-:Y:S01]  /*106840*/  @P6 STG.E.U8 desc[UR46][R12.64], R19 ;  /* 0x000000130c006986 */ /* 0x0081e2000c10112e */
[----:B------:R-:W-:-:S03]  /*106850*/  LOP3.LUT P6, RZ, R18, 0x20000, RZ, 0xc0, !PT ;  /* 0x0002000012ff7812 */ /* 0x000fc600078cc0ff */
[----:B0-----:R-:W3:Y:S01]  /*106860*/  LDL.LU.64 R12, [R1+0x1b68] ;  /* 0x001b6800010c7983 */ /* 0x001ee20000300a00 */
[----:B----4-:R-:W-:-:S09]  /*106870*/  PRMT R19, R0, 0x7770, RZ ;  /* 0x0000777000137816 */ /* 0x010fd200000000ff */
        /* <DEDUP_REMOVED lines=12> */
[C---:B------:R-:W-:Y:S02]  /*106940*/  LOP3.LUT P5, RZ, R16.reuse, 0x2000000, RZ, 0xc0, !PT ;  /* 0x0200000010ff7812 */ /* 0x040fe400078ac0ff */
[C---:B------:R-:W-:Y:S02]  /*106950*/  LOP3.LUT P4, RZ, R16.reuse, 0x4000000, RZ, 0xc0, !PT ;  /* 0x0400000010ff7812 */ /* 0x040fe4000788c0ff */
[C---:B------:R-:W-:Y:S02]  /*106960*/  LOP3.LUT P3, RZ, R17.reuse, 0x10000000, RZ, 0xc0, !PT ;  /* 0x1000000011ff7812 */ /* 0x040fe4000786c0ff */
[----:B------:R-:W-:Y:S02]  /*106970*/  LOP3.LUT P2, RZ, R17, 0x20000000, RZ, 0xc0, !PT ;  /* 0x2000000011ff7812 */ /* 0x000fe4000784c0ff */
[----:B------:R-:W-:-:S02]  /*106980*/  LOP3.LUT P1, RZ, R16, 0x8000000, RZ, 0xc0, !PT ;  /* 0x0800000010ff7812 */ /* 0x000fc4000782c0ff */
[----:B------:R-:W-:Y:S02]  /*106990*/  LOP3.LUT P0, RZ, R16, 0x10000000, RZ, 0xc0, !PT ;  /* 0x1000000010ff7812 */ /* 0x000fe4000780c0ff */
[----:B----4-:R-:W-:-:S05]  /*1069a0*/  PRMT R19, R14, 0x7770, RZ ;  /* 0x000077700e137816 */ /* 0x010fca00000000ff */
[----:B------:R0:W-:Y:S01]  /*1069b0*/  @P6 STG.E.U8 desc[UR46][R26.64], R19 ;  /* 0x000000131a006986 */ /* 0x0001e2000c10112e */
[----:B------:R-:W-:Y:S02]  /*1069c0*/  LOP3.LUT P6, RZ, R18, 0x1000, RZ, 0xc0, !PT ;  /* 0x0000100012ff7812 */ /* 0x000fe400078cc0ff */
[----:B0-----:R-:W-:-:S11]  /*1069d0*/  PRMT R19, R14, 0x7771, RZ ;  /* 0x000077710e137816 */ /* 0x001fd600000000ff */
        /* <DEDUP_REMOVED lines=14> */
[----:B---3--:R0:W-:Y:S04]  /*106ac0*/  @P0 STG.E.U8 desc[UR46][R12.64], R19 ;  /* 0x000000130c000986 */ /* 0x0081e8000c10112e */
[----:B------:R-:W3:Y:S04]  /*106ad0*/  LDL.LU.64 R10, [R1+0x1b60] ;  /* 0x001b6000010a7983 */ /* 0x000ee80000300a00 */
[----:B0-----:R-:W2:Y:S04]  /*106ae0*/  LDL.LU.64 R12, [R1+0xc88] ;  /* 0x000c8800010c7983 */ /* 0x001ea80000300a00 */
[----:B------:R-:W4:Y:S04]  /*106af0*/  LDL.LU.64 R2, [R1+0xc80] ;  /* 0x000c800001027983 */ /* 0x000f280000300a00 */
[----:B------:R-:W3:Y:S01]  /*106b00*/  LDL.LU R0, [R1+0x1ac] ;  /* 0x0001ac0001007983 */ /* 0x000ee20000300800 */
[----:B------:R-:W-:-:S02]  /*106b10*/  LOP3.LUT P3, RZ, R17, 0x40000000, RZ, 0xc0, !PT ;  /* 0x4000000011ff7812 */ /* 0x000fc4000786c0ff */
[----:B------:R-:W-:Y:S01]  /*106b20*/  LOP3.LUT P2, RZ, R17, 0x80000000, RZ, 0xc0, !PT ;  /* 0x8000000011ff7812 */ /* 0x000fe2000784c0ff */
[----:B------:R-:W4:Y:S04]  /*106b30*/  LDL.LU.64 R4, [R1+0xc70] ;  /* 0x000c700001047983 */ /* 0x000f280000300a00 */
[----:B------:R-:W4:Y:S04]  /*106b40*/  LDL.LU.64 R6, [R1+0xc68] ;  /* 0x000c680001067983 */ /* 0x000f280000300a00 */
[----:B------:R-:W4:Y:S01]  /*106b50*/  LDL.LU R19, [R1+0x190] ;  /* 0x0001900001137983 */ /* 0x000f220000300800 */
[----:B---3--:R-:W-:-:S05]  /*106b60*/  PRMT R17, R0, 0x7770, RZ ;  /* 0x0000777000117816 */ /* 0x008fca00000000ff */
[----:B------:R0:W-:Y:S02]  /*106b70*/  @P3 STG.E.U8 desc[UR46][R10.64], R17 ;  /* 0x000000110a003986 */ /* 0x0001e4000c10112e */
[----:B0-----:R-:W-:Y:S02]  /*106b80*/  PRMT R17, R0, 0x7771, RZ ;  /* 0x0000777100117816 */ /* 0x001fe400000000ff */
[----:B------:R-:W3:Y:S04]  /*106b90*/  LDL.LU.64 R10, [R1+0xc58] ;  /* 0x000c5800010a7983 */ /* 0x000ee80000300a00 */
[----:B--2---:R0:W-:Y:S04]  /*106ba0*/  @P2 STG.E.U8 desc[UR46][R12.64], R17 ;  /* 0x000000110c002986 */ /* 0x0041e8000c10112e */
[----:B0-----:R-:W2:Y:S04]  /*106bb0*/  LDL.LU.64 R12, [R1+0xc50] ;  /* 0x000c5000010c7983 */ /* 0x001ea80000300a00 */
[----:B------:R-:W2:Y:S04]  /*106bc0*/  LDL.LU R28, [R1+0x194] ;  /* 0x00019400011c7983 */ /* 0x000ea80000300800 */
        /* <DEDUP_REMOVED lines=30> */
[----:B------:R-:W4:Y:S04]  /*106db0*/  LDL.LU R29, [R1+0x198] ;  /* 0x00019800011d7983 */ /* 0x000f280000300800 */
        /* <DEDUP_REMOVED lines=14> */
[----:B------:R-:W-:-:S03]  /*106ea0*/  LOP3.LUT P6, RZ, R18, 0x800, RZ, 0xc0, !PT ;  /* 0x0000080012ff7812 */ /* 0x000fc600078cc0ff */
[----:B------:R-:W4:Y:S01]  /*106eb0*/  LDL.LU R0, [R1+0x19c] ;  /* 0x00019c0001007983 */ /* 0x000f220000300800 */
[----:B0-----:R-:W-:-:S03]  /*106ec0*/  PRMT R17, R19, 0x7771, RZ ;  /* 0x0000777113117816 */ /* 0x001fc600000000ff */
[----:B------:R-:W4:Y:S06]  /*106ed0*/  LDL.LU.64 R6, [R1+0xbd8] ;  /* 0x000bd80001067983 */ /* 0x000f2c0000300a00 */
[----:B---3--:R0:W-:Y:S01]  /*106ee0*/  @P6 STG.E.U8 desc[UR46][R10.64], R17 ;  /* 0x000000110a006986 */ /* 0x0081e2000c10112e */
[C---:B------:R-:W-:Y:S02]  /*106ef0*/  LOP3.LUT P6, RZ, R18.reuse, 0x400, RZ, 0xc0, !PT ;  /* 0x0000040012ff7812 */ /* 0x040fe400078cc0ff */
[----:B0-----:R-:W-:Y:S01]  /*106f00*/  PRMT R17, R19, 0x7772, RZ ;  /* 0x0000777213117816 */ /* 0x001fe200000000ff */
[----:B------:R-:W3:Y:S10]  /*106f10*/  LDL.LU.64 R10, [R1+0xbc8] ;  /* 0x000bc800010a7983 */ /* 0x000ef40000300a00 */
[----:B--2---:R0:W-:Y:S01]  /*106f20*/  @P6 STG.E.U8 desc[UR46][R12.64], R17 ;  /* 0x000000110c006986 */ /* 0x0041e2000c10112e */
[----:B------:R-:W-:-:S02]  /*106f30*/  LOP3.LUT P6, RZ, R18, 0x200, RZ, 0xc0, !PT ;  /* 0x0000020012ff7812 */ /* 0x000fc400078cc0ff */
        /* <DEDUP_REMOVED lines=12> */
[C---:B------:R-:W-:Y:S02]  /*107000*/  LOP3.LUT P3, RZ, R15.reuse, 0x10, RZ, 0xc0, !PT ;  /* 0x000000100fff7812 */ /* 0x040fe4000786c0ff */
[C---:B------:R-:W-:Y:S02]  /*107010*/  LOP3.LUT P2, RZ, R14.reuse, 0x40, RZ, 0xc0, !PT ;  /* 0x000000400eff7812 */ /* 0x040fe4000784c0ff */
[----:B------:R-:W-:Y:S02]  /*107020*/  LOP3.LUT P1, RZ, R14, 0x80, RZ, 0xc0, !PT ;  /* 0x000000800eff7812 */ /* 0x000fe4000782c0ff */
        /* <DEDUP_REMOVED lines=20> */
[----:B---3--:R0:W-:Y:S02]  /*107170*/  @P1 STG.E.U8 desc[UR46][R10.64], R17 ;  /* 0x000000110a001986 */ /* 0x0081e4000c10112e */
[----:B0-----:R-:W-:Y:S02]  /*107180*/  PRMT R17, R0, 0x7772, RZ ;  /* 0x0000777200117816 */ /* 0x001fe400000000ff */
[----:B------:R-:W3:Y:S04]  /*107190*/  LDL.LU.64 R10, [R1+0xbb8] ;  /* 0x000bb800010a7983 */ /* 0x000ee80000300a00 */
[----:B--2---:R0:W-:Y:S04]  /*1071a0*/  @P0 STG.E.U8 desc[UR46][R12.64], R17 ;  /* 0x000000110c000986 */ /* 0x0041e8000c10112e */
[----:B0-----:R-:W2:Y:S04]  /*1071b0*/  LDL.LU.64 R12, [R1+0xbb0] ;  /* 0x000bb000010c7983 */ /* 0x001ea80000300a00 */
[----:B------:R-:W4:Y:S04]  /*1071c0*/  LDL.LU.64 R2, [R1+0xba0] ;  /* 0x000ba00001027983 */ /* 0x000f280000300a00 */
[----:B------:R-:W4:Y:S04]  /*1071d0*/  LDL.LU.64 R4, [R1+0xb98] ;  /* 0x000b980001047983 */ /* 0x000f280000300a00 */
[----:B------:R-:W2:Y:S01]  /*1071e0*/  LDL.LU R29, [R1+0x170] ;  /* 0x00017000011d7983 */ /* 0x000ea20000300800 */
[----:B------:R-:W-:-:S02]  /*1071f0*/  LOP3.LUT P6, RZ, R15, 0x1000, RZ, 0xc0, !PT ;  /* 0x000010000fff7812 */ /* 0x000fc400078cc0ff */
[----:B------:R-:W-:Y:S01]  /*107200*/  LOP3.LUT R16, R16, 0xefffffff, RZ, 0xc0, !PT ;  /* 0xefffffff10107812 */ /* 0x000fe200078ec0ff */
[----:B------:R-:W4:Y:S10]  /*107210*/  LDL.LU.64 R6, [R1+0xb88] ;  /* 0x000b880001067983 */ /* 0x000f340000300a00 */
[----:B------:R-:W-:-:S02]  /*107220*/  @P6 LOP3.LUT R16, R16, 0x10000000, RZ, 0xfc, !PT ;  /* 0x1000000010106812 */ /* 0x000fc400078efcff */
        /* <DEDUP_REMOVED lines=16> */
[----:B------:R-:W-:Y:S02]  /*107330*/  LOP3.LUT P6, RZ, R14, 0x800, RZ, 0xc0, !PT ;  /* 0x000008000eff7812 */ /* 0x000fe400078cc0ff */
[----:B------:R-:W-:Y:S02]  /*107340*/  LOP3.LUT R18, R18, 0xfffffffb, RZ, 0xc0, !PT ;  /* 0xfffffffb12127812 */ /* 0x000fe400078ec0ff */
[----:B------:R-:W-:Y:S02]  /*107350*/  LOP3.LUT P2, RZ, R14, 0x100, RZ, 0xc0, !PT ;  /* 0x000001000eff7812 */ /* 0x000fe4000784c0ff */
[----:B------:R-:W-:-:S07]  /*107360*/  PRMT R17, R0, 0x7773, RZ ;  /* 0x0000777300117816 */ /* 0x000fce00000000ff */
[----:B------:R-:W-:Y:S02]  /*107370*/  @P6 LOP3.LUT R18, R18, 0x4, RZ, 0xfc, !PT ;  /* 0x0000000412126812 */ /* 0x000fe400078efcff */
[----:B------:R-:W-:Y:S02]  /*107380*/  LOP3.LUT P6, RZ, R14, 0x400, RZ, 0xc0, !PT ;  /* 0x000004000eff7812 */ /* 0x000fe400078cc0ff */
[----:B------:R-:W-:Y:S02]  /*107390*/  LOP3.LUT R18, R18, 0xfffffff7, RZ, 0xc0, !PT ;  /* 0xfffffff712127812 */ /* 0x000fe400078ec0ff */
[----:B------:R-:W-:-:S09]  /*1073a0*/  LOP3.LUT P0, RZ, R15, 0x80, RZ, 0xc0, !PT ;  /* 0x000000800fff7812 */ /* 0x000fd2000780c0ff */
[----:B------:R-:W-:Y:S02]  /*1073b0*/  @P6 LOP3.LUT R18, R18, 0x8, RZ, 0xfc, !PT ;  /* 0x0000000812126812 */ /* 0x000fe400078efcff */
[C---:B------:R-:W-:Y:S01]  /*1073c0*/  LOP3.LUT P6, RZ, R15.reuse, 0x100, RZ, 0xc0, !PT ;  /* 0x000001000fff7812 */ /* 0x040fe200078cc0ff */
[----:B---3--:R0:W-:Y:S01]  /*1073d0*/  @P3 STG.E.U8 desc[UR46][R10.64], R17 ;  /* 0x000000110a003986 */ /* 0x0081e2000c10112e */
[----:B------:R-:W-:-:S03]  /*1073e0*/  LOP3.LUT P3, RZ, R15, 0x2000, RZ, 0xc0, !PT ;  /* 0x000020000fff7812 */ /* 0x000fc6000786c0ff */
[----:B0-----:R-:W3:Y:S01]  /*1073f0*/  LDL.LU.64 R10, [R1+0xb80] ;  /* 0x000b8000010a7983 */ /* 0x001ee20000300a00 */
[----:B--2---:R-:W-:-:S05]  /*107400*/  PRMT R17, R29, 0x7770, RZ ;  /* 0x000077701d117816 */ /* 0x004fca00000000ff */
[----:B------:R0:W-:Y:S01]  /*107410*/  @P2 STG.E.U8 desc[UR46][R12.64], R17 ;  /* 0x000000110c002986 */ /* 0x0001e2000c10112e */
[----:B------:R-:W-:-:S03]  /*107420*/  LOP3.LUT P2, RZ, R15, 0x4000, RZ, 0xc0, !PT ;  /* 0x000040000fff7812 */ /* 0x000fc6000784c0ff */
[----:B0-----:R-:W2:Y:S04]  /*107430*/  LDL.LU.64 R12, [R1+0xb70] ;  /* 0x000b7000010c7983 */ /* 0x001ea80000300a00 */
[----:B------:R-:W2:Y:S04]  /*107440*/  LDL.LU R27, [R1+0x178] ;  /* 0x00017800011b7983 */ /* 0x000ea80000300800 */
[----:B------:R0:W-:Y:S04]  /*107450*/  STL [R1+0x36f0], R15 ;  /* 0x0036f00f01007387 */ /* 0x0001e80000100800 */
[----:B0-----:R-:W3:Y:S04]  /*107460*/  LDL.LU R15, [R1+0x174] ;  /* 0x00017400010f7983 */ /* 0x001ee80000300800 */
[----:B------:R-:W2:Y:S01]  /*107470*/  LDL.LU.64 R20, [R1+0xb50] ;  /* 0x000b500001147983 */ /* 0x000ea20000300a00 */
[----:B------:R-:W-:-:S02]  /*107480*/  LOP3.LUT P1, RZ, R14, 0x200, RZ, 0xc0, !PT ;  /* 0x000002000eff7812 */ /* 0x000fc4000782c0ff */
[----:B------:R-:W-:-:S11]  /*107490*/  PRMT R17, R29, 0x7771, RZ ;  /* 0x000077711d117816 */ /* 0x000fd600000000ff */
[----:B----4-:R0:W-:Y:S02]  /*1074a0*/  @P1 STG.E.U8 desc[UR46][R2.64], R17 ;  /* 0x0000001102001986 */ /* 0x0101e4000c10112e */
[----:B0-----:R-:W-:-:S05]  /*1074b0*/  PRMT R17, R29, 0x7772, RZ ;  /* 0x000077721d117816 */ /* 0x001fca00000000ff */
[----:B------:R0:W-:Y:S02]  /*1074c0*/  @P0 STG.E.U8 desc[UR46][R4.64], R17 ;  /* 0x0000001104000986 */ /* 0x0001e4000c10112e */
[----:B0-----:R-:W-:Y:S02]  /*1074d0*/  PRMT R17, R29, 0x7773, RZ ;  /* 0x000077731d117816 */ /* 0x001fe400000000ff */
[----:B--2---:R0:W-:Y:S04]  /*1074e0*/  STL.64 [R1+0x36f8], R20 ;  /* 0x0036f81401007387 */ /* 0x0041e80000100a00 */
[----:B0-----:R-:W2:Y:S04]  /*1074f0*/  LDL.LU.64 R20, [R1+0xb68] ;  /* 0x000b680001147983 */ /* 0x001ea80000300a00 */
[----:B------:R3:W-:Y:S01]  /*107500*/  @P6 STG.E.U8 desc[UR46][R6.64], R17 ;  /* 0x0000001106006986 */ /* 0x0007e2000c10112e */
[----:B------:R-:W-:-:S03]  /*107510*/  LOP3.LUT P6, RZ, R18, 0x8, RZ, 0xc0, !PT ;  /* 0x0000000812ff7812 */ /* 0x000fc600078cc0ff */
[----:B------:R-:W4:Y:S04]  /*107520*/  LDL.LU.64 R8, [R1+0xb40] ;  /* 0x000b400001087983 */ /* 0x000f280000300a00 */
[----:B------:R-:W4:Y:S01]  /*107530*/  LDL.LU.64 R22, [R1+0xb38] ;  /* 0x000b380001167983 */ /* 0x000f220000300a00 */
[----:B---3--:R-:W-:-:S03]  /*107540*/  PRMT R17, R15, 0x7770, RZ ;  /* 0x000077700f117816 */ /* 0x008fc600000000ff */
[----:B------:R-:W3:Y:S04]  /*107550*/  LDL.LU R0, [R1+0x17c] ;  /* 0x00017c0001007983 */ /* 0x000ee80000300800 */
[----:B------:R0:W-:Y:S01]  /*107560*/  @P6 STG.E.U8 desc[UR46][R10.64], R17 ;  /* 0x000000110a006986 */ /* 0x0001e2000c10112e */
[----:B------:R-:W-:-:S03]  /*107570*/  LOP3.LUT P6, RZ, R18, 0x4, RZ, 0xc0, !PT ;  /* 0x0000000412ff7812 */ /* 0x000fc600078cc0ff */
[----:B------:R-:W3:Y:S04]  /*107580*/  LDL.LU.64 R24, [R1+0xb28] ;  /* 0x000b280001187983 */ /* 0x000ee80000300a00 */
[----:B------:R-:W3:Y:S01]  /*107590*/  LDL.LU.64 R2, [R1+0xb20] ;  /* 0x000b200001027983 */ /* 0x000ee20000300a00 */
[----:B0-----:R-:W-:-:S03]  /*1075a0*/  PRMT R17, R15, 0x7771, RZ ;  /* 0x000077710f117816 */ /* 0x001fc600000000ff */
[----:B------:R-:W3:Y:S04]  /*1075b0*/  LDL.LU.64 R28, [R1+0xb10] ;  /* 0x000b1000011c7983 */ /* 0x000ee80000300a00 */
[----:B------:R0:W-:Y:S01]  /*1075c0*/  @P6 STG.E.U8 desc[UR46][R12.64], R17 ;  /* 0x000000110c006986 */ /* 0x0001e2000c10112e */
[----:B------:R-:W-:-:S03]  /*1075d0*/  LOP3.LUT P6, RZ, R18, 0x2, RZ, 0xc0, !PT ;  /* 0x0000000212ff7812 */ /* 0x000fc600078cc0ff */
[----:B------:R-:W3:Y:S04]  /*1075e0*/  LDL.LU.64 R4, [R1+0xb08] ;  /* 0x000b080001047983 */ /* 0x000ee80000300a00 */
[----:B------:R-:W3:Y:S01]  /*1075f0*/  LDL.LU R26, [R1+0x160] ;  /* 0x00016000011a7983 */ /* 0x000ee20000300800 */
[----:B0-----:R-:W-:-:S03]  /*107600*/  PRMT R17, R15, 0x7772, RZ ;  /* 0x000077720f117816 */ /* 0x001fc600000000ff */
[----:B------:R-:W3:Y:S04]  /*107610*/  LDL.LU.64 R6, [R1+0xaf8] ;  /* 0x000af80001067983 */ /* 0x000ee80000300a00 */
[----:B------:R-:W3:Y:S04]  /*107620*/  LDL.LU.64 R10, [R1+0xaf0] ;  /* 0x000af000010a7983 */ /* 0x000ee80000300a00 */
[----:B------:R-:W3:Y:S04]  /*107630*/  LDL.LU.64 R12, [R1+0x538] ;  /* 0x00053800010c7983 */ /* 0x000ee80000300a00 */
[----:B--2---:R0:W-:Y:S01]  /*107640*/  @P6 STG.E.U8 desc[UR46][R20.64], R17 ;  /* 0x0000001114006986 */ /* 0x0041e2000c10112e */
[----:B------:R-:W-:-:S03]  /*107650*/  LOP3.LUT P6, RZ, R18, 0x1, RZ, 0xc0, !PT ;  /* 0x0000000112ff7812 */ /* 0x000fc600078cc0ff */
[----:B0-----:R-:W2:Y:S04]  /*107660*/  LDL.LU.64 R20, [R1+0x36f8] ;  /* 0x0036f80001147983 */ /* 0x001ea80000300a00 */
[----:B------:R-:W4:Y:S01]  /*107670*/  LDL.LU.64 R18, [R1+0xb58] ;  /* 0x000b580001127983 */ /* 0x000f220000300a00 */
[----:B------:R-:W-:Y:S02]  /*107680*/  PRMT R17, R15, 0x7773, RZ ;  /* 0x000077730f117816 */ /* 0x000fe400000000ff */
[C---:B------:R-:W-:Y:S01]  /*107690*/  LOP3.LUT P5, RZ, R14.reuse, 0x4000, RZ, 0xc0, !PT ;  /* 0x000040000eff7812 */ /* 0x040fe200078ac0ff */
[----:B------:R-:W3:Y:S01]  /*1076a0*/  LDL.LU R15, [R1+0x36f0] ;  /* 0x0036f000010f7983 */ /* 0x000ee20000300800 */
[C---:B------:R-:W-:Y:S02]  /*1076b0*/  LOP3.LUT P4, RZ, R14.reuse, 0x8000, RZ, 0xc0, !PT ;  /* 0x000080000eff7812 */ /* 0x040fe4000788c0ff */
[----:B------:R-:W-:-:S02]  /*1076c0*/  LOP3.LUT P1, RZ, R14, 0x10000, RZ, 0xc0, !PT ;  /* 0x000100000eff7812 */ /* 0x000fc4000782c0ff */
[----:B------:R-:W-:Y:S01]  /*1076d0*/  LOP3.LUT P0, RZ, R14, 0x20000, RZ, 0xc0, !PT ;  /* 0x000200000eff7812 */ /* 0x000fe2000780c0ff */
[----:B----4-:R0:W-:Y:S01]  /*1076e0*/  @P6 STG.E.U8 desc[UR46][R18.64], R17 ;  /* 0x0000001112006986 */ /* 0x0101e2000c10112e */
[----:B------:R-:W-:Y:S02]  /*1076f0*/  LOP3.LUT P6, RZ, R16, 0x80000000, RZ, 0xc0, !PT ;  /* 0x8000000010ff7812 */ /* 0x000fe400078cc0ff */
        /* <DEDUP_REMOVED lines=10> */
[----:B---3--:R0:W-:Y:S02]  /*1077a0*/  @P6 STG.E.U8 desc[UR46][R24.64], R17 ;  /* 0x0000001118006986 */ /* 0x0081e4000c10112e */
        /* <DEDUP_REMOVED lines=23> */
[----:B--2---:R0:W-:Y:S02]  /*107920*/  @P3 STG.E.U8 desc[UR46][R10.64], R17 ;  /* 0x000000110a003986 */ /* 0x0041e4000c10112e */
[----:B0-----:R-:W-:-:S02]  /*107930*/  PRMT R17, R26, 0x7773, RZ ;  /* 0x000077731a117816 */ /* 0x001fc400000000ff */
[----:B------:R-:W2:Y:S04]  /*107940*/  LDL.LU.64 R10, [R1+0x490] ;  /* 0x00049000010a7983 */ /* 0x000ea80000300a00 */
[----:B---3--:R0:W-:Y:S04]  /*107950*/  @P2 STG.E.U8 desc[UR46][R12.64], R17 ;  /* 0x000000110c002986 */ /* 0x0081e8000c10112e */
[----:B0-----:R-:W3:Y:S01]  /*107960*/  LDL.LU.64 R12, [R1+0x470] ;  /* 0x00047000010c7983 */ /* 0x001ee20000300a00 */
        /* <DEDUP_REMOVED lines=66> */
[----:B------:R-:W-:Y:S02]  /*107d90*/  LOP3.LUT P3, RZ, R14, 0x2000000, RZ, 0xc0, !PT ;  /* 0x020000000eff7812 */ /* 0x000fe4000786c0ff */
        /* <DEDUP_REMOVED lines=22> */
[----:B------:R2:W-:Y:S02]  /*107f00*/  @P1 STG.E.U8 desc[UR46][R6.64], R17 ;  /* 0x0000001106001986 */ /* 0x0005e4000c10112e */
[----:B--2---:R-:W-:-:S02]  /*107f10*/  PRMT R17, R0, 0x7770, RZ ;  /* 0x0000777000117816 */ /* 0x004fc400000000ff */
[----:B------:R-:W2:Y:S04]  /*107f20*/  LDL.LU.64 R6, [R1+0xb78] ;  /* 0x000b780001067983 */ /* 0x000ea80000300a00 */
[----:B------:R0:W-:Y:S04]  /*107f30*/  @P0 STG.E.U8 desc[UR46][R10.64], R17 ;  /* 0x000000110a000986 */ /* 0x0001e8000c10112e */
[----:B0-----:R-:W4:Y:S01]  /*107f40*/  LDL.LU.64 R10, [R1+0xb90] ;  /* 0x000b9000010a7983 */ /* 0x001f220000300a00 */
[----:B------:R-:W-:Y:S02]  /*107f50*/  LOP3.LUT R16, R16, 0xffffefff, RZ, 0xc0, !PT ;  /* 0xffffefff10107812 */ /* 0x000fe400078ec0ff */
[----:B------:R-:W-:Y:S01]  /*107f60*/  LOP3.LUT P3, RZ, R14, 0x8000000, RZ, 0xc0, !PT ;  /* 0x080000000eff7812 */ /* 0x000fe2000786c0ff */
[----:B------:R-:W4:Y:S01]  /*107f70*/  LDL.LU.64 R2, [R1+0xba8] ;  /* 0x000ba80001027983 */ /* 0x000f220000300a00 */
[----:B------:R-:W-:-:S02]  /*107f80*/  LOP3.LUT P2, RZ, R15, 0x2000000, RZ, 0xc0, !PT ;  /* 0x020000000fff7812 */ /* 0x000fc4000784c0ff */
[----:B------:R-:W-:Y:S01]  /*107f90*/  PRMT R17, R0, 0x7771, RZ ;  /* 0x0000777100117816 */ /* 0x000fe200000000ff */
[----:B------:R-:W4:Y:S01]  /*107fa0*/  LDL.LU.64 R28, [R1+0xbd0] ;  /* 0x000bd000011c7983 */ /* 0x000f220000300a00 */
[C---:B------:R-:W-:Y:S02]  /*107fb0*/  LOP3.LUT P1, RZ, R15.reuse, 0x4000000, RZ, 0xc0, !PT ;  /* 0x040000000fff7812 */ /* 0x040fe4000782c0ff */
[----:B------:R-:W-:Y:S01]  /*107fc0*/  LOP3.LUT P5, RZ, R15, 0x80000000, RZ, 0xc0, !PT ;  /* 0x800000000fff7812 */ /* 0x000fe200078ac0ff */
[----:B------:R-:W4:Y:S01]  /*107fd0*/  LDL.LU.64 R4, [R1+0xbe8] ;  /* 0x000be80001047983 */ /* 0x000f220000300a00 */
        /* <DEDUP_REMOVED lines=19> */
[----:B--2---:R0:W-:Y:S10]  /*108110*/  @P3 STG.E.U8 desc[UR46][R6.64], R17 ;  /* 0x0000001106003986 */ /* 0x0041f4000c10112e */
[----:B------:R-:W-:-:S02]  /*108120*/  @P6 LOP3.LUT R16, R16, 0x40000, RZ, 0xfc, !PT ;  /* 0x0004000010106812 */ /* 0x000fc400078efcff */
[----:B------:R-:W-:Y:S01]  /*108130*/  LOP3.LUT P6, RZ, R15, 0x8000000, RZ, 0xc0, !PT ;  /* 0x080000000fff7812 */ /* 0x000fe200078cc0ff */
[----:B0-----:R-:W2:Y:S01]  /*108140*/  LDL.LU.64 R6, [R1+0xc00] ;  /* 0x000c000001067983 */ /* 0x001ea20000300a00 */
[----:B------:R-:W-:-:S03]  /*108150*/  PRMT R15, R0, 0x7772, RZ ;  /* 0x00007772000f7816 */ /* 0x000fc600000000ff */
[----:B------:R-:W3:Y:S04]  /*108160*/  LDL.LU R17, [R1+0x158] ;  /* 0x0001580001117983 */ /* 0x000ee80000300800 */
[----:B------:R-:W2:Y:S04]  /*108170*/  LDL.LU R27, [R1+0x15c] ;  /* 0x00015c00011b7983 */ /* 0x000ea80000300800 */
[----:B----4-:R0:W-:Y:S04]  /*108180*/  @P2 STG.E.U8 desc[UR46][R10.64], R15 ;  /* 0x0000000f0a002986 */ /* 0x0101e8000c10112e */
[----:B0-----:R-:W4:Y:S04]  /*108190*/  LDL.LU.64 R10, [R1+0xc18] ;  /* 0x000c1800010a7983 */ /* 0x001f280000300a00 */
[----:B------:R-:W3:Y:S04]  /*1081a0*/  LDL.LU.64 R18, [R1+0xc60] ;  /* 0x000c600001127983 */ /* 0x000ee80000300a00 */
[----:B---3--:R0:W-:Y:S04]  /*1081b0*/  STL.64 [R1+0x36c8], R18 ;  /* 0x0036c81201007387 */ /* 0x0081e80000100a00 */
[----:B0-----:R-:W3:Y:S01]  /*1081c0*/  LDL.LU.64 R18, [R1+0xc48] ;  /* 0x000c480001127983 */ /* 0x001ee20000300a00 */
[----:B------:R-:W-:-:S02]  /*1081d0*/  LOP3.LUT P0, RZ, R14, 0x10000000, RZ, 0xc0, !PT ;  /* 0x100000000eff7812 */ /* 0x000fc4000780c0ff */
[----:B------:R-:W-:Y:S02]  /*1081e0*/  LOP3.LUT R16, R16, 0xfff7ffff, RZ, 0xc0, !PT ;  /* 0xfff7ffff10107812 */ /* 0x000fe400078ec0ff */
[----:B------:R-:W-:Y:S02]  /*1081f0*/  PRMT R15, R0, 0x7773, RZ ;  /* 0x00007773000f7816 */ /* 0x000fe400000000ff */
[----:B------:R-:W-:Y:S02]  /*108200*/  @P6 LOP3.LUT R16, R16, 0x80000, RZ, 0xfc, !PT ;  /* 0x0008000010106812 */ /* 0x000fe400078efcff */
[----:B------:R-:W-:Y:S01]  /*108210*/  LOP3.LUT P6, RZ, R14, 0x20000000, RZ, 0xc0, !PT ;  /* 0x200000000eff7812 */ /* 0x000fe200078cc0ff */
        /* <DEDUP_REMOVED lines=9> */
[----:B------:R-:W3:Y:S01]  /*1082b0*/  LDL.LU R26, [R1+0x140] ;  /* 0x00014000011a7983 */ /* 0x000ee20000300800 */
[----:B0-----:R-:W-:-:S03]  /*1082c0*/  PRMT R15, R17, 0x7772, RZ ;  /* 0x00007772110f7816 */ /* 0x001fc600000000ff */
[----:B------:R-:W3:Y:S04]  /*1082d0*/  LDL.LU.64 R8, [R1+0xc90] ;  /* 0x000c900001087983 */ /* 0x000ee80000300a00 */
[----:B--2---:R0:W-:Y:S01]  /*1082e0*/  @P6 STG.E.U8 desc[UR46][R6.64], R15 ;  /* 0x0000000f06006986 */ /* 0x0041e2000c10112e */
        /* <DEDUP_REMOVED lines=21> */
[----:B------:R-:W-:Y:S02]  /*108440*/  LOP3.LUT P4, RZ, R12, 0x1, RZ, 0xc0, !PT ;  /* 0x000000010cff7812 */ /* 0x000fe4000788c0ff */
[----:B------:R-:W-:-:S02]  /*108450*/  LOP3.LUT P3, RZ, R13, 0x4, RZ, 0xc0, !PT ;  /* 0x000000040dff7812 */ /* 0x000fc4000786c0ff */
[----:B------:R-:W-:Y:S02]  /*108460*/  LOP3.LUT P2, RZ, R13, 0x8, RZ, 0xc0, !PT ;  /* 0x000000080dff7812 */ /* 0x000fe4000784c0ff */
[C---:B------:R-:W-:Y:S02]  /*108470*/  LOP3.LUT P1, RZ, R12.reuse, 0x2, RZ, 0xc0, !PT ;  /* 0x000000020cff7812 */ /* 0x040fe4000782c0ff */
        /* <DEDUP_REMOVED lines=10> */
[----:B--2---:R0:W-:Y:S02]  /*108520*/  @P6 STG.E.U8 desc[UR46][R22.64], R15 ;  /* 0x0000000f16006986 */ /* 0x0041e4000c10112e */
        /* <DEDUP_REMOVED lines=13> */
[----:B0-----:R-:W3:Y:S04]  /*108600*/  LDL.LU.64 R10, [R1+0xcd8] ;  /* 0x000cd800010a7983 */ /* 0x001ee80000300a00 */
[----:B------:R-:W4:Y:S04]  /*108610*/  LDL.LU.64 R24, [R1+0xce0] ;  /* 0x000ce00001187983 */ /* 0x000f280000300a00 */
[----:B------:R-:W2:Y:S01]  /*108620*/  LDL.LU R0, [R1+0x148] ;  /* 0x0001480001007983 */ /* 0x000ea20000300800 */
[----:B------:R-:W-:-:S02]  /*108630*/  LOP3.LUT P3, RZ, R13, 0x10, RZ, 0xc0, !PT ;  /* 0x000000100dff7812 */ /* 0x000fc4000786c0ff */
[----:B------:R-:W-:Y:S01]  /*108640*/  LOP3.LUT P2, RZ, R13, 0x20, RZ, 0xc0, !PT ;  /* 0x000000200dff7812 */ /* 0x000fe2000784c0ff */
[----:B------:R-:W4:Y:S04]  /*108650*/  LDL.LU.64 R28, [R1+0xce8] ;  /* 0x000ce800011c7983 */ /* 0x000f280000300a00 */
[----:B------:R-:W4:Y:S04]  /*108660*/  LDL.LU.64 R4, [R1+0xcf0] ;  /* 0x000cf00001047983 */ /* 0x000f280000300a00 */
[----:B------:R-:W4:Y:S01]  /*108670*/  LDL.LU R17, [R1+0x14c] ;  /* 0x00014c0001117983 */ /* 0x000f220000300800 */
[----:B--2---:R-:W-:-:S05]  /*108680*/  PRMT R15, R0, 0x7770, RZ ;  /* 0x00007770000f7816 */ /* 0x004fca00000000ff */
[----:B------:R0:W-:Y:S02]  /*108690*/  @P3 STG.E.U8 desc[UR46][R6.64], R15 ;  /* 0x0000000f06003986 */ /* 0x0001e4000c10112e */
[----:B0-----:R-:W-:Y:S02]  /*1086a0*/  PRMT R15, R0, 0x7771, RZ ;  /* 0x00007771000f7816 */ /* 0x001fe400000000ff */
[----:B------:R-:W2:Y:S04]  /*1086b0*/  LDL.LU.64 R6, [R1+0xcf8] ;  /* 0x000cf80001067983 */ /* 0x000ea80000300a00 */
[----:B---3--:R0:W-:Y:S04]  /*1086c0*/  @P2 STG.E.U8 desc[UR46][R10.64], R15 ;  /* 0x0000000f0a002986 */ /* 0x0081e8000c10112e */
[----:B0-----:R-:W3:Y:S04]  /*1086d0*/  LDL.LU.64 R10, [R1+0xd00] ;  /* 0x000d0000010a7983 */ /* 0x001ee80000300a00 */
[----:B------:R-:W3:Y:S04]  /*1086e0*/  LDL.LU R2, [R1+0x130] ;  /* 0x0001300001027983 */ /* 0x000ee80000300800 */
        /* <DEDUP_REMOVED lines=26> */
[----:B------:R-:W-:Y:S01]  /*108890*/  LOP3.LUT P1, RZ, R12, 0x8, RZ, 0xc0, !PT ;  /* 0x000000080cff7812 */ /* 0x000fe2000782c0ff */
[----:B------:R-:W4:Y:S08]  /*1088a0*/  LDL.LU.64 R8, [R1+0xd28] ;  /* 0x000d280001087983 */ /* 0x000f300000300a00 */
[----:B------:R-:W-:-:S02]  /*1088b0*/  @P6 LOP3.LUT R16, R16, 0x400, RZ, 0xfc, !PT ;  /* 0x0000040010106812 */ /* 0x000fc400078efcff */
[----:B------:R-:W-:Y:S02]  /*1088c0*/  LOP3.LUT P6, RZ, R13, 0x80, RZ, 0xc0, !PT ;  /* 0x000000800dff7812 */ /* 0x000fe400078cc0ff */
[----:B------:R-:W-:Y:S02]  /*1088d0*/  LOP3.LUT P0, RZ, R12, 0x10, RZ, 0xc0, !PT ;  /* 0x000000100cff7812 */ /* 0x000fe4000780c0ff */
[----:B------:R-:W-:Y:S02]  /*1088e0*/  LOP3.LUT R16, R16, 0xfffff7ff, RZ, 0xc0, !PT ;  /* 0xfffff7ff10107812 */ /* 0x000fe400078ec0ff */
[----:B------:R-:W-:-:S05]  /*1088f0*/  PRMT R15, R0, 0x7772, RZ ;  /* 0x00007772000f7816 */ /* 0x000fca00000000ff */
[----:B------:R0:W-:Y:S02]  /*108900*/  @P1 STG.E.U8 desc[UR46][R24.64], R15 ;  /* 0x0000000f18001986 */ /* 0x0001e4000c10112e */
[----:B------:R-:W-:Y:S02]  /*108910*/  @P6 LOP3.LUT R16, R16, 0x800, RZ, 0xfc, !PT ;  /* 0x0000080010106812 */ /* 0x000fe400078efcff */
[----:B------:R-:W-:Y:S02]  /*108920*/  LOP3.LUT P6, RZ, R13, 0x40, RZ, 0xc0, !PT ;  /* 0x000000400dff7812 */ /* 0x000fe400078cc0ff */
[----:B0-----:R-:W-:Y:S02]  /*108930*/  PRMT R15, R0, 0x7773, RZ ;  /* 0x00007773000f7816 */ /* 0x001fe400000000ff */
[----:B------:R-:W4:Y:S04]  /*108940*/  LDL.LU R0, [R1+0x134] ;  /* 0x0001340001007983 */ /* 0x000f280000300800 */
        /* <DEDUP_REMOVED lines=8> */
[----:B------:R-:W4:Y:S01]  /*1089d0*/  LDL.LU R3, [R1+0x138] ;  /* 0x0001380001037983 */ /* 0x000f220000300800 */
[----:B0-----:R-:W-:-:S03]  /*1089e0*/  PRMT R15, R17, 0x7771, RZ ;  /* 0x00007771110f7816 */ /* 0x001fc600000000ff */
[----:B------:R-:W4:Y:S04]  /*1089f0*/  LDL.LU.64 R4, [R1+0xd50] ;  /* 0x000d500001047983 */ /* 0x000f280000300a00 */
[----:B--2---:R0:W-:Y:S01]  /*108a00*/  @P6 STG.E.U8 desc[UR46][R6.64], R15 ;  /* 0x0000000f06006986 */ /* 0x0041e2000c10112e */
[C---:B------:R-:W-:Y:S02]  /*108a10*/  LOP3.LUT P6, RZ, R16.reuse, 0x400, RZ, 0xc0, !PT ;  /* 0x0000040010ff7812 */ /* 0x040fe400078cc0ff */
        /* <DEDUP_REMOVED lines=41> */
[----:B------:R-:W2:Y:S04]  /*108cb0*/  LDL.LU.64 R6, [R1+0xd68] ;  /* 0x000d680001067983 */ /* 0x000ea80000300a00 */
[----:B---3--:R0:W-:Y:S04]  /*108cc0*/  @P0 STG.E.U8 desc[UR46][R10.64], R15 ;  /* 0x0000000f0a000986 */ /* 0x0081e8000c10112e */
[----:B0-----:R-:W3:Y:S04]  /*108cd0*/  LDL.LU.64 R10, [R1+0xd70] ;  /* 0x000d7000010a7983 */ /* 0x001ee80000300a00 */
[----:B------:R-:W4:Y:S04]  /*108ce0*/  LDL.LU.64 R22, [R1+0xd78] ;  /* 0x000d780001167983 */ /* 0x000f280000300a00 */
[----:B------:R-:W4:Y:S04]  /*108cf0*/  LDL.LU.64 R24, [R1+0xd80] ;  /* 0x000d800001187983 */ /* 0x000f280000300a00 */
[----:B------:R-:W3:Y:S01]  /*108d00*/  LDL.LU R26, [R1+0x13c] ;  /* 0x00013c00011a7983 */ /* 0x000ee20000300800 */
[----:B------:R-:W-:-:S02]  /*108d10*/  LOP3.LUT P3, RZ, R12, 0x1000, RZ, 0xc0, !PT ;  /* 0x000010000cff7812 */ /* 0x000fc4000786c0ff */
[----:B------:R-:W-:Y:S01]  /*108d20*/  LOP3.LUT P2, RZ, R13, 0x4000, RZ, 0xc0, !PT ;  /* 0x000040000dff7812 */ /* 0x000fe2000784c0ff */
[----:B------:R-:W4:Y:S01]  /*108d30*/  LDL.LU.64 R28, [R1+0xd88] ;  /* 0x000d8800011c7983 */ /* 0x000f220000300a00 */
[----:B------:R-:W-:-:S03]  /*108d40*/  PRMT R15, R3, 0x7773, RZ ;  /* 0x00007773030f7816 */ /* 0x000fc600000000ff */
[----:B------:R-:W4:Y:S04]  /*108d50*/  LDL.LU.64 R4, [R1+0xd90] ;  /* 0x000d900001047983 */ /* 0x000f280000300a00 */
[----:B------:R-:W4:Y:S04]  /*108d60*/  LDL.LU R0, [R1+0x120] ;  /* 0x0001200001007983 */ /* 0x000f280000300800 */
[----:B--2---:R0:W-:Y:S04]  /*108d70*/  @P3 STG.E.U8 desc[UR46][R6.64], R15 ;  /* 0x0000000f06003986 */ /* 0x0041e8000c10112e */
[----:B0-----:R-:W2:Y:S01]  /*108d80*/  LDL.LU.64 R6, [R1+0xd98] ;  /* 0x000d980001067983 */ /* 0x001ea20000300a00 */
[----:B---3--:R-:W-:-:S05]  /*108d90*/  PRMT R15, R26, 0x7770, RZ ;  /* 0x000077701a0f7816 */ /* 0x008fca00000000ff */
[----:B------:R0:W-:Y:S04]  /*108da0*/  @P2 STG.E.U8 desc[UR46][R10.64], R15 ;  /* 0x0000000f0a002986 */ /* 0x0001e8000c10112e */
        /* <DEDUP_REMOVED lines=22> */
[----:B------:R-:W3:Y:S01]  /*108f10*/  LDL.LU R2, [R1+0x124] ;  /* 0x0001240001027983 */ /* 0x000ee20000300800 */
[----:B------:R-:W-:Y:S02]  /*108f20*/  LOP3.LUT R16, R16, 0xfffffffb, RZ, 0xc0, !PT ;  /* 0xfffffffb10107812 */ /* 0x000fe400078ec0ff */
[C---:B------:R-:W-:Y:S01]  /*108f30*/  LOP3.LUT P1, RZ, R13.reuse, 0x8000, RZ, 0xc0, !PT ;  /* 0x000080000dff7812 */ /* 0x040fe2000782c0ff */
[----:B------:R-:W3:Y:S01]  /*108f40*/  LDL.LU.64 R18, [R1+0xdb8] ;  /* 0x000db80001127983 */ /* 0x000ee20000300a00 */
[----:B------:R-:W-:Y:S02]  /*108f50*/  LOP3.LUT P0, RZ, R12, 0x2000, RZ, 0xc0, !PT ;  /* 0x000020000cff7812 */ /* 0x000fe4000780c0ff */
[----:B------:R-:W-:Y:S01]  /*108f60*/  PRMT R15, R26, 0x7771, RZ ;  /* 0x000077711a0f7816 */ /* 0x000fe200000000ff */
[----:B------:R-:W3:Y:S04]  /*108f70*/  LDL.LU.64 R20, [R1+0xdc0] ;  /* 0x000dc00001147983 */ /* 0x000ee80000300a00 */
[----:B------:R-:W-:Y:S01]  /*108f80*/  @P6 LOP3.LUT R16, R16, 0x4, RZ, 0xfc, !PT ;  /* 0x0000000410106812 */ /* 0x000fe200078efcff */
[----:B------:R-:W3:Y:S01]  /*108f90*/  LDL.LU R3, [R1+0x128] ;  /* 0x0001280001037983 */ /* 0x000ee20000300800 */
[----:B------:R-:W-:-:S02]  /*108fa0*/  LOP3.LUT P6, RZ, R13, 0x10000, RZ, 0xc0, !PT ;  /* 0x000100000dff7812 */ /* 0x000fc400078cc0ff */
[----:B------:R-:W-:Y:S01]  /*108fb0*/  LOP3.LUT R16, R16, 0xfffffff7, RZ, 0xc0, !PT ;  /* 0xfffffff710107812 */ /* 0x000fe200078ec0ff */
[----:B----4-:R0:W-:Y:S04]  /*108fc0*/  @P1 STG.E.U8 desc[UR46][R22.64], R15 ;  /* 0x0000000f16001986 */ /* 0x0101e8000c10112e */
        /* <DEDUP_REMOVED lines=26> */
[----:B------:R-:W2:Y:S01]  /*109170*/  LDL.LU R0, [R1+0x36a8] ;  /* 0x0036a80001007983 */ /* 0x000ea20000300800 */
[C---:B------:R-:W-:Y:S02]  /*109180*/  LOP3.LUT P5, RZ, R13.reuse, 0x100000, RZ, 0xc0, !PT ;  /* 0x001000000dff7812 */ /* 0x040fe400078ac0ff */
[----:B------:R-:W-:Y:S02]  /*109190*/  LOP3.LUT P4, RZ, R13, 0x200000, RZ, 0xc0, !PT ;  /* 0x002000000dff7812 */ /* 0x000fe4000788c0ff */
[----:B------:R-:W-:Y:S01]  /*1091a0*/  LOP3.LUT P3, RZ, R12, 0x80000, RZ, 0xc0, !PT ;  /* 0x000800000cff7812 */ /* 0x000fe2000786c0ff */
[----:B---3--:R0:W-:Y:S04]  /*1091b0*/  @P6 STG.E.U8 desc[UR46][R10.64], R15 ;  /* 0x0000000f0a006986 */ /* 0x0081e8000c10112e */
[----:B0-----:R-:W3:Y:S01]  /*1091c0*/  LDL.LU.64 R10, [R1+0x36a0] ;  /* 0x0036a000010a7983 */ /* 0x001ee20000300a00 */
[----:B------:R-:W-:-:S02]  /*1091d0*/  LOP3.LUT P6, RZ, R14, 0x80000000, RZ, 0xc0, !PT ;  /* 0x800000000eff7812 */ /* 0x000fc400078cc0ff */
[----:B------:R-:W-:-:S11]  /*1091e0*/  PRMT R15, R2, 0x7770, RZ ;  /* 0x00007770020f7816 */ /* 0x000fd600000000ff */
        /* <DEDUP_REMOVED lines=16> */
[----:B------:R-:W-:Y:S02]  /*1092f0*/  LOP3.LUT P0, RZ, R13, 0x800000, RZ, 0xc0, !PT ;  /* 0x008000000dff7812 */ /* 0x000fe4000780c0ff */
[C---:B0-----:R-:W-:Y:S01]  /*109300*/  PRMT R15, R3.reuse, 0x7772, RZ ;  /* 0x00007772030f7816 */ /* 0x041fe200000000ff */
[----:B------:R-:W4:Y:S04]  /*109310*/  LDL.LU.64 R26, [R1+0xe00] ;  /* 0x000e0000011a7983 */ /* 0x000f280000300a00 */
[----:B------:R0:W-:Y:S02]  /*109320*/  @P3 STG.E.U8 desc[UR46][R24.64], R15 ;  /* 0x0000000f18003986 */ /* 0x0001e4000c10112e */
[----:B0-----:R-:W-:-:S05]  /*109330*/  PRMT R15, R3, 0x7773, RZ ;  /* 0x00007773030f7816 */ /* 0x001fca00000000ff */
[----:B------:R3:W-:Y:S02]  /*109340*/  @P2 STG.E.U8 desc[UR46][R28.64], R15 ;  /* 0x0000000f1c002986 */ /* 0x0007e4000c10112e */
[----:B---3--:R-:W-:-:S05]  /*109350*/  PRMT R15, R10, 0x7770, RZ ;  /* 0x000077700a0f7816 */ /* 0x008fca00000000ff */
[----:B------:R0:W-:Y:S02]  /*109360*/  @P1 STG.E.U8 desc[UR46][R4.64], R15 ;  /* 0x0000000f04001986 */ /* 0x0001e4000c10112e */
[----:B0-----:R-:W-:-:S05]  /*109370*/  PRMT R15, R10, 0x7771, RZ ;  /* 0x000077710a0f7816 */ /* 0x001fca00000000ff */
[----:B--2---:R0:W-:Y:S04]  /*109380*/  @P0 STG.E.U8 desc[UR46][R6.64], R15 ;  /* 0x0000000f06000986 */ /* 0x0041e8000c10112e */
[----:B0-----:R-:W2:Y:S01]  /*109390*/  LDL.LU.64 R6, [R1+0xe08] ;  /* 0x000e080001067983 */ /* 0x001ea20000300a00 */
[C---:B------:R-:W-:Y:S02]  /*1093a0*/  LOP3.LUT P3, RZ, R12.reuse, 0x200000, RZ, 0xc0, !PT ;  /* 0x002000000cff7812 */ /* 0x040fe4000786c0ff */
[----:B------:R-:W-:Y:S01]  /*1093b0*/  LOP3.LUT P2, RZ, R12, 0x400000, RZ, 0xc0, !PT ;  /* 0x004000000cff7812 */ /* 0x000fe2000784c0ff */
[----:B------:R-:W3:Y:S01]  /*1093c0*/  LDL.LU.64 R22, [R1+0xe10] ;  /* 0x000e100001167983 */ /* 0x000ee20000300a00 */
[----:B------:R-:W-:-:S03]  /*1093d0*/  PRMT R15, R10, 0x7772, RZ ;  /* 0x000077720a0f7816 */ /* 0x000fc600000000ff */
[----:B------:R-:W3:Y:S04]  /*1093e0*/  LDL.LU.64 R24, [R1+0xe18] ;  /* 0x000e180001187983 */ /* 0x000ee80000300a00 */
[----:B------:R-:W3:Y:S04]  /*1093f0*/  LDL.LU.64 R2, [R1+0xe20] ;  /* 0x000e200001027983 */ /* 0x000ee80000300a00 */
[----:B------:R-:W3:Y:S04]  /*109400*/  LDL.LU R29, [R1+0x110] ;  /* 0x00011000011d7983 */ /* 0x000ee80000300800 */
[----:B------:R-:W3:Y:S04]  /*109410*/  LDL.LU.64 R4, [R1+0xe28] ;  /* 0x000e280001047983 */ /* 0x000ee80000300a00 */
[----:B----4-:R0:W-:Y:S02]  /*109420*/  @P3 STG.E.U8 desc[UR46][R26.64], R15 ;  /* 0x0000000f1a003986 */ /* 0x0101e4000c10112e */
[----:B0-----:R-:W-:-:S02]  /*109430*/  PRMT R15, R10, 0x7773, RZ ;  /* 0x000077730a0f7816 */ /* 0x001fc400000000ff */
[----:B------:R-:W4:Y:S04]  /*109440*/  LDL.LU R10, [R1+0x3698] ;  /* 0x00369800010a7983 */ /* 0x000f280000300800 */
[----:B--2---:R0:W-:Y:S04]  /*109450*/  @P2 STG.E.U8 desc[UR46][R6.64], R15 ;  /* 0x0000000f06002986 */ /* 0x0041e8000c10112e */
[----:B0-----:R-:W2:Y:S04]  /*109460*/  LDL.LU.64 R6, [R1+0xe30] ;  /* 0x000e300001067983 */ /* 0x001ea80000300a00 */
[----:B------:R-:W4:Y:S04]  /*109470*/  LDL.LU R15, [R1+0x114] ;  /* 0x00011400010f7983 */ /* 0x000f280000300800 */
        /* <DEDUP_REMOVED lines=28> */
[----:B------:R-:W3:Y:S01]  /*109640*/  LDL.LU.64 R18, [R1+0xe58] ;  /* 0x000e580001127983 */ /* 0x000ee20000300a00 */
[C---:B------:R-:W-:Y:S02]  /*109650*/  LOP3.LUT P0, RZ, R13.reuse, 0x2000000, RZ, 0xc0, !PT ;  /* 0x020000000dff7812 */ /* 0x040fe4000780c0ff */
[----:B------:R-:W-:Y:S01]  /*109660*/  LOP3.LUT P4, RZ, R13, 0x40000000, RZ, 0xc0, !PT ;  /* 0x400000000dff7812 */ /* 0x000fe2000788c0ff */
[----:B------:R-:W3:Y:S04]  /*109670*/  LDL.LU.64 R20, [R1+0xe60] ;  /* 0x000e600001147983 */ /* 0x000ee80000300a00 */
[----:B------:R-:W-:-:S02]  /*109680*/  @P6 LOP3.LUT R14, R14, 0x4000000, RZ, 0xfc, !PT ;  /* 0x040000000e0e6812 */ /* 0x000fc400078efcff */
[----:B------:R-:W-:Y:S02]  /*109690*/  LOP3.LUT P6, RZ, R12, 0x1000000, RZ, 0xc0, !PT ;  /* 0x010000000cff7812 */ /* 0x000fe400078cc0ff */
[----:B------:R-:W-:Y:S02]  /*1096a0*/  LOP3.LUT R14, R14, 0xf7ffffff, RZ, 0xc0, !PT ;  /* 0xf7ffffff0e0e7812 */ /* 0x000fe400078ec0ff */
[----:B------:R-:W-:Y:S02]  /*1096b0*/  LOP3.LUT P3, RZ, R13, 0x80000000, RZ, 0xc0, !PT ;  /* 0x800000000dff7812 */ /* 0x000fe4000786c0ff */
[----:B------:R-:W-:-:S05]  /*1096c0*/  PRMT R13, R29, 0x7770, RZ ;  /* 0x000077701d0d7816 */ /* 0x000fca00000000ff */
[----:B------:R0:W-:Y:S02]  /*1096d0*/  @P1 STG.E.U8 desc[UR46][R22.64], R13 ;  /* 0x0000000d16001986 */ /* 0x0001e4000c10112e */
[----:B------:R-:W-:Y:S02]  /*1096e0*/  @P6 LOP3.LUT R14, R14, 0x8000000, RZ, 0xfc, !PT ;  /* 0x080000000e0e6812 */ /* 0x000fe400078efcff */
[----:B------:R-:W-:Y:S02]  /*1096f0*/  LOP3.LUT P6, RZ, R12, 0x800000, RZ, 0xc0, !PT ;  /* 0x008000000cff7812 */ /* 0x000fe400078cc0ff */
[C---:B0-----:R-:W-:Y:S01]  /*109700*/  PRMT R13, R29.reuse, 0x7771, RZ ;  /* 0x000077711d0d7816 */ /* 0x041fe200000000ff */
[----:B------:R-:W3:Y:S04]  /*109710*/  LDL.LU.64 R22, [R1+0xe68] ;  /* 0x000e680001167983 */ /* 0x000ee80000300a00 */
[----:B------:R0:W-:Y:S02]  /*109720*/  @P0 STG.E.U8 desc[UR46][R24.64], R13 ;  /* 0x0000000d18000986 */ /* 0x0001e4000c10112e */
[----:B0-----:R-:W-:-:S02]  /*109730*/  PRMT R13, R29, 0x7772, RZ ;  /* 0x000077721d0d7816 */ /* 0x001fc400000000ff */
[----:B------:R-:W3:Y:S04]  /*109740*/  LDL.LU.64 R24, [R1+0xe70] ;  /* 0x000e700001187983 */ /* 0x000ee80000300a00 */
[----:B------:R0:W-:Y:S01]  /*109750*/  @P6 STG.E.U8 desc[UR46][R2.64], R13 ;  /* 0x0000000d02006986 */ /* 0x0001e2000c10112e */
[C---:B------:R-:W-:Y:S02]  /*109760*/  LOP3.LUT P6, RZ, R14.reuse, 0x8000000, RZ, 0xc0, !PT ;  /* 0x080000000eff7812 */ /* 0x040fe400078cc0ff */
[----:B0-----:R-:W-:Y:S01]  /*109770*/  PRMT R13, R29, 0x7773, RZ ;  /* 0x000077731d0d7816 */ /* 0x001fe200000000ff */
[----:B------:R-:W3:Y:S10]  /*109780*/  LDL.LU.64 R2, [R1+0xe78] ;  /* 0x000e780001027983 */ /* 0x000ef40000300a00 */
[----:B------:R4:W-:Y:S01]  /*109790*/  @P6 STG.E.U8 desc[UR46][R4.64], R13 ;  /* 0x0000000d04006986 */ /* 0x0009e2000c10112e */
[----:B------:R-:W-:-:S03]  /*1097a0*/  LOP3.LUT P6, RZ, R14, 0x4000000, RZ, 0xc0, !PT ;  /* 0x040000000eff7812 */ /* 0x000fc600078cc0ff */
[----:B------:R-:W3:Y:S01]  /*1097b0*/  LDL.LU.64 R28, [R1+0xe80] ;  /* 0x000e8000011c7983 */ /* 0x000ee20000300a00 */
[----:B----4-:R-:W-:-:S03]  /*1097c0*/  PRMT R13, R15, 0x7770, RZ ;  /* 0x000077700f0d7816 */ /* 0x010fc600000000ff */
[----:B------:R-:W4:Y:S06]  /*1097d0*/  LDL.LU.64 R4, [R1+0xe88] ;  /* 0x000e880001047983 */ /* 0x000f2c0000300a00 */
        /* <DEDUP_REMOVED lines=13> */
[----:B------:R-:W-:-:S09]  /*1098b0*/  LOP3.LUT P5, RZ, R12, 0x10000000, RZ, 0xc0, !PT ;  /* 0x100000000cff7812 */ /* 0x000fd200078ac0ff */
[----:B---3--:R0:W-:Y:S04]  /*1098c0*/  @P6 STG.E.U8 desc[UR46][R8.64], R13 ;  /* 0x0000000d08006986 */ /* 0x0081e8000c10112e */
[----:B0-----:R-:W3:Y:S01]  /*1098d0*/  LDL.LU.64 R8, [R1+0x3680] ;  /* 0x0036800001087983 */ /* 0x001ee20000300a00 */
        /* <DEDUP_REMOVED lines=13> */
[----:B------:R-:W-:Y:S02]  /*1099b0*/  LOP3.LUT P0, RZ, R10, 0x1, RZ, 0xc0, !PT ;  /* 0x000000010aff7812 */ /* 0x000fe4000780c0ff */
[----:B---3--:R-:W-:-:S05]  /*1099c0*/  PRMT R13, R9, 0x7770, RZ ;  /* 0x00007770090d7816 */ /* 0x008fca00000000ff */
[----:B------:R0:W-:Y:S02]  /*1099d0*/  @P4 STG.E.U8 desc[UR46][R24.64], R13 ;  /* 0x0000000d18004986 */ /* 0x0001e4000c10112e */
[----:B0-----:R-:W-:-:S05]  /*1099e0*/  PRMT R13, R9, 0x7771, RZ ;  /* 0x00007771090d7816 */ /* 0x001fca00000000ff */
[----:B------:R0:W-:Y:S02]  /*1099f0*/  @P3 STG.E.U8 desc[UR46][R2.64], R13 ;  /* 0x0000000d02003986 */ /* 0x0001e4000c10112e */
[----:B0-----:R-:W-:-:S05]  /*109a00*/  PRMT R13, R9, 0x7772, RZ ;  /* 0x00007772090d7816 */ /* 0x001fca00000000ff */
[----:B------:R0:W-:Y:S02]  /*109a10*/  @P2 STG.E.U8 desc[UR46][R28.64], R13 ;  /* 0x0000000d1c002986 */ /* 0x0001e4000c10112e */
[----:B0-----:R-:W-:Y:S02]  /*109a20*/  PRMT R13, R9, 0x7773, RZ ;  /* 0x00007773090d7816 */ /* 0x001fe400000000ff */
[----:B------:R-:W3:Y:S04]  /*109a30*/  LDL.LU R9, [R1+0x3678] ;  /* 0x0036780001097983 */ /* 0x000ee80000300800 */
[----:B----4-:R2:W-:Y:S02]  /*109a40*/  @P1 STG.E.U8 desc[UR46][R4.64], R13 ;  /* 0x0000000d04001986 */ /* 0x0105e4000c10112e */
[----:B--2---:R-:W-:-:S02]  /*109a50*/  PRMT R13, R26, 0x7770, RZ ;  /* 0x000077701a0d7816 */ /* 0x004fc400000000ff */
[----:B------:R-:W2:Y:S04]  /*109a60*/  LDL.LU.64 R4, [R1+0xe98] ;  /* 0x000e980001047983 */ /* 0x000ea80000300a00 */
[----:B------:R0:W-:Y:S04]  /*109a70*/  @P0 STG.E.U8 desc[UR46][R6.64], R13 ;  /* 0x0000000d06000986 */ /* 0x0001e8000c10112e */
[----:B0-----:R-:W4:Y:S01]  /*109a80*/  LDL.LU.64 R6, [R1+0xea0] ;  /* 0x000ea00001067983 */ /* 0x001f220000300a00 */
[----:B------:R-:W-:Y:S02]  /*109a90*/  LOP3.LUT P6, RZ, R10, 0x80, RZ, 0xc0, !PT ;  /* 0x000000800aff7812 */ /* 0x000fe400078cc0ff */
[----:B------:R-:W-:Y:S01]  /*109aa0*/  LOP3.LUT R14, R14, 0xffffefff, RZ, 0xc0, !PT ;  /* 0xffffefff0e0e7812 */ /* 0x000fe200078ec0ff */
[----:B------:R-:W4:Y:S01]  /*109ab0*/  LDL.LU.64 R28, [R1+0xea8] ;  /* 0x000ea800011c7983 */ /* 0x000f220000300a00 */
[----:B------:R-:W-:-:S02]  /*109ac0*/  LOP3.LUT P3, RZ, R10, 0x2, RZ, 0xc0, !PT ;  /* 0x000000020aff7812 */ /* 0x000fc4000786c0ff */
[----:B------:R-:W-:Y:S01]  /*109ad0*/  LOP3.LUT P2, RZ, R12, 0x80000000, RZ, 0xc0, !PT ;  /* 0x800000000cff7812 */ /* 0x000fe2000784c0ff */
[----:B------:R-:W4:Y:S06]  /*109ae0*/  LDL.LU.64 R24, [R1+0xeb0] ;  /* 0x000eb00001187983 */ /* 0x000f2c0000300a00 */
[----:B------:R-:W-:Y:S01]  /*109af0*/  @P6 LOP3.LUT R14, R14, 0x1000, RZ, 0xfc, !PT ;  /* 0x000010000e0e6812 */ /* 0x000fe200078efcff */
[----:B------:R-:W4:Y:S01]  /*109b00*/  LDL.LU.64 R2, [R1+0xeb8] ;  /* 0x000eb80001027983 */ /* 0x000f220000300a00 */
[----:B------:R-:W-:Y:S02]  /*109b10*/  LOP3.LUT P6, RZ, R10, 0x40, RZ, 0xc0, !PT ;  /* 0x000000400aff7812 */ /* 0x000fe400078cc0ff */
[----:B------:R-:W-:Y:S01]  /*109b20*/  LOP3.LUT R14, R14, 0xffffdfff, RZ, 0xc0, !PT ;  /* 0xffffdfff0e0e7812 */ /* 0x000fe200078ec0ff */
[----:B------:R-:W4:Y:S10]  /*109b30*/  LDL.LU R13, [R1+0x104] ;  /* 0x00010400010d7983 */ /* 0x000f340000300800 */
[----:B------:R-:W-:-:S04]  /*109b40*/  @P6 LOP3.LUT R14, R14, 0x2000, RZ, 0xfc, !PT ;  /* 0x000020000e0e6812 */ /* 0x000fc800078efcff */
[----:B------:R-:W-:Y:S02]  /*109b50*/  LOP3.LUT R14, R14, 0xffffbfff, RZ, 0xc0, !PT ;  /* 0xffffbfff0e0e7812 */ /* 0x000fe400078ec0ff */
[----:B------:R-:W-:Y:S02]  /*109b60*/  PRMT R12, R26, 0x7771, RZ ;  /* 0x000077711a0c7816 */ /* 0x000fe400000000ff */
[----:B------:R-:W-:Y:S02]  /*109b70*/  LOP3.LUT P0, RZ, R10, 0x4, RZ, 0xc0, !PT ;  /* 0x000000040aff7812 */ /* 0x000fe4000780c0ff */
        /* <DEDUP_REMOVED lines=17> */
[----:B------:R-:W-:Y:S02]  /*109c90*/  PRMT R12, R26, 0x7772, RZ ;  /* 0x000077721a0c7816 */ /* 0x000fe400000000ff */
[----:B------:R-:W-:Y:S01]  /*109ca0*/  LOP3.LUT R14, R14, 0xfff7ffff, RZ, 0xc0, !PT ;  /* 0xfff7ffff0e0e7812 */ /* 0x000fe200078ec0ff */
[----:B------:R-:W3:Y:S01]  /*109cb0*/  LDL.LU R15, [R1+0x108] ;  /* 0x00010800010f7983 */ /* 0x000ee20000300800 */
[----:B------:R-:W-:-:S03]  /*109cc0*/  LOP3.LUT P3, RZ, R10, 0x100, RZ, 0xc0, !PT ;  /* 0x000001000aff7812 */ /* 0x000fc6000786c0ff */
[----:B----4-:R0:W-:Y:S01]  /*109cd0*/  @P2 STG.E.U8 desc[UR46][R6.64], R12 ;  /* 0x0000000c06002986 */ /* 0x0101e2000c10112e */
[----:B------:R-:W-:-:S03]  /*109ce0*/  LOP3.LUT P2, RZ, R10, 0x200, RZ, 0xc0, !PT ;  /* 0x000002000aff7812 */ /* 0x000fc6000784c0ff */
[----:B------:R-:W-:Y:S02]  /*109cf0*/  @P6 LOP3.LUT R14, R14, 0x80000, RZ, 0xfc, !PT ;  /* 0x000800000e0e6812 */ /* 0x000fe400078efcff */
[----:B------:R-:W-:Y:S01]  /*109d00*/  LOP3.LUT P6, RZ, R10, 0x8, RZ, 0xc0, !PT ;  /* 0x000000080aff7812 */ /* 0x000fe200078cc0ff */
[----:B0-----:R-:W4:Y:S04]  /*109d10*/  LDL.LU.64 R6, [R1+0xec8] ;  /* 0x000ec80001067983 */ /* 0x001f280000300a00 */
[----:B------:R0:W-:Y:S04]  /*109d20*/  STL.64 [R1+0x3660], R10 ;  /* 0x0036600a01007387 */ /* 0x0001e80000100a00 */
[----:B0-----:R-:W2:Y:S04]  /*109d30*/  LDL.LU.64 R10, [R1+0xee0] ;  /* 0x000ee000010a7983 */ /* 0x001ea80000300a00 */
[----:B--2---:R0:W-:Y:S04]  /*109d40*/  STL.64 [R1+0x3668], R10 ;  /* 0x0036680a01007387 */ /* 0x0041e80000100a00 */
[----:B0-----:R-:W2:Y:S01]  /*109d50*/  LDL.LU.64 R10, [R1+0xed8] ;  /* 0x000ed800010a7983 */ /* 0x001ea20000300a00 */
        /* <DEDUP_REMOVED lines=11> */
[----:B------:R-:W2:Y:S01]  /*109e10*/  LDL.LU R28, [R1+0x10c] ;  /* 0x00010c00011c7983 */ /* 0x000ea20000300800 */
[----:B0-----:R-:W-:-:S03]  /*109e20*/  PRMT R12, R13, 0x7772, RZ ;  /* 0x000077720d0c7816 */ /* 0x001fc600000000ff */
        /* <DEDUP_REMOVED lines=26> */
[----:B------:R-:W-:-:S03]  /*109fd0*/  LOP3.LUT P0, RZ, R9, 0x100, RZ, 0xc0, !PT ;  /* 0x0000010009ff7812 */ /* 0x000fc6000780c0ff */
[----:B--2---:R0:W-:Y:S01]  /*109fe0*/  @P6 STG.E.U8 desc[UR46][R10.64], R12 ;  /* 0x0000000c0a006986 */ /* 0x0041e2000c10112e */
[C---:B------:R-:W-:Y:S02]  /*109ff0*/  LOP3.LUT P6, RZ, R14.reuse, 0x4000, RZ, 0xc0, !PT ;  /* 0x000040000eff7812 */ /* 0x040fe400078cc0ff */
[----:B0-----:R-:W-:Y:S01]  /*10a000*/  PRMT R12, R15, 0x7773, RZ ;  /* 0x000077730f0c7816 */ /* 0x001fe200000000ff */
[----:B------:R-:W2:Y:S10]  /*10a010*/  LDL.LU.64 R10, [R1+0x3660] ;  /* 0x00366000010a7983 */ /* 0x000eb40000300a00 */
[----:B------:R0:W-:Y:S01]  /*10a020*/  @P6 STG.E.U8 desc[UR46][R16.64], R12 ;  /* 0x0000000c10006986 */ /* 0x0001e2000c10112e */
[----:B------:R-:W-:-:S02]  /*10a030*/  LOP3.LUT P6, RZ, R14, 0x2000, RZ, 0xc0, !PT ;  /* 0x000020000eff7812 */ /* 0x000fc400078cc0ff */
        /* <DEDUP_REMOVED lines=15> */
[----:B0-----:R-:W-:Y:S02]  /*10a130*/  PRMT R12, R29, 0x7773, RZ ;  /* 0x000077731d0c7816 */ /* 0x001fe400000000ff */
[----:B------:R-:W3:Y:S04]  /*10a140*/  LDL.LU.64 R4, [R1+0xf30] ;  /* 0x000f300001047983 */ /* 0x000ee80000300a00 */
[----:B------:R0:W-:Y:S04]  /*10a150*/  @P0 STG.E.U8 desc[UR46][R6.64], R12 ;  /* 0x0000000c06000986 */ /* 0x0001e8000c10112e */
[----:B0-----:R-:W4:Y:S04]  /*10a160*/  LDL.LU.64 R6, [R1+0xf38] ;  /* 0x000f380001067983 */ /* 0x001f280000300a00 */
[----:B------:R-:W4:Y:S04]  /*10a170*/  LDL.LU.64 R26, [R1+0xf40] ;  /* 0x000f4000011a7983 */ /* 0x000f280000300a00 */
[----:B------:R-:W3:Y:S04]  /*10a180*/  LDL.LU R29, [R1+0xf4] ;  /* 0x0000f400011d7983 */ /* 0x000ee80000300800 */
[----:B------:R-:W4:Y:S04]  /*10a190*/  LDL.LU.64 R24, [R1+0xf48] ;  /* 0x000f480001187983 */ /* 0x000f280000300a00 */
[----:B------:R-:W4:Y:S04]  /*10a1a0*/  LDL.LU.64 R2, [R1+0xf50] ;  /* 0x000f500001027983 */ /* 0x000f280000300a00 */
[----:B------:R-:W4:Y:S01]  /*10a1b0*/  LDL.LU R15, [R1+0xf8] ;  /* 0x0000f800010f7983 */ /* 0x000f220000300800 */
[----:B--2---:R-:W-:-:S02]  /*10a1c0*/  LOP3.LUT P3, RZ, R10, 0x400, RZ, 0xc0, !PT ;  /* 0x000004000aff7812 */ /* 0x004fc4000786c0ff */
[----:B------:R-:W-:Y:S02]  /*10a1d0*/  LOP3.LUT P2, RZ, R10, 0x800, RZ, 0xc0, !PT ;  /* 0x000008000aff7812 */ /* 0x000fe4000784c0ff */
[----:B---3--:R-:W-:-:S09]  /*10a1e0*/  PRMT R12, R29, 0x7770, RZ ;  /* 0x000077701d0c7816 */ /* 0x008fd200000000ff */
[----:B------:R0:W-:Y:S02]  /*10a1f0*/  @P3 STG.E.U8 desc[UR46][R4.64], R12 ;  /* 0x0000000c04003986 */ /* 0x0001e4000c10112e */
[----:B0-----:R-:W-:Y:S02]  /*10a200*/  PRMT R12, R29, 0x7771, RZ ;  /* 0x000077711d0c7816 */ /* 0x001fe400000000ff */
[----:B------:R-:W2:Y:S04]  /*10a210*/  LDL.LU.64 R4, [R1+0xf58] ;  /* 0x000f580001047983 */ /* 0x000ea80000300a00 */
[----:B------:R-:W3:Y:S04]  /*10a220*/  LDL.LU R28, [R1+0xfc] ;  /* 0x0000fc00011c7983 */ /* 0x000ee80000300800 */
[----:B----4-:R0:W-:Y:S04]  /*10a230*/  @P2 STG.E.U8 desc[UR46][R6.64], R12 ;  /* 0x0000000c06002986 */ /* 0x0101e8000c10112e */
[----:B0-----:R-:W4:Y:S04]  /*10a240*/  LDL.LU.64 R6, [R1+0xf60] ;  /* 0x000f600001067983 */ /* 0x001f280000300a00 */
[----:B------:R-:W2:Y:S04]  /*10a250*/  LDL.LU.64 R16, [R1+0xf80] ;  /* 0x000f800001107983 */ /* 0x000ea80000300a00 */
[----:B--2---:R0:W-:Y:S04]  /*10a260*/  STL.64 [R1+0x3648], R16 ;  /* 0x0036481001007387 */ /* 0x0041e80000100a00 */
        /* <DEDUP_REMOVED lines=23> */
[C---:B------:R-:W-:Y:S02]  /*10a3e0*/  LOP3.LUT P6, RZ, R9.reuse, 0x800, RZ, 0xc0, !PT ;  /* 0x0000080009ff7812 */ /* 0x040fe400078cc0ff */
[C---:B------:R-:W-:Y:S02]  /*10a3f0*/  LOP3.LUT P1, RZ, R9.reuse, 0x200, RZ, 0xc0, !PT ;  /* 0x0000020009ff7812 */ /* 0x040fe4000782c0ff */
[----:B------:R-:W-:Y:S02]  /*10a400*/  LOP3.LUT P0, RZ, R9, 0x400, RZ, 0xc0, !PT ;  /* 0x0000040009ff7812 */ /* 0x000fe4000780c0ff */
[----:B------:R-:W-:Y:S02]  /*10a410*/  LOP3.LUT R14, R14, 0xfffffbff, RZ, 0xc0, !PT ;  /* 0xfffffbff0e0e7812 */ /* 0x000fe400078ec0ff */
[----:B------:R-:W-:Y:S01]  /*10a420*/  PRMT R12, R29, 0x7772, RZ ;  /* 0x000077721d0c7816 */ /* 0x000fe200000000ff */
[----:B------:R-:W3:Y:S04]  /*10a430*/  LDL.LU.64 R18, [R1+0xf88] ;  /* 0x000f880001127983 */ /* 0x000ee80000300a00 */
[----:B------:R-:W3:Y:S04]  /*10a440*/  LDL.LU.64 R20, [R1+0xf90] ;  /* 0x000f900001147983 */ /* 0x000ee80000300a00 */
[----:B------:R-:W3:Y:S01]  /*10a450*/  LDL.LU.64 R22, [R1+0xf98] ;  /* 0x000f980001167983 */ /* 0x000ee20000300a00 */
[----:B------:R-:W-:-:S02]  /*10a460*/  @P6 LOP3.LUT R14, R14, 0x400, RZ, 0xfc, !PT ;  /* 0x000004000e0e6812 */ /* 0x000fc400078efcff */
[----:B------:R-:W-:Y:S02]  /*10a470*/  LOP3.LUT P6, RZ, R10, 0x2000, RZ, 0xc0, !PT ;  /* 0x000020000aff7812 */ /* 0x000fe400078cc0ff */
[----:B------:R-:W-:Y:S01]  /*10a480*/  LOP3.LUT R14, R14, 0xfffff7ff, RZ, 0xc0, !PT ;  /* 0xfffff7ff0e0e7812 */ /* 0x000fe200078ec0ff */
[----:B------:R0:W-:Y:S10]  /*10a490*/  @P1 STG.E.U8 desc[UR46][R26.64], R12 ;  /* 0x0000000c1a001986 */ /* 0x0001f4000c10112e */
[----:B------:R-:W-:-:S02]  /*10a4a0*/  @P6 LOP3.LUT R14, R14, 0x800, RZ, 0xfc, !PT ;  /* 0x000008000e0e6812 */ /* 0x000fc400078efcff */
[----:B------:R-:W-:Y:S02]  /*10a4b0*/  LOP3.LUT P6, RZ, R10, 0x1000, RZ, 0xc0, !PT ;  /* 0x000010000aff7812 */ /* 0x000fe400078cc0ff */
[----:B0-----:R-:W-:Y:S01]  /*10a4c0*/  PRMT R12, R29, 0x7773, RZ ;  /* 0x000077731d0c7816 */ /* 0x001fe200000000ff */
[----:B------:R-:W3:Y:S04]  /*10a4d0*/  LDL.LU.64 R26, [R1+0xfa0] ;  /* 0x000fa000011a7983 */ /* 0x000ee80000300a00 */
[----:B------:R0:W-:Y:S02]  /*10a4e0*/  @P0 STG.E.U8 desc[UR46][R24.64], R12 ;  /* 0x0000000c18000986 */ /* 0x0001e4000c10112e */
[----:B0-----:R-:W-:Y:S02]  /*10a4f0*/  PRMT R12, R15, 0x7770, RZ ;  /* 0x000077700f0c7816 */ /* 0x001fe400000000ff */
[----:B------:R-:W3:Y:S04]  /*10a500*/  LDL.LU.64 R24, [R1+0xfa8] ;  /* 0x000fa80001187983 */ /* 0x000ee80000300a00 */
[----:B------:R-:W3:Y:S04]  /*10a510*/  LDL.LU R29, [R1+0xe4] ;  /* 0x0000e400011d7983 */ /* 0x000ee80000300800 */
[----:B------:R0:W-:Y:S01]  /*10a520*/  @P6 STG.E.U8 desc[UR46][R2.64], R12 ;  /* 0x0000000c02006986 */ /* 0x0001e2000c10112e */
[----:B------:R-:W-:-:S02]  /*10a530*/  LOP3.LUT P6, RZ, R14, 0x800, RZ, 0xc0, !PT ;  /* 0x000008000eff7812 */ /* 0x000fc400078cc0ff */
[----:B0-----:R-:W-:Y:S01]  /*10a540*/  PRMT R12, R15, 0x7771, RZ ;  /* 0x000077710f0c7816 */ /* 0x001fe200000000ff */
[----:B------:R-:W3:Y:S10]  /*10a550*/  LDL.LU.64 R2, [R1+0xfb0] ;  /* 0x000fb00001027983 */ /* 0x000ef40000300a00 */
[----:B------:R0:W-:Y:S01]  /*10a560*/  @P6 STG.E.U8 desc[UR46][R4.64], R12 ;  /* 0x0000000c04006986 */ /* 0x0001e2000c10112e */
        /* <DEDUP_REMOVED lines=10> */
[----:B---3--:R-:W-:-:S11]  /*10a610*/  PRMT R12, R28, 0x7770, RZ ;  /* 0x000077701c0c7816 */ /* 0x008fd600000000ff */
        /* <DEDUP_REMOVED lines=33> */
[----:B----4-:R0:W-:Y:S04]  /*10a830*/  @P0 STG.E.U8 desc[UR46][R6.64], R12 ;  /* 0x0000000c06000986 */ /* 0x0101e8000c10112e */
[----:B0-----:R-:W3:Y:S04]  /*10a840*/  LDL.LU.64 R6, [R1+0xfc8] ;  /* 0x000fc80001067983 */ /* 0x001ee80000300a00 */
[----:B------:R-:W4:Y:S04]  /*10a850*/  LDL.LU.64 R22, [R1+0xfd0] ;  /* 0x000fd00001167983 */ /* 0x000f280000300a00 */
[----:B------:R-:W4:Y:S04]  /*10a860*/  LDL.LU.64 R26, [R1+0xfd8] ;  /* 0x000fd800011a7983 */ /* 0x000f280000300a00 */
[----:B------:R-:W4:Y:S04]  /*10a870*/  LDL.LU.64 R24, [R1+0xfe0] ;  /* 0x000fe00001187983 */ /* 0x000f280000300a00 */
[----:B------:R-:W4:Y:S01]  /*10a880*/  LDL.LU R28, [R1+0xe8] ;  /* 0x0000e800011c7983 */ /* 0x000f220000300800 */
[----:B------:R-:W-:-:S02]  /*10a890*/  LOP3.LUT P6, RZ, R9, 0x1000000, RZ, 0xc0, !PT ;  /* 0x0100000009ff7812 */ /* 0x000fc400078cc0ff */
[----:B------:R-:W-:Y:S02]  /*10a8a0*/  LOP3.LUT R14, R14, 0xfffffffe, RZ, 0xc0, !PT ;  /* 0xfffffffe0e0e7812 */ /* 0x000fe400078ec0ff */
[----:B------:R-:W-:Y:S02]  /*10a8b0*/  LOP3.LUT P3, RZ, R9, 0x40000, RZ, 0xc0, !PT ;  /* 0x0004000009ff7812 */ /* 0x000fe4000786c0ff */
[----:B------:R-:W-:Y:S02]  /*10a8c0*/  LOP3.LUT P2, RZ, R10, 0x100000, RZ, 0xc0, !PT ;  /* 0x001000000aff7812 */ /* 0x000fe4000784c0ff */
[----:B------:R-:W-:Y:S01]  /*10a8d0*/  PRMT R12, R29, 0x7773, RZ ;  /* 0x000077731d0c7816 */ /* 0x000fe200000000ff */
[----:B------:R-:W4:Y:S04]  /*10a8e0*/  LDL.LU.64 R2, [R1+0xfe8] ;  /* 0x000fe80001027983 */ /* 0x000f280000300a00 */
[----:B------:R-:W4:Y:S04]  /*10a8f0*/  LDL.LU.64 R4, [R1+0xff0] ;  /* 0x000ff00001047983 */ /* 0x000f280000300a00 */
[----:B------:R-:W4:Y:S01]  /*10a900*/  LDL.LU R13, [R1+0xec] ;  /* 0x0000ec00010d7983 */ /* 0x000f220000300800 */
[----:B------:R-:W-:-:S02]  /*10a910*/  LOP3.LUT P0, RZ, R9, 0x80000, RZ, 0xc0, !PT ;  /* 0x0008000009ff7812 */ /* 0x000fc4000780c0ff */
[----:B--2---:R-:W-:-:S04]  /*10a920*/  LOP3.LUT R11, R11, 0xefffffff, RZ, 0xc0, !PT ;  /* 0xefffffff0b0b7812 */ /* 0x004fc800078ec0ff */
        /* <DEDUP_REMOVED lines=10> */
[----:B------:R-:W-:-:S13]  /*10a9d0*/  LOP3.LUT P6, RZ, R9, 0x400000, RZ, 0xc0, !PT ;  /* 0x0040000009ff7812 */ /* 0x000fda00078cc0ff */
[----:B------:R-:W-:Y:S02]  /*10a9e0*/  @P6 LOP3.LUT R14, R14, 0x1, RZ, 0xfc, !PT ;  /* 0x000000010e0e6812 */ /* 0x000fe400078efcff */
[----:B------:R-:W-:Y:S02]  /*10a9f0*/  LOP3.LUT P6, RZ, R9, 0x200000, RZ, 0xc0, !PT ;  /* 0x0020000009ff7812 */ /* 0x000fe400078cc0ff */
[----:B------:R-:W-:-:S11]  /*10aa00*/  LOP3.LUT R14, R14, 0xfffffffd, RZ, 0xc0, !PT ;  /* 0xfffffffd0e0e7812 */ /* 0x000fd600078ec0ff */
[----:B------:R-:W-:Y:S02]  /*10aa10*/  @P6 LOP3.LUT R14, R14, 0x2, RZ, 0xfc, !PT ;  /* 0x000000020e0e6812 */ /* 0x000fe400078efcff */
[----:B------:R-:W-:Y:S02]  /*10aa20*/  LOP3.LUT P6, RZ, R10, 0x800000, RZ, 0xc0, !PT ;  /* 0x008000000aff7812 */ /* 0x000fe400078cc0ff */
[----:B------:R-:W-:Y:S01]  /*10aa30*/  LOP3.LUT R14, R14, 0xfffffffb, RZ, 0xc0, !PT ;  /* 0xfffffffb0e0e7812 */ /* 0x000fe200078ec0ff */
[----:B---3--:R4:W-:Y:S10]  /*10aa40*/  @P3 STG.E.U8 desc[UR46][R6.64], R12 ;  /* 0x0000000c06003986 */ /* 0x0089f4000c10112e */
[----:B------:R-:W-:-:S02]  /*10aa50*/  @P6 LOP3.LUT R14, R14, 0x4, RZ, 0xfc, !PT ;  /* 0x000000040e0e6812 */ /* 0x000fc400078efcff */
[----:B------:R-:W-:Y:S02]  /*10aa60*/  LOP3.LUT P6, RZ, R10, 0x400000, RZ, 0xc0, !PT ;  /* 0x004000000aff7812 */ /* 0x000fe400078cc0ff */
[----:B----4-:R-:W-:Y:S02]  /*10aa70*/  PRMT R12, R28, 0x7770, RZ ;  /* 0x000077701c0c7816 */ /* 0x010fe400000000ff */
[----:B------:R-:W-:Y:S01]  /*10aa80*/  LOP3.LUT R14, R14, 0xfffffff7, RZ, 0xc0, !PT ;  /* 0xfffffff70e0e7812 */ /* 0x000fe200078ec0ff */
[----:B------:R-:W2:Y:S04]  /*10aa90*/  LDL.LU.64 R6, [R1+0xff8] ;  /* 0x000ff80001067983 */ /* 0x000ea80000300a00 */
[----:B------:R-:W-:Y:S04]  /*10aaa0*/  @P2 STG.E.U8 desc[UR46][R22.64], R12 ;  /* 0x0000000c16002986 */ /* 0x000fe8000c10112e */
[----:B------:R-:W3:Y:S01]  /*10aab0*/  LDL.LU R29, [R1+0xd0] ;  /* 0x0000d000011d7983 */ /* 0x000ee20000300800 */
[----:B------:R-:W-:-:S02]  /*10aac0*/  LOP3.LUT P3, RZ, R9, 0x2000000, RZ, 0xc0, !PT ;  /* 0x0200000009ff7812 */ /* 0x000fc4000786c0ff */
[C---:B------:R-:W-:Y:S01]  /*10aad0*/  LOP3.LUT P2, RZ, R9.reuse, 0x4000000, RZ, 0xc0, !PT ;  /* 0x0400000009ff7812 */ /* 0x040fe2000784c0ff */
[----:B------:R0:W-:Y:S01]  /*10aae0*/  STL.64 [R1+0x3630], R8 ;  /* 0x0036300801007387 */ /* 0x0001e20000100a00 */
[----:B------:R-:W-:Y:S02]  /*10aaf0*/  @P6 LOP3.LUT R14, R14, 0x8, RZ, 0xfc, !PT ;  /* 0x000000080e0e6812 */ /* 0x000fe400078efcff */
[----:B------:R-:W-:Y:S02]  /*10ab00*/  LOP3.LUT P6, RZ, R9, 0x100000, RZ, 0xc0, !PT ;  /* 0x0010000009ff7812 */ /* 0x000fe400078cc0ff */
[----:B0-----:R-:W4:Y:S01]  /*10ab10*/  LDL.LU.64 R8, [R1+0x1008] ;  /* 0x0010080001087983 */ /* 0x001f220000300a00 */
[----:B------:R-:W-:Y:S02]  /*10ab20*/  LOP3.LUT P1, RZ, R10, 0x200000, RZ, 0xc0, !PT ;  /* 0x002000000aff7812 */ /* 0x000fe4000782c0ff */
[----:B------:R-:W-:-:S11]  /*10ab30*/  PRMT R12, R28, 0x7771, RZ ;  /* 0x000077711c0c7816 */ /* 0x000fd600000000ff */
[----:B------:R0:W-:Y:S02]  /*10ab40*/  @P1 STG.E.U8 desc[UR46][R26.64], R12 ;  /* 0x0000000c1a001986 */ /* 0x0001e4000c10112e */
[----:B0-----:R-:W-:-:S05]  /*10ab50*/  PRMT R12, R28, 0x7772, RZ ;  /* 0x000077721c0c7816 */ /* 0x001fca00000000ff */
[----:B------:R0:W-:Y:S02]  /*10ab60*/  @P0 STG.E.U8 desc[UR46][R24.64], R12 ;  /* 0x0000000c18000986 */ /* 0x0001e4000c10112e */
[----:B0-----:R-:W-:Y:S02]  /*10ab70*/  PRMT R12, R28, 0x7773, RZ ;  /* 0x000077731c0c7816 */ /* 0x001fe400000000ff */
[----:B----4-:R0:W-:Y:S04]  /*10ab80*/  STL.64 [R1+0x3638], R8 ;  /* 0x0036380801007387 */ /* 0x0101e80000100a00 */
[----:B0-----:R-:W4:Y:S04]  /*10ab90*/  LDL.LU.64 R8, [R1+0x1000] ;  /* 0x0010000001087983 */ /* 0x001f280000300a00 */
[----:B------:R0:W-:Y:S01]  /*10aba0*/  @P6 STG.E.U8 desc[UR46][R2.64], R12 ;  /* 0x0000000c02006986 */ /* 0x0001e2000c10112e */
[----:B------:R-:W-:-:S03]  /*10abb0*/  LOP3.LUT P6, RZ, R14, 0x8, RZ, 0xc0, !PT ;  /* 0x000000080eff7812 */ /* 0x000fc600078cc0ff */
[----:B------:R-:W3:Y:S04]  /*10abc0*/  LDL.LU.64 R16, [R1+0x1018] ;  /* 0x0010180001107983 */ /* 0x000ee80000300a00 */
[----:B------:R-:W3:Y:S04]  /*10abd0*/  LDL.LU.64 R18, [R1+0x1020] ;  /* 0x0010200001127983 */ /* 0x000ee80000300a00 */
[----:B------:R-:W3:Y:S04]  /*10abe0*/  LDL.LU.64 R20, [R1+0x1028] ;  /* 0x0010280001147983 */ /* 0x000ee80000300a00 */
[----:B------:R-:W3:Y:S04]  /*10abf0*/  LDL.LU.64 R22, [R1+0x1030] ;  /* 0x0010300001167983 */ /* 0x000ee80000300a00 */
[----:B------:R-:W3:Y:S04]  /*10ac00*/  LDL.LU.64 R26, [R1+0x1038] ;  /* 0x00103800011a7983 */ /* 0x000ee80000300a00 */
[----:B------:R-:W3:Y:S04]  /*10ac10*/  LDL.LU.64 R24, [R1+0x1040] ;  /* 0x0010400001187983 */ /* 0x000ee80000300a00 */
[----:B------:R-:W3:Y:S01]  /*10ac20*/  LDL.LU R28, [R1+0xd8] ;  /* 0x0000d800011c7983 */ /* 0x000ee20000300800 */
[----:B0-----:R-:W-:-:S03]  /*10ac30*/  PRMT R12, R13, 0x7770, RZ ;  /* 0x000077700d0c7816 */ /* 0x001fc600000000ff */
[----:B------:R-:W3:Y:S04]  /*10ac40*/  LDL.LU.64 R2, [R1+0x1048] ;  /* 0x0010480001027983 */ /* 0x000ee80000300a00 */
[----:B------:R0:W-:Y:S01]  /*10ac50*/  @P6 STG.E.U8 desc[UR46][R4.64], R12 ;  /* 0x0000000c04006986 */ /* 0x0001e2000c10112e */
        /* <DEDUP_REMOVED lines=9> */
[----:B------:R-:W-:-:S03]  /*10acf0*/  LOP3.LUT P6, RZ, R14, 0x1, RZ, 0xc0, !PT ;  /* 0x000000010eff7812 */ /* 0x000fc600078cc0ff */
[----:B------:R-:W2:Y:S01]  /*10ad00*/  LDL.LU.64 R14, [R1+0x1010] ;  /* 0x00101000010e7983 */ /* 0x000ea20000300a00 */
[----:B------:R-:W-:Y:S02]  /*10ad10*/  PRMT R12, R13, 0x7773, RZ ;  /* 0x000077730d0c7816 */ /* 0x000fe400000000ff */
[C---:B------:R-:W-:Y:S02]  /*10ad20*/  LOP3.LUT P5, RZ, R10.reuse, 0x4000000, RZ, 0xc0, !PT ;  /* 0x040000000aff7812 */ /* 0x040fe400078ac0ff */
[C---:B------:R-:W-:Y:S02]  /*10ad30*/  LOP3.LUT P4, RZ, R10.reuse, 0x8000000, RZ, 0xc0, !PT ;  /* 0x080000000aff7812 */ /* 0x040fe4000788c0ff */
[C---:B------:R-:W-:Y:S02]  /*10ad40*/  LOP3.LUT P1, RZ, R10.reuse, 0x10000000, RZ, 0xc0, !PT ;  /* 0x100000000aff7812 */ /* 0x040fe4000782c0ff */
[----:B------:R-:W-:Y:S01]  /*10ad50*/  LOP3.LUT P0, RZ, R10, 0x20000000, RZ, 0xc0, !PT ;  /* 0x200000000aff7812 */ /* 0x000fe2000780c0ff */
[----:B----4-:R3:W-:Y:S01]  /*10ad60*/  @P6 STG.E.U8 desc[UR46][R8.64], R12 ;  /* 0x0000000c08006986 */ /* 0x0107e2000c10112e */
[----:B------:R-:W-:-:S02]  /*10ad70*/  LOP3.LUT P6, RZ, R11, 0x80000000, RZ, 0xc0, !PT ;  /* 0x800000000bff7812 */ /* 0x000fc400078cc0ff */
[----:B---3--:R-:W-:Y:S01]  /*10ad80*/  PRMT R12, R29, 0x7770, RZ ;  /* 0x000077701d0c7816 */ /* 0x008fe200000000ff */
[----:B------:R-:W3:Y:S10]  /*10ad90*/  LDL.LU.64 R8, [R1+0x3630] ;  /* 0x0036300001087983 */ /* 0x000ef40000300a00 */
[----:B--2---:R0:W-:Y:S01]  /*10ada0*/  @P6 STG.E.U8 desc[UR46][R14.64], R12 ;  /* 0x0000000c0e006986 */ /* 0x0041e2000c10112e */
[----:B------:R-:W-:-:S02]  /*10adb0*/  LOP3.LUT P6, RZ, R11, 0x40000000, RZ, 0xc0, !PT ;  /* 0x400000000bff7812 */ /* 0x000fc400078cc0ff */
        /* <DEDUP_REMOVED lines=19> */
[----:B0-----:R-:W-:Y:S02]  /*10aef0*/  PRMT R12, R28, 0x7771, RZ ;  /* 0x000077711c0c7816 */ /* 0x001fe400000000ff */
[----:B------:R-:W4:Y:S04]  /*10af00*/  LDL.LU.64 R4, [R1+0x1060] ;  /* 0x0010600001047983 */ /* 0x000f280000300a00 */
[----:B------:R0:W-:Y:S04]  /*10af10*/  @P0 STG.E.U8 desc[UR46][R6.64], R12 ;  /* 0x0000000c06000986 */ /* 0x0001e8000c10112e */
[----:B0-----:R-:W4:Y:S01]  /*10af20*/  LDL.LU.64 R6, [R1+0x1068] ;  /* 0x0010680001067983 */ /* 0x001f220000300a00 */
[----:B------:R-:W-:-:S03]  /*10af30*/  LOP3.LUT R11, R11, 0xffefffff, RZ, 0xc0, !PT ;  /* 0xffefffff0b0b7812 */ /* 0x000fc600078ec0ff */
[----:B------:R-:W4:Y:S04]  /*10af40*/  LDL.LU.64 R26, [R1+0x1070] ;  /* 0x00107000011a7983 */ /* 0x000f280000300a00 */
[----:B------:R-:W4:Y:S04]  /*10af50*/  LDL.LU.64 R24, [R1+0x1078] ;  /* 0x0010780001187983 */ /* 0x000f280000300a00 */
[----:B------:R-:W4:Y:S04]  /*10af60*/  LDL.LU.64 R2, [R1+0x1080] ;  /* 0x0010800001027983 */ /* 0x000f280000300a00 */
[----:B------:R-:W4:Y:S01]  /*10af70*/  LDL.LU R29, [R1+0xdc] ;  /* 0x0000dc00011d7983 */ /* 0x000f220000300800 */
[----:B---3--:R-:W-:-:S13]  /*10af80*/  LOP3.LUT P6, RZ, R8, 0x2, RZ, 0xc0, !PT ;  /* 0x0000000208ff7812 */ /* 0x008fda00078cc0ff */
[----:B------:R-:W-:-:S04]  /*10af90*/  @P6 LOP3.LUT R11, R11, 0x100000, RZ, 0xfc, !PT ;  /* 0x001000000b0b6812 */ /* 0x000fc800078efcff */
[----:B------:R-:W-:Y:S02]  /*10afa0*/  LOP3.LUT R11, R11, 0xffdfffff, RZ, 0xc0, !PT ;  /* 0xffdfffff0b0b7812 */ /* 0x000fe400078ec0ff */
[C---:B------:R-:W-:Y:S02]  /*10afb0*/  LOP3.LUT P3, RZ, R9.reuse, 0x8000000, RZ, 0xc0, !PT ;  /* 0x0800000009ff7812 */ /* 0x040fe4000786c0ff */
[----:B------:R-:W-:Y:S02]  /*10afc0*/  LOP3.LUT P2, RZ, R9, 0x10000000, RZ, 0xc0, !PT ;  /* 0x1000000009ff7812 */ /* 0x000fe4000784c0ff */
[----:B--2---:R-:W-:-:S13]  /*10afd0*/  LOP3.LUT P6, RZ, R0, 0x8, RZ, 0xc0, !PT ;  /* 0x0000000800ff7812 */ /* 0x004fda00078cc0ff */
        /* <DEDUP_REMOVED lines=21> */
[----:B----4-:R0:W-:Y:S02]  /*10b130*/  @P3 STG.E.U8 desc[UR46][R4.64], R9 ;  /* 0x0000000904003986 */ /* 0x0101e4000c10112e */
[----:B0-----:R-:W-:Y:S02]  /*10b140*/  PRMT R9, R28, 0x7773, RZ ;  /* 0x000077731c097816 */ /* 0x001fe400000000ff */
[----:B------:R-:W2:Y:S04]  /*10b150*/  LDL.LU.64 R4, [R1+0x1088] ;  /* 0x0010880001047983 */ /* 0x000ea80000300a00 */
[----:B------:R-:W3:Y:S04]  /*10b160*/  LDL.LU R20, [R1+0xc0] ;  /* 0x0000c00001147983 */ /* 0x000ee80000300800 */
[----:B------:R0:W-:Y:S04]  /*10b170*/  @P2 STG.E.U8 desc[UR46][R6.64], R9 ;  /* 0x0000000906002986 */ /* 0x0001e8000c10112e */
[----:B0-----:R-:W4:Y:S04]  /*10b180*/  LDL.LU.64 R6, [R1+0x1090] ;  /* 0x0010900001067983 */ /* 0x001f280000300a00 */
[----:B------:R-:W2:Y:S04]  /*10b190*/  LDL.LU.64 R12, [R1+0x10b8] ;  /* 0x0010b800010c7983 */ /* 0x000ea80000300a00 */
[----:B--2---:R0:W-:Y:S04]  /*10b1a0*/  STL.64 [R1+0x3618], R12 ;  /* 0x0036180c01007387 */ /* 0x0041e80000100a00 */
[----:B0-----:R-:W2:Y:S01]  /*10b1b0*/  LDL.LU.64 R12, [R1+0x10b0] ;  /* 0x0010b000010c7983 */ /* 0x001ea20000300a00 */
[----:B------:R-:W-:-:S02]  /*10b1c0*/  LOP3.LUT P1, RZ, R10, 0x40000000, RZ, 0xc0, !PT ;  /* 0x400000000aff7812 */ /* 0x000fc4000782c0ff */
[----:B------:R-:W-:Y:S02]  /*10b1d0*/  LOP3.LUT P0, RZ, R10, 0x80000000, RZ, 0xc0, !PT ;  /* 0x800000000aff7812 */ /* 0x000fe4000780c0ff */
[----:B------:R-:W-:-:S09]  /*10b1e0*/  PRMT R9, R29, 0x7770, RZ ;  /* 0x000077701d097816 */ /* 0x000fd200000000ff */
        /* <DEDUP_REMOVED lines=8> */
[----:B------:R-:W2:Y:S04]  /*10b270*/  LDL.LU R21, [R1+0xc4] ;  /* 0x0000c40001157983 */ /* 0x000ea80000300800 */
[----:B------:R-:W2:Y:S04]  /*10b280*/  LDL.LU.64 R14, [R1+0x10c0] ;  /* 0x0010c000010e7983 */ /* 0x000ea80000300a00 */
[----:B------:R-:W2:Y:S04]  /*10b290*/  LDL.LU.64 R16, [R1+0x10c8] ;  /* 0x0010c80001107983 */ /* 0x000ea80000300a00 */
[----:B------:R-:W2:Y:S04]  /*10b2a0*/  LDL.LU R28, [R1+0xc8] ;  /* 0x0000c800011c7983 */ /* 0x000ea80000300800 */
[----:B------:R-:W2:Y:S04]  /*10b2b0*/  LDL.LU.64 R18, [R1+0x10d0] ;  /* 0x0010d00001127983 */ /* 0x000ea80000300a00 */
[----:B------:R-:W2:Y:S04]  /*10b2c0*/  LDL.LU.64 R22, [R1+0x10d8] ;  /* 0x0010d80001167983 */ /* 0x000ea80000300a00 */
[----:B------:R-:W2:Y:S04]  /*10b2d0*/  LDL.LU.64 R26, [R1+0x10e0] ;  /* 0x0010e000011a7983 */ /* 0x000ea80000300a00 */
[----:B------:R-:W2:Y:S01]  /*10b2e0*/  LDL.LU.64 R24, [R1+0x10e8] ;  /* 0x0010e80001187983 */ /* 0x000ea20000300a00 */
[----:B0-----:R-:W-:-:S03]  /*10b2f0*/  PRMT R9, R29, 0x7773, RZ ;  /* 0x000077731d097816 */ /* 0x001fc600000000ff */
[----:B------:R-:W2:Y:S04]  /*10b300*/  LDL.LU.64 R2, [R1+0x10f0] ;  /* 0x0010f00001027983 */ /* 0x000ea80000300a00 */
[----:B------:R3:W-:Y:S01]  /*10b310*/  @P6 STG.E.U8 desc[UR46][R4.64], R9 ;  /* 0x0000000904006986 */ /* 0x0007e2000c10112e */
[C---:B------:R-:W-:Y:S02]  /*10b320*/  LOP3.LUT P6, RZ, R11.reuse, 0x4000000, RZ, 0xc0, !PT ;  /* 0x040000000bff7812 */ /* 0x040fe400078cc0ff */
[----:B---3--:R-:W-:Y:S01]  /*10b330*/  PRMT R9, R20, 0x7770, RZ ;  /* 0x0000777014097816 */ /* 0x008fe200000000ff */
[----:B------:R-:W3:Y:S04]  /*10b340*/  LDL.LU.64 R4, [R1+0x10f8] ;  /* 0x0010f80001047983 */ /* 0x000ee80000300a00 */
[----:B------:R-:W3:Y:S06]  /*10b350*/  LDL.LU R29, [R1+0xcc] ;  /* 0x0000cc00011d7983 */ /* 0x000eec0000300800 */
        /* <DEDUP_REMOVED lines=12> */
[----:B------:R-:W-:Y:S02]  /*10b420*/  LOP3.LUT P5, RZ, R8, 0x4, RZ, 0xc0, !PT ;  /* 0x0000000408ff7812 */ /* 0x000fe400078ac0ff */
[----:B------:R-:W-:-:S02]  /*10b430*/  LOP3.LUT P4, RZ, R0, 0x10, RZ, 0xc0, !PT ;  /* 0x0000001000ff7812 */ /* 0x000fc4000788c0ff */
[----:B------:R-:W-:Y:S02]  /*10b440*/  LOP3.LUT P3, RZ, R0, 0x20, RZ, 0xc0, !PT ;  /* 0x0000002000ff7812 */ /* 0x000fe4000786c0ff */
        /* <DEDUP_REMOVED lines=23> */
[----:B---3--:R0:W-:Y:S02]  /*10b5c0*/  @P1 STG.E.U8 desc[UR46][R4.64], R9 ;  /* 0x0000000904001986 */ /* 0x0081e4000c10112e */
[----:B0-----:R-:W-:-:S02]  /*10b5d0*/  PRMT R9, R29, 0x7770, RZ ;  /* 0x000077701d097816 */ /* 0x001fc400000000ff */
[----:B------:R-:W3:Y:S04]  /*10b5e0*/  LDL.LU.64 R4, [R1+0x1110] ;  /* 0x0011100001047983 */ /* 0x000ee80000300a00 */
[----:B----4-:R0:W-:Y:S04]  /*10b5f0*/  @P0 STG.E.U8 desc[UR46][R6.64], R9 ;  /* 0x0000000906000986 */ /* 0x0101e8000c10112e */
[----:B0-----:R-:W4:Y:S01]  /*10b600*/  LDL.LU.64 R6, [R1+0x1118] ;  /* 0x0011180001067983 */ /* 0x001f220000300a00 */
[----:B------:R-:W-:Y:S02]  /*10b610*/  LOP3.LUT P3, RZ, R0, 0x80, RZ, 0xc0, !PT ;  /* 0x0000008000ff7812 */ /* 0x000fe4000786c0ff */
[----:B------:R-:W-:-:S02]  /*10b620*/  LOP3.LUT P0, RZ, R8, 0x20, RZ, 0xc0, !PT ;  /* 0x0000002008ff7812 */ /* 0x000fc4000780c0ff */
[C---:B------:R-:W-:Y:S02]  /*10b630*/  PRMT R9, R29.reuse, 0x7771, RZ ;  /* 0x000077711d097816 */ /* 0x040fe400000000ff */
[----:B------:R-:W-:Y:S01]  /*10b640*/  LOP3.LUT P1, RZ, R8, 0x40, RZ, 0xc0, !PT ;  /* 0x0000004008ff7812 */ /* 0x000fe2000782c0ff */
[----:B------:R-:W4:Y:S04]  /*10b650*/  LDL.LU.64 R26, [R1+0x1120] ;  /* 0x00112000011a7983 */ /* 0x000f280000300a00 */
[----:B------:R-:W4:Y:S04]  /*10b660*/  LDL.LU.64 R24, [R1+0x1128] ;  /* 0x0011280001187983 */ /* 0x000f280000300a00 */
[----:B------:R-:W4:Y:S04]  /*10b670*/  LDL.LU R12, [R1+0xa0] ;  /* 0x0000a000010c7983 */ /* 0x000f280000300800 */
[----:B--2---:R0:W-:Y:S02]  /*10b680*/  @P3 STG.E.U8 desc[UR46][R2.64], R9 ;  /* 0x0000000902003986 */ /* 0x0041e4000c10112e */
[----:B0-----:R-:W-:-:S02]  /*10b690*/  PRMT R9, R29, 0x7772, RZ ;  /* 0x000077721d097816 */ /* 0x001fc400000000ff */
[----:B------:R-:W2:Y:S04]  /*10b6a0*/  LDL.LU.64 R2, [R1+0x1130] ;  /* 0x0011300001027983 */ /* 0x000ea80000300a00 */
[----:B------:R-:W2:Y:S04]  /*10b6b0*/  LDL.LU R13, [R1+0xa4] ;  /* 0x0000a400010d7983 */ /* 0x000ea80000300800 */
[----:B---3--:R0:W-:Y:S02]  /*10b6c0*/  @P0 STG.E.U8 desc[UR46][R4.64], R9 ;  /* 0x0000000904000986 */ /* 0x0081e4000c10112e */
[----:B0-----:R-:W-:-:S02]  /*10b6d0*/  PRMT R9, R29, 0x7773, RZ ;  /* 0x000077731d097816 */ /* 0x001fc400000000ff */
[----:B------:R-:W3:Y:S04]  /*10b6e0*/  LDL.LU.64 R4, [R1+0x1138] ;  /* 0x0011380001047983 */ /* 0x000ee80000300a00 */
[----:B----4-:R0:W-:Y:S04]  /*10b6f0*/  @P1 STG.E.U8 desc[UR46][R6.64], R9 ;  /* 0x0000000906001986 */ /* 0x0101e8000c10112e */
        /* <DEDUP_REMOVED lines=24> */
[----:B------:R-:W-:Y:S02]  /*10b880*/  LOP3.LUT P2, RZ, R0, 0x100, RZ, 0xc0, !PT ;  /* 0x0000010000ff7812 */ /* 0x000fe4000784c0ff */
[----:B------:R-:W-:Y:S02]  /*10b890*/  PRMT R9, R12, 0x7770, RZ ;  /* 0x000077700c097816 */ /* 0x000fe400000000ff */
[----:B------:R-:W-:Y:S01]  /*10b8a0*/  LOP3.LUT R11, R11, 0xfffbffff, RZ, 0xc0, !PT ;  /* 0xfffbffff0b0b7812 */ /* 0x000fe200078ec0ff */
[----:B------:R-:W4:Y:S04]  /*10b8b0*/  LDL.LU.64 R14, [R1+0x1158] ;  /* 0x00115800010e7983 */ /* 0x000f280000300a00 */
[----:B------:R-:W4:Y:S04]  /*10b8c0*/  LDL.LU R28, [R1+0xa8] ;  /* 0x0000a800011c7983 */ /* 0x000f280000300800 */
[----:B------:R-:W4:Y:S04]  /*10b8d0*/  LDL.LU.64 R16, [R1+0x1160] ;  /* 0x0011600001107983 */ /* 0x000f280000300a00 */
[----:B------:R-:W4:Y:S04]  /*10b8e0*/  LDL.LU.64 R18, [R1+0x1168] ;  /* 0x0011680001127983 */ /* 0x000f280000300a00 */
[----:B------:R-:W4:Y:S04]  /*10b8f0*/  LDL.LU R29, [R1+0xac] ;  /* 0x0000ac00011d7983 */ /* 0x000f280000300800 */
[----:B------:R-:W4:Y:S04]  /*10b900*/  LDL.LU.64 R20, [R1+0x1170] ;  /* 0x0011700001147983 */ /* 0x000f280000300a00 */
[----:B------:R-:W4:Y:S01]  /*10b910*/  LDL.LU.64 R22, [R1+0x1178] ;  /* 0x0011780001167983 */ /* 0x000f220000300a00 */
[----:B------:R-:W-:-:S02]  /*10b920*/  @P6 LOP3.LUT R11, R11, 0x40000, RZ, 0xfc, !PT ;  /* 0x000400000b0b6812 */ /* 0x000fc400078efcff */
[----:B------:R-:W-:Y:S02]  /*10b930*/  LOP3.LUT P6, RZ, R8, 0x80, RZ, 0xc0, !PT ;  /* 0x0000008008ff7812 */ /* 0x000fe400078cc0ff */
[----:B------:R-:W-:Y:S01]  /*10b940*/  LOP3.LUT R11, R11, 0xfff7ffff, RZ, 0xc0, !PT ;  /* 0xfff7ffff0b0b7812 */ /* 0x000fe200078ec0ff */
[----:B------:R0:W-:Y:S10]  /*10b950*/  @P2 STG.E.U8 desc[UR46][R26.64], R9 ;  /* 0x000000091a002986 */ /* 0x0001f4000c10112e */
[----:B------:R-:W-:-:S02]  /*10b960*/  @P6 LOP3.LUT R11, R11, 0x80000, RZ, 0xfc, !PT ;  /* 0x000800000b0b6812 */ /* 0x000fc400078efcff */
        /* <DEDUP_REMOVED lines=26> */
[----:B------:R-:W-:Y:S02]  /*10bb10*/  LOP3.LUT P0, RZ, R0, 0x8000, RZ, 0xc0, !PT ;  /* 0x0000800000ff7812 */ /* 0x000fe4000780c0ff */
[----:B------:R-:W-:Y:S01]  /*10bb20*/  LOP3.LUT P1, RZ, R8, 0x2000, RZ, 0xc0, !PT ;  /* 0x0000200008ff7812 */ /* 0x000fe2000782c0ff */
[----:B----4-:R0:W-:Y:S01]  /*10bb30*/  @P6 STG.E.U8 desc[UR46][R6.64], R9 ;  /* 0x0000000906006986 */ /* 0x0101e2000c10112e */
[----:B------:R-:W-:Y:S02]  /*10bb40*/  LOP3.LUT P6, RZ, R11, 0x4000, RZ, 0xc0, !PT ;  /* 0x000040000bff7812 */ /* 0x000fe400078cc0ff */
[----:B0-----:R-:W-:Y:S01]  /*10bb50*/  PRMT R9, R13, 0x7773, RZ ;  /* 0x000077730d097816 */ /* 0x001fe200000000ff */
[----:B------:R-:W4:Y:S10]  /*10bb60*/  LDL.LU.64 R6, [R1+0x3600] ;  /* 0x0036000001067983 */ /* 0x000f340000300a00 */
[----:B------:R0:W-:Y:S01]  /*10bb70*/  @P6 STG.E.U8 desc[UR46][R14.64], R9 ;  /* 0x000000090e006986 */ /* 0x0001e2000c10112e */
[----:B------:R-:W-:-:S02]  /*10bb80*/  LOP3.LUT P6, RZ, R11, 0x2000, RZ, 0xc0, !PT ;  /* 0x000020000bff7812 */ /* 0x000fc400078cc0ff */
[----:B0-----:R-:W-:Y:S01]  /*10bb90*/  PRMT R9, R28, 0x7770, RZ ;  /* 0x000077701c097816 */ /* 0x001fe200000000ff */
[----:B------:R-:W4:Y:S10]  /*10bba0*/  LDL.LU.64 R14, [R1+0x12f0] ;  /* 0x0012f000010e7983 */ /* 0x000f340000300a00 */
[----:B------:R0:W-:Y:S01]  /*10bbb0*/  @P6 STG.E.U8 desc[UR46][R16.64], R9 ;  /* 0x0000000910006986 */ /* 0x0001e2000c10112e */
[----:B------:R-:W-:-:S02]  /*10bbc0*/  LOP3.LUT P6, RZ, R11, 0x1000, RZ, 0xc0, !PT ;  /* 0x000010000bff7812 */ /* 0x000fc400078cc0ff */
[----:B0-----:R-:W-:-:S11]  /*10bbd0*/  PRMT R9, R28, 0x7771, RZ ;  /* 0x000077711c097816 */ /* 0x001fd600000000ff */
[----:B------:R0:W-:Y:S02]  /*10bbe0*/  @P6 STG.E.U8 desc[UR46][R18.64], R9 ;  /* 0x0000000912006986 */ /* 0x0001e4000c10112e */
[----:B0-----:R-:W-:-:S05]  /*10bbf0*/  PRMT R9, R28, 0x7772, RZ ;  /* 0x000077721c097816 */ /* 0x001fca00000000ff */
[----:B------:R0:W-:Y:S02]  /*10bc00*/  @P5 STG.E.U8 desc[UR46][R20.64], R9 ;  /* 0x0000000914005986 */ /* 0x0001e4000c10112e */
[----:B0-----:R-:W-:Y:S02]  /*10bc10*/  PRMT R9, R28, 0x7773, RZ ;  /* 0x000077731c097816 */ /* 0x001fe400000000ff */
[----:B------:R-:W4:Y:S04]  /*10bc20*/  LDL.LU.64 R20, [R1+0x12f8] ;  /* 0x0012f80001147983 */ /* 0x000f280000300a00 */
[----:B------:R0:W-:Y:S02]  /*10bc30*/  @P4 STG.E.U8 desc[UR46][R22.64], R9 ;  /* 0x0000000916004986 */ /* 0x0001e4000c10112e */
[----:B0-----:R-:W-:-:S05]  /*10bc40*/  PRMT R9, R29, 0x7770, RZ ;  /* 0x000077701d097816 */ /* 0x001fca00000000ff */
[----:B------:R0:W-:Y:S02]  /*10bc50*/  @P3 STG.E.U8 desc[UR46][R26.64], R9 ;  /* 0x000000091a003986 */ /* 0x0001e4000c10112e */
[----:B0-----:R-:W-:-:S05]  /*10bc60*/  PRMT R9, R29, 0x7771, RZ ;  /* 0x000077711d097816 */ /* 0x001fca00000000ff */
[----:B------:R0:W-:Y:S02]  /*10bc70*/  @P0 STG.E.U8 desc[UR46][R24.64], R9 ;  /* 0x0000000918000986 */ /* 0x0001e4000c10112e */
[----:B0-----:R-:W-:-:S05]  /*10bc80*/  PRMT R9, R29, 0x7772, RZ ;  /* 0x000077721d097816 */ /* 0x001fca00000000ff */
[----:B--2---:R0:W-:Y:S04]  /*10bc90*/  @P1 STG.E.U8 desc[UR46][R2.64], R9 ;  /* 0x0000000902001986 */ /* 0x0041e8000c10112e */
[----:B0-----:R-:W2:Y:S04]  /*10bca0*/  LDL.LU.64 R2, [R1+0x1300] ;  /* 0x0013000001027983 */ /* 0x001ea80000300a00 */
[----:B------:R-:W4:Y:S01]  /*10bcb0*/  LDL.LU R17, [R1+0x90] ;  /* 0x0000900001117983 */ /* 0x000f220000300800 */
[----:B------:R-:W-:-:S03]  /*10bcc0*/  PRMT R9, R29, 0x7773, RZ ;  /* 0x000077731d097816 */ /* 0x000fc600000000ff */
[----:B------:R-:W2:Y:S01]  /*10bcd0*/  LDL.LU.64 R28, [R1+0x1308] ;  /* 0x00130800011c7983 */ /* 0x000ea20000300a00 */
[----:B------:R-:W-:Y:S02]  /*10bce0*/  LOP3.LUT P4, RZ, R0, 0x1000000, RZ, 0xc0, !PT ;  /* 0x0100000000ff7812 */ /* 0x000fe4000788c0ff */
[----:B------:R-:W-:Y:S02]  /*10bcf0*/  LOP3.LUT R11, R11, 0xffffffdf, RZ, 0xc0, !PT ;  /* 0xffffffdf0b0b7812 */ /* 0x000fe400078ec0ff */
[----:B------:R-:W-:Y:S01]  /*10bd00*/  LOP3.LUT P2, RZ, R8, 0x4000, RZ, 0xc0, !PT ;  /* 0x0000400008ff7812 */ /* 0x000fe2000784c0ff */
[----:B------:R-:W2:Y:S04]  /*10bd10*/  LDL.LU.64 R22, [R1+0x1310] ;  /* 0x0013100001167983 */ /* 0x000ea80000300a00 */
[----:B------:R-:W2:Y:S04]  /*10bd20*/  LDL.LU.64 R18, [R1+0x1318] ;  /* 0x0013180001127983 */ /* 0x000ea80000300a00 */
[----:B------:R-:W-:-:S02]  /*10bd30*/  @P4 LOP3.LUT R11, R11, 0x20, RZ, 0xfc, !PT ;  /* 0x000000200b0b4812 */ /* 0x000fc400078efcff */
[----:B------:R-:W-:Y:S02]  /*10bd40*/  LOP3.LUT P4, RZ, R0, 0x800000, RZ, 0xc0, !PT ;  /* 0x0080000000ff7812 */ /* 0x000fe4000788c0ff */
[----:B------:R-:W-:-:S11]  /*10bd50*/  LOP3.LUT R11, R11, 0xffffffbf, RZ, 0xc0, !PT ;  /* 0xffffffbf0b0b7812 */ /* 0x000fd600078ec0ff */
[----:B------:R-:W-:Y:S02]  /*10bd60*/  @P4 LOP3.LUT R11, R11, 0x40, RZ, 0xfc, !PT ;  /* 0x000000400b0b4812 */ /* 0x000fe400078efcff */
[----:B------:R-:W-:Y:S02]  /*10bd70*/  LOP3.LUT P4, RZ, R0, 0x400000, RZ, 0xc0, !PT ;  /* 0x0040000000ff7812 */ /* 0x000fe4000788c0ff */
[----:B------:R-:W-:Y:S01]  /*10bd80*/  LOP3.LUT R11, R11, 0xffffff7f, RZ, 0xc0, !PT ;  /* 0xffffff7f0b0b7812 */ /* 0x000fe200078ec0ff */
[----:B---3--:R0:W-:Y:S10]  /*10bd90*/  @P2 STG.E.U8 desc[UR46][R4.64], R9 ;  /* 0x0000000904002986 */ /* 0x0081f4000c10112e */
[----:B------:R-:W-:-:S02]  /*10bda0*/  @P4 LOP3.LUT R11, R11, 0x80, RZ, 0xfc, !PT ;  /* 0x000000800b0b4812 */ /* 0x000fc400078efcff */
[C---:B------:R-:W-:Y:S01]  /*10bdb0*/  LOP3.LUT P4, RZ, R0.reuse, 0x200000, RZ, 0xc0, !PT ;  /* 0x0020000000ff7812 */ /* 0x040fe2000788c0ff */
[----:B0-----:R-:W3:Y:S04]  /*10bdc0*/  LDL.LU.64 R4, [R1+0x1320] ;  /* 0x0013200001047983 */ /* 0x001ee80000300a00 */
[----:B------:R-:W3:Y:S01]  /*10bdd0*/  LDL.LU R27, [R1+0x94] ;  /* 0x00009400011b7983 */ /* 0x000ee20000300800 */
[----:B------:R-:W-:Y:S02]  /*10bde0*/  LOP3.LUT R11, R11, 0xfffffeff, RZ, 0xc0, !PT ;  /* 0xfffffeff0b0b7812 */ /* 0x000fe400078ec0ff */
[C---:B------:R-:W-:Y:S02]  /*10bdf0*/  LOP3.LUT P0, RZ, R0.reuse, 0x10000, RZ, 0xc0, !PT ;  /* 0x0001000000ff7812 */ /* 0x040fe4000780c0ff */
[----:B------:R-:W-:Y:S01]  /*10be00*/  LOP3.LUT P1, RZ, R0, 0x20000, RZ, 0xc0, !PT ;  /* 0x0002000000ff7812 */ /* 0x000fe2000782c0ff */
[----:B------:R-:W3:Y:S01]  /*10be10*/  LDL.LU.64 R24, [R1+0x1328] ;  /* 0x0013280001187983 */ /* 0x000ee20000300a00 */
[----:B------:R-:W-:-:S02]  /*10be20*/  LOP3.LUT P5, RZ, R8, 0x8000, RZ, 0xc0, !PT ;  /* 0x0000800008ff7812 */ /* 0x000fc400078ac0ff */
[----:B------:R-:W-:Y:S01]  /*10be30*/  LOP3.LUT P3, RZ, R8, 0x10000, RZ, 0xc0, !PT ;  /* 0x0001000008ff7812 */ /* 0x000fe2000786c0ff */
[----:B------:R-:W3:Y:S01]  /*10be40*/  LDL.LU R26, [R1+0x98] ;  /* 0x00009800011a7983 */ /* 0x000ee20000300800 */
        /* <DEDUP_REMOVED lines=8> */
[----:B----4-:R-:W-:-:S05]  /*10bed0*/  PRMT R8, R17, 0x7770, RZ ;  /* 0x0000777011087816 */ /* 0x010fca00000000ff */
[----:B------:R0:W-:Y:S02]  /*10bee0*/  @P0 STG.E.U8 desc[UR46][R14.64], R8 ;  /* 0x000000080e000986 */ /* 0x0001e4000c10112e */
[----:B0-----:R-:W-:-:S05]  /*10bef0*/  PRMT R8, R17, 0x7771, RZ ;  /* 0x0000777111087816 */ /* 0x001fca00000000ff */
[----:B------:R0:W-:Y:S04]  /*10bf00*/  @P1 STG.E.U8 desc[UR46][R20.64], R8 ;  /* 0x0000000814001986 */ /* 0x0001e8000c10112e */
[----:B0-----:R-:W4:Y:S01]  /*10bf10*/  LDL.LU.64 R20, [R1+0x1330] ;  /* 0x0013300001147983 */ /* 0x001f220000300a00 */
[----:B------:R-:W-:-:S05]  /*10bf20*/  PRMT R8, R17, 0x7772, RZ ;  /* 0x0000777211087816 */ /* 0x000fca00000000ff */
[----:B--2---:R0:W-:Y:S04]  /*10bf30*/  @P5 STG.E.U8 desc[UR46][R2.64], R8 ;  /* 0x0000000802005986 */ /* 0x0041e8000c10112e */
[----:B0-----:R-:W2:Y:S01]  /*10bf40*/  LDL.LU.64 R2, [R1+0x1338] ;  /* 0x0013380001027983 */ /* 0x001ea20000300a00 */
[----:B------:R-:W-:-:S05]  /*10bf50*/  PRMT R8, R17, 0x7773, RZ ;  /* 0x0000777311087816 */ /* 0x000fca00000000ff */
[----:B------:R0:W-:Y:S04]  /*10bf60*/  @P3 STG.E.U8 desc[UR46][R28.64], R8 ;  /* 0x000000081c003986 */ /* 0x0001e8000c10112e */
[----:B0-----:R-:W2:Y:S01]  /*10bf70*/  LDL.LU.64 R28, [R1+0x1340] ;  /* 0x00134000011c7983 */ /* 0x001ea20000300a00 */
[----:B------:R-:W-:Y:S02]  /*10bf80*/  LOP3.LUT P2, RZ, R0, 0x40000, RZ, 0xc0, !PT ;  /* 0x0004000000ff7812 */ /* 0x000fe4000784c0ff */
[----:B------:R-:W-:Y:S02]  /*10bf90*/  LOP3.LUT R11, R11, 0xfffff7ff, RZ, 0xc0, !PT ;  /* 0xfffff7ff0b0b7812 */ /* 0x000fe400078ec0ff */
[----:B---3--:R-:W-:Y:S02]  /*10bfa0*/  PRMT R8, R27, 0x7770, RZ ;  /* 0x000077701b087816 */ /* 0x008fe400000000ff */
[----:B------:R-:W-:-:S02]  /*10bfb0*/  @P4 LOP3.LUT R11, R11, 0x800, RZ, 0xfc, !PT ;  /* 0x000008000b0b4812 */ /* 0x000fc400078efcff */
[----:B------:R-:W-:-:S05]  /*10bfc0*/  LOP3.LUT P4, RZ, R0, 0x80000, RZ, 0xc0, !PT ;  /* 0x0008000000ff7812 */ /* 0x000fca000788c0ff */
[----:B------:R0:W-:Y:S02]  /*10bfd0*/  @P2 STG.E.U8 desc[UR46][R22.64], R8 ;  /* 0x0000000816002986 */ /* 0x0001e4000c10112e */
[----:B0-----:R-:W-:Y:S02]  /*10bfe0*/  PRMT R8, R27, 0x7771, RZ ;  /* 0x000077711b087816 */ /* 0x001fe400000000ff */
[----:B------:R-:W3:Y:S04]  /*10bff0*/  LDL.LU.64 R22, [R1+0x1348] ;  /* 0x0013480001167983 */ /* 0x000ee80000300a00 */
[----:B------:R-:W3:Y:S04]  /*10c000*/  LDL.LU R10, [R1+0x9c] ;  /* 0x00009c00010a7983 */ /* 0x000ee80000300800 */
[----:B------:R-:W3:Y:S04]  /*10c010*/  LDL.LU.64 R14, [R1+0x1350] ;  /* 0x00135000010e7983 */ /* 0x000ee80000300a00 */
[----:B------:R0:W-:Y:S01]  /*10c020*/  @P4 STG.E.U8 desc[UR46][R18.64], R8 ;  /* 0x0000000812004986 */ /* 0x0001e2000c10112e */
[----:B------:R-:W-:-:S02]  /*10c030*/  LOP3.LUT P4, RZ, R11, 0x800, RZ, 0xc0, !PT ;  /* 0x000008000bff7812 */ /* 0x000fc4000788c0ff */
[----:B0-----:R-:W-:-:S11]  /*10c040*/  PRMT R8, R27, 0x7772, RZ ;  /* 0x000077721b087816 */ /* 0x001fd600000000ff */
[----:B------:R0:W-:Y:S01]  /*10c050*/  @P4 STG.E.U8 desc[UR46][R4.64], R8 ;  /* 0x0000000804004986 */ /* 0x0001e2000c10112e */
[----:B------:R-:W-:-:S03]  /*10c060*/  LOP3.LUT P4, RZ, R11, 0x400, RZ, 0xc0, !PT ;  /* 0x000004000bff7812 */ /* 0x000fc6000788c0ff */
[----:B0-----:R-:W3:Y:S01]  /*10c070*/  LDL.LU.64 R4, [R1+0x1358] ;  /* 0x0013580001047983 */ /* 0x001ee20000300a00 */
[----:B------:R-:W-:-:S03]  /*10c080*/  PRMT R8, R27, 0x7773, RZ ;  /* 0x000077731b087816 */ /* 0x000fc600000000ff */
[----:B------:R-:W3:Y:S04]  /*10c090*/  LDL.LU.64 R18, [R1+0x1360] ;  /* 0x0013600001127983 */ /* 0x000ee80000300a00 */
[----:B------:R-:W3:Y:S04]  /*10c0a0*/  LDL.LU.64 R12, [R1+0x1368] ;  /* 0x00136800010c7983 */ /* 0x000ee80000300a00 */
[----:B------:R0:W-:Y:S01]  /*10c0b0*/  @P4 STG.E.U8 desc[UR46][R24.64], R8 ;  /* 0x0000000818004986 */ /* 0x0001e2000c10112e */
[----:B------:R-:W-:-:S03]  /*10c0c0*/  LOP3.LUT P4, RZ, R11, 0x200, RZ, 0xc0, !PT ;  /* 0x000002000bff7812 */ /* 0x000fc6000788c0ff */
[----:B0-----:R-:W3:Y:S01]  /*10c0d0*/  LDL.LU.64 R24, [R1+0x1370] ;  /* 0x0013700001187983 */ /* 0x001ee20000300a00 */
[----:B------:R-:W-:-:S03]  /*10c0e0*/  PRMT R8, R26, 0x7770, RZ ;  /* 0x000077701a087816 */ /* 0x000fc600000000ff */
[----:B------:R-:W3:Y:S04]  /*10c0f0*/  LDL.LU R27, [R1+0x80] ;  /* 0x00008000011b7983 */ /* 0x000ee80000300800 */
[----:B------:R-:W3:Y:S04]  /*10c100*/  LDL.LU R16, [R1+0xbc] ;  /* 0x0000bc0001107983 */ /* 0x000ee80000300800 */
[----:B----4-:R0:W-:Y:S01]  /*10c110*/  @P4 STG.E.U8 desc[UR46][R20.64], R8 ;  /* 0x0000000814004986 */ /* 0x0101e2000c10112e */
[C---:B------:R-:W-:Y:S02]  /*10c120*/  LOP3.LUT P4, RZ, R11.reuse, 0x100, RZ, 0xc0, !PT ;  /* 0x000001000bff7812 */ /* 0x040fe4000788c0ff */
[----:B0-----:R-:W-:Y:S01]  /*10c130*/  PRMT R8, R26, 0x7771, RZ ;  /* 0x000077711a087816 */ /* 0x001fe200000000ff */
[----:B------:R-:W4:Y:S04]  /*10c140*/  LDL.LU.64 R20, [R1+0x1378] ;  /* 0x0013780001147983 */ /* 0x000f280000300a00 */
[----:B------:R-:W4:Y:S06]  /*10c150*/  LDL.LU R17, [R1+0x184] ;  /* 0x0001840001117983 */ /* 0x000f2c0000300800 */
[----:B--2---:R0:W-:Y:S01]  /*10c160*/  @P4 STG.E.U8 desc[UR46][R2.64], R8 ;  /* 0x0000000802004986 */ /* 0x0041e2000c10112e */
[----:B------:R-:W-:-:S02]  /*10c170*/  LOP3.LUT P4, RZ, R11, 0x80, RZ, 0xc0, !PT ;  /* 0x000000800bff7812 */ /* 0x000fc4000788c0ff */
[----:B0-----:R-:W-:Y:S01]  /*10c180*/  PRMT R8, R26, 0x7772, RZ ;  /* 0x000077721a087816 */ /* 0x001fe200000000ff */
[----:B------:R-:W2:Y:S10]  /*10c190*/  LDL.LU.64 R2, [R1+0x35f8] ;  /* 0x0035f80001027983 */ /* 0x000eb40000300a00 */
[----:B------:R0:W-:Y:S04]  /*10c1a0*/  @P4 STG.E.U8 desc[UR46][R28.64], R8 ;  /* 0x000000081c004986 */ /* 0x0001e8000c10112e */
[----:B0-----:R-:W2:Y:S01]  /*10c1b0*/  LDL.LU.64 R28, [R1+0x1380] ;  /* 0x00138000011c7983 */ /* 0x001ea20000300a00 */
[----:B------:R-:W-:-:S02]  /*10c1c0*/  LOP3.LUT P4, RZ, R11, 0x40, RZ, 0xc0, !PT ;  /* 0x000000400bff7812 */ /* 0x000fc4000788c0ff */
[----:B------:R-:W-:Y:S02]  /*10c1d0*/  PRMT R8, R26, 0x7773, RZ ;  /* 0x000077731a087816 */ /* 0x000fe400000000ff */
[----:B------:R-:W-:-:S09]  /*10c1e0*/  LOP3.LUT P0, RZ, R0, 0x2000000, RZ, 0xc0, !PT ;  /* 0x0200000000ff7812 */ /* 0x000fd2000780c0ff */
[----:B---3--:R0:W-:Y:S01]  /*10c1f0*/  @P4 STG.E.U8 desc[UR46][R22.64], R8 ;  /* 0x0000000816004986 */ /* 0x0081e2000c10112e */
[----:B------:R-:W-:-:S03]  /*10c200*/  LOP3.LUT P4, RZ, R11, 0x20, RZ, 0xc0, !PT ;  /* 0x000000200bff7812 */ /* 0x000fc6000788c0ff */
[----:B0-----:R-:W3:Y:S01]  /*10c210*/  LDL.LU.64 R22, [R1+0x1388] ;  /* 0x0013880001167983 */ /* 0x001ee20000300a00 */
[----:B------:R-:W-:-:S03]  /*10c220*/  PRMT R8, R10, 0x7770, RZ ;  /* 0x000077700a087816 */ /* 0x000fc600000000ff */
[----:B------:R-:W3:Y:S01]  /*10c230*/  LDL.LU R26, [R1+0x84] ;  /* 0x00008400011a7983 */ /* 0x000ee20000300800 */
[----:B------:R-:W-:-:S05]  /*10c240*/  LOP3.LUT P1, RZ, R0, 0x4000000, RZ, 0xc0, !PT ;  /* 0x0400000000ff7812 */ /* 0x000fca000782c0ff */
[----:B------:R0:W-:Y:S01]  /*10c250*/  @P4 STG.E.U8 desc[UR46][R14.64], R8 ;  /* 0x000000080e004986 */ /* 0x0001e2000c10112e */
[----:B------:R-:W-:-:S03]  /*10c260*/  LOP3.LUT P6, RZ, R0, 0x8000000, RZ, 0xc0, !PT ;  /* 0x0800000000ff7812 */ /* 0x000fc600078cc0ff */
[----:B0-----:R-:W3:Y:S01]  /*10c270*/  LDL.LU.64 R14, [R1+0x1390] ;  /* 0x00139000010e7983 */ /* 0x001ee20000300a00 */
[----:B------:R-:W-:-:S05]  /*10c280*/  PRMT R8, R10, 0x7771, RZ ;  /* 0x000077710a087816 */ /* 0x000fca00000000ff */
[----:B------:R0:W-:Y:S01]  /*10c290*/  @P0 STG.E.U8 desc[UR46][R4.64], R8 ;  /* 0x0000000804000986 */ /* 0x0001e2000c10112e */
[----:B------:R-:W-:Y:S02]  /*10c2a0*/  LOP3.LUT P5, RZ, R0, 0x10000000, RZ, 0xc0, !PT ;  /* 0x1000000000ff7812 */ /* 0x000fe400078ac0ff */
[C---:B0-----:R-:W-:Y:S01]  /*10c2b0*/  PRMT R8, R10.reuse, 0x7772, RZ ;  /* 0x000077720a087816 */ /* 0x041fe200000000ff */
[----:B------:R-:W3:Y:S04]  /*10c2c0*/  LDL.LU.64 R4, [R1+0x35f0] ;  /* 0x0035f00001047983 */ /* 0x000ee80000300a00 */
[----:B------:R0:W-:Y:S04]  /*10c2d0*/  @P1 STG.E.U8 desc[UR46][R18.64], R8 ;  /* 0x0000000812001986 */ /* 0x0001e8000c10112e */
[----:B0-----:R-:W3:Y:S01]  /*10c2e0*/  LDL.LU.64 R18, [R1+0x1398] ;  /* 0x0013980001127983 */ /* 0x001ee20000300a00 */
[----:B------:R-:W-:-:S05]  /*10c2f0*/  PRMT R8, R10, 0x7773, RZ ;  /* 0x000077730a087816 */ /* 0x000fca00000000ff */
[----:B------:R0:W-:Y:S01]  /*10c300*/  @P6 STG.E.U8 desc[UR46][R12.64], R8 ;  /* 0x000000080c006986 */ /* 0x0001e2000c10112e */
[----:B------:R-:W-:Y:S02]  /*10c310*/  LOP3.LUT P3, RZ, R0, 0x20000000, RZ, 0xc0, !PT ;  /* 0x2000000000ff7812 */ /* 0x000fe4000786c0ff */
[----:B0-----:R-:W-:-:S05]  /*10c320*/  PRMT R8, R27, 0x7770, RZ ;  /* 0x000077701b087816 */ /* 0x001fca00000000ff */
[----:B------:R0:W-:Y:S01]  /*10c330*/  @P5 STG.E.U8 desc[UR46][R24.64], R8 ;  /* 0x0000000818005986 */ /* 0x0001e2000c10112e */
[----:B------:R-:W-:-:S03]  /*10c340*/  LOP3.LUT P2, RZ, R7, 0x1, RZ, 0xc0, !PT ;  /* 0x0000000107ff7812 */ /* 0x000fc6000784c0ff */
[----:B0-----:R-:W3:Y:S01]  /*10c350*/  LDL.LU.64 R24, [R1+0x13a0] ;  /* 0x0013a00001187983 */ /* 0x001ee20000300a00 */
[----:B------:R-:W-:-:S05]  /*10c360*/  PRMT R8, R27, 0x7771, RZ ;  /* 0x000077711b087816 */ /* 0x000fca00000000ff */
[----:B----4-:R0:W-:Y:S01]  /*10c370*/  @P3 STG.E.U8 desc[UR46][R20.64], R8 ;  /* 0x0000000814003986 */ /* 0x0101e2000c10112e */
[----:B------:R-:W-:-:S03]  /*10c380*/  ISETP.LT.AND P3, PT, R16, UR22, !P2 ;  /* 0x0000001610007c0c */ /* 0x000fc6000d761270 */
[----:B0-----:R-:W4:Y:S01]  /*10c390*/  LDL.LU.64 R20, [R1+0x13a8] ;  /* 0x0013a80001147983 */ /* 0x001f220000300a00 */
[----:B------:R-:W-:-:S03]  /*10c3a0*/  PRMT R8, R27, 0x7772, RZ ;  /* 0x000077721b087816 */ /* 0x000fc600000000ff */
[----:B------:R-:W4:Y:S06]  /*10c3b0*/  LDL.LU R13, [R1+0x88] ;  /* 0x00008800010d7983 */ /* 0x000f2c0000300800 */
[----:B--2---:R0:W-:Y:S04]  /*10c3c0*/  @P3 STG.E.U8 desc[UR46][R28.64], R8 ;  /* 0x000000081c003986 */ /* 0x0041e8000c10112e */
[----:B0-----:R-:W2:Y:S01]  /*10c3d0*/  LDL.LU.64 R28, [R1+0x13b0] ;  /* 0x0013b000011c7983 */ /* 0x001ea20000300a00 */
[----:B------:R-:W-:-:S02]  /*10c3e0*/  ISETP.LT.AND P3, PT, R17, UR20, !P2 ;  /* 0x0000001411007c0c */ /* 0x000fc4000d761270 */
[----:B------:R-:W-:Y:S02]  /*10c3f0*/  PRMT R8, R27, 0x7773, RZ ;  /* 0x000077731b087816 */ /* 0x000fe400000000ff */
[----:B------:R-:W-:-:S09]  /*10c400*/  LOP3.LUT P0, RZ, R11, 0x10, RZ, 0xc0, !PT ;  /* 0x000000100bff7812 */ /* 0x000fd2000780c0ff */
[----:B---3--:R0:W-:Y:S01]  /*10c410*/  @P3 STG.E.U8 desc[UR46][R22.64], R8 ;  /* 0x0000000816003986 */ /* 0x0081e2000c10112e */
[----:B------:R-:W-:-:S03]  /*10c420*/  ISETP.LT.AND P3, PT, R16, UR18, !P0 ;  /* 0x0000001210007c0c */ /* 0x000fc6000c761270 */
[----:B0-----:R-:W3:Y:S01]  /*10c430*/  LDL.LU.64 R22, [R1+0x13b8] ;  /* 0x0013b80001167983 */ /* 0x001ee20000300a00 */
[----:B------:R-:W-:Y:S02]  /*10c440*/  PRMT R8, R26, 0x7770, RZ ;  /* 0x000077701a087816 */ /* 0x000fe400000000ff */
[----:B------:R-:W-:-:S07]  /*10c450*/  ISETP.LT.AND P0, PT, R17, UR16, !P0 ;  /* 0x0000001011007c0c */ /* 0x000fce000c701270 */
[----:B------:R0:W-:Y:S01]  /*10c460*/  @P3 STG.E.U8 desc[UR46][R14.64], R8 ;  /* 0x000000080e003986 */ /* 0x0001e2000c10112e */
[----:B------:R-:W-:-:S03]  /*10c470*/  LOP3.LUT P4, RZ, R7, 0x8, RZ, 0xc0, !PT ;  /* 0x0000000807ff7812 */ /* 0x000fc6000788c0ff */
[----:B0-----:R-:W3:Y:S01]  /*10c480*/  LDL.LU.64 R14, [R1+0x13c0] ;  /* 0x0013c000010e7983 */ /* 0x001ee20000300a00 */
[----:B------:R-:W-:-:S05]  /*10c490*/  PRMT R8, R26, 0x7771, RZ ;  /* 0x000077711a087816 */ /* 0x000fca00000000ff */
[----:B------:R0:W-:Y:S01]  /*10c4a0*/  @P0 STG.E.U8 desc[UR46][R18.64], R8 ;  /* 0x0000000812000986 */ /* 0x0001e2000c10112e */
[----:B------:R-:W-:-:S03]  /*10c4b0*/  ISETP.LT.AND P0, PT, R16, UR14, !P4 ;  /* 0x0000000e10007c0c */ /* 0x000fc6000e701270 */
[----:B0-----:R-:W3:Y:S01]  /*10c4c0*/  LDL.LU.64 R18, [R1+0x13c8] ;  /* 0x0013c80001127983 */ /* 0x001ee20000300a00 */
[----:B------:R-:W-:-:S03]  /*10c4d0*/  PRMT R8, R26, 0x7772, RZ ;  /* 0x000077721a087816 */ /* 0x000fc600000000ff */
[----:B------:R-:W3:Y:S01]  /*10c4e0*/  LDL.LU R27, [R1+0x8c] ;  /* 0x00008c00011b7983 */ /* 0x000ee20000300800 */
[----:B------:R-:W-:-:S05]  /*10c4f0*/  LOP3.LUT P5, RZ, R7, 0x80, RZ, 0xc0, !PT ;  /* 0x0000008007ff7812 */ /* 0x000fca00078ac0ff */
[----:B------:R0:W-:Y:S01]  /*10c500*/  @P0 STG.E.U8 desc[UR46][R24.64], R8 ;  /* 0x0000000818000986 */ /* 0x0001e2000c10112e */
[----:B------:R-:W-:-:S03]  /*10c510*/  ISETP.LT.AND P0, PT, R17, UR12, !P4 ;  /* 0x0000000c11007c0c */ /* 0x000fc6000e701270 */
[----:B0-----:R-:W3:Y:S01]  /*10c520*/  LDL.LU.64 R24, [R1+0x13d0] ;  /* 0x0013d00001187983 */ /* 0x001ee20000300a00 */
[----:B------:R-:W-:-:S09]  /*10c530*/  PRMT R8, R26, 0x7773, RZ ;  /* 0x000077731a087816 */ /* 0x000fd200000000ff */
[----:B----4-:R0:W-:Y:S01]  /*10c540*/  @P0 STG.E.U8 desc[UR46][R20.64], R8 ;  /* 0x0000000814000986 */ /* 0x0101e2000c10112e */
[----:B------:R-:W-:-:S03]  /*10c550*/  ISETP.LT.AND P0, PT, R16, UR10, !P5 ;  /* 0x0000000a10007c0c */ /* 0x000fc6000ef01270 */
[----:B0-----:R-:W4:Y:S01]  /*10c560*/  LDL.LU.64 R20, [R1+0x13d8] ;  /* 0x0013d80001147983 */ /* 0x001f220000300a00 */
[----:B------:R-:W-:-:S09]  /*10c570*/  PRMT R8, R13, 0x7770, RZ ;  /* 0x000077700d087816 */ /* 0x000fd200000000ff */
[----:B--2---:R0:W-:Y:S04]  /*10c580*/  @P0 STG.E.U8 desc[UR46][R28.64], R8 ;  /* 0x000000081c000986 */ /* 0x0041e8000c10112e */
[----:B0-----:R-:W2:Y:S01]  /*10c590*/  LDL.LU.64 R28, [R1+0x13e0] ;  /* 0x0013e000011c7983 */ /* 0x001ea20000300a00 */
[----:B------:R-:W-:Y:S02]  /*10c5a0*/  ISETP.LT.AND P0, PT, R17, UR8, !P5 ;  /* 0x0000000811007c0c */ /* 0x000fe4000ef01270 */
[----:B------:R-:W-:Y:S02]  /*10c5b0*/  PRMT R8, R13, 0x7771, RZ ;  /* 0x000077710d087816 */ /* 0x000fe400000000ff */
[C---:B------:R-:W-:Y:S02]  /*10c5c0*/  LOP3.LUT P2, RZ, R7.reuse, 0x800, RZ, 0xc0, !PT ;  /* 0x0000080007ff7812 */ /* 0x040fe4000784c0ff */
[----:B------:R-:W-:-:S02]  /*10c5d0*/  LOP3.LUT P3, RZ, R7, 0x1000, RZ, 0xc0, !PT ;  /* 0x0000100007ff7812 */ /* 0x000fc4000786c0ff */
[----:B------:R-:W-:Y:S02]  /*10c5e0*/  LOP3.LUT P4, RZ, R7, 0x8000, RZ, 0xc0, !PT ;  /* 0x0000800007ff7812 */ /* 0x000fe4000788c0ff */
[----:B------:R-:W-:Y:S02]  /*10c5f0*/  LOP3.LUT P6, RZ, R3, 0x20000000, RZ, 0xc0, !PT ;  /* 0x2000000003ff7812 */ /* 0x000fe400078cc0ff */
[----:B------:R-:W-:Y:S01]  /*10c600*/  LOP3.LUT P1, RZ, R11, 0x8, RZ, 0xc0, !PT ;  /* 0x000000080bff7812 */ /* 0x000fe2000782c0ff */
[----:B------:R-:W-:Y:S01]  /*10c610*/  ULDC UR8, c[0x0][0x228] ;  /* 0x00008a0000087ab9 */ /* 0x000fe20000000800 */
[----:B---3--:R0:W-:Y:S01]  /*10c620*/  @P0 STG.E.U8 desc[UR46][R22.64], R8 ;  /* 0x0000000816000986 */ /* 0x0081e2000c10112e */
[----:B------:R-:W-:Y:S02]  /*10c630*/  ISETP.LT.AND P0, PT, R16, UR6, !P2 ;  /* 0x0000000610007c0c */ /* 0x000fe4000d701270 */
[----:B------:R-:W-:Y:S01]  /*10c640*/  LOP3.LUT P5, RZ, R7, 0x20000, RZ, 0xc0, !PT ;  /* 0x0002000007ff7812 */ /* 0x000fe200078ac0ff */
[----:B------:R-:W-:Y:S01]  /*10c650*/  ULDC UR6, c[0x0][0x228] ;  /* 0x00008a0000067ab9 */ /* 0x000fe20000000800 */
[----:B0-----:R-:W3:Y:S01]  /*10c660*/  LDL.LU.64 R22, [R1+0x13e8] ;  /* 0x0013e80001167983 */ /* 0x001ee20000300a00 */
[----:B------:R-:W-:-:S03]  /*10c670*/  PRMT R8, R13, 0x7772, RZ ;  /* 0x000077720d087816 */ /* 0x000fc600000000ff */
[----:B------:R-:W3:Y:S05]  /*10c680*/  LDL.LU R26, [R1+0x70] ;  /* 0x00007000011a7983 */ /* 0x000eea0000300800 */
[----:B------:R0:W-:Y:S01]  /*10c690*/  @P0 STG.E.U8 desc[UR46][R14.64], R8 ;  /* 0x000000080e000986 */ /* 0x0001e2000c10112e */
[----:B------:R-:W-:Y:S01]  /*10c6a0*/  ISETP.LT.AND P0, PT, R17, UR4, !P2 ;  /* 0x0000000411007c0c */ /* 0x000fe2000d701270 */
[----:B------:R-:W-:Y:S02]  /*10c6b0*/  ULDC UR4, c[0x0][0x228] ;  /* 0x00008a0000047ab9 */ /* 0x000fe40000000800 */
[----:B0-----:R-:W3:Y:S01]  /*10c6c0*/  LDL.LU.64 R14, [R1+0x13f0] ;  /* 0x0013f000010e7983 */ /* 0x001ee20000300a00 */
[----:B------:R-:W-:-:S09]  /*10c6d0*/  PRMT R8, R13, 0x7773, RZ ;  /* 0x000077730d087816 */ /* 0x000fd200000000ff */
[----:B------:R0:W-:Y:S01]  /*10c6e0*/  @P0 STG.E.U8 desc[UR46][R18.64], R8 ;  /* 0x0000000812000986 */ /* 0x0001e2000c10112e */
[----:B------:R-:W-:-:S03]  /*10c6f0*/  ISETP.LT.AND P0, PT, R16, UR24, !P3 ;  /* 0x0000001810007c0c */ /* 0x000fc6000df01270 */
[----:B0-----:R-:W3:Y:S01]  /*10c700*/  LDL.LU.64 R18, [R1+0x13f8] ;  /* 0x0013f80001127983 */ /* 0x001ee20000300a00 */
[----:B------:R-:W-:-:S09]  /*10c710*/  PRMT R8, R27, 0x7770, RZ ;  /* 0x000077701b087816 */ /* 0x000fd200000000ff */
[----:B------:R0:W-:Y:S01]  /*10c720*/  @P0 STG.E.U8 desc[UR46][R24.64], R8 ;  /* 0x0000000818000986 */ /* 0x0001e2000c10112e */
[----:B------:R-:W-:-:S03]  /*10c730*/  ISETP.LT.AND P0, PT, R17, UR26, !P3 ;  /* 0x0000001a11007c0c */ /* 0x000fc6000df01270 */
[----:B0-----:R-:W3:Y:S01]  /*10c740*/  LDL.LU.64 R24, [R1+0x1400] ;  /* 0x0014000001187983 */ /* 0x001ee20000300a00 */
[----:B------:R-:W-:-:S09]  /*10c750*/  PRMT R8, R27, 0x7771, RZ ;  /* 0x000077711b087816 */ /* 0x000fd200000000ff */
[----:B----4-:R0:W-:Y:S01]  /*10c760*/  @P0 STG.E.U8 desc[UR46][R20.64], R8 ;  /* 0x0000000814000986 */ /* 0x0101e2000c10112e */
[----:B------:R-:W-:Y:S01]  /*10c770*/  ISETP.LT.AND P0, PT, R16, UR4, !P4 ;  /* 0x0000000410007c0c */ /* 0x000fe2000e701270 */
[----:B------:R-:W-:Y:S02]  /*10c780*/  ULDC UR4, c[0x0][0x228] ;  /* 0x00008a0000047ab9 */ /* 0x000fe40000000800 */
[----:B0-----:R-:W4:Y:S01]  /*10c790*/  LDL.LU.64 R20, [R1+0x1408] ;  /* 0x0014080001147983 */ /* 0x001f220000300a00 */
[----:B------:R-:W-:-:S03]  /*10c7a0*/  PRMT R8, R27, 0x7772, RZ ;  /* 0x000077721b087816 */ /* 0x000fc600000000ff */
[----:B------:R-:W4:Y:S06]  /*10c7b0*/  LDL.LU R13, [R1+0x74] ;  /* 0x00007400010d7983 */ /* 0x000f2c0000300800 */
[----:B--2---:R0:W-:Y:S04]  /*10c7c0*/  @P0 STG.E.U8 desc[UR46][R28.64], R8 ;  /* 0x000000081c000986 */ /* 0x0041e8000c10112e */
[----:B0-----:R-:W2:Y:S01]  /*10c7d0*/  LDL.LU.64 R28, [R1+0x1410] ;  /* 0x00141000011c7983 */ /* 0x001ea20000300a00 */
[----:B------:R-:W-:-:S02]  /*10c7e0*/  ISETP.LT.AND P0, PT, R17, UR4, !P4 ;  /* 0x0000000411007c0c */ /* 0x000fc4000e701270 */
[----:B------:R-:W-:Y:S01]  /*10c7f0*/  PRMT R8, R27, 0x7773, RZ ;  /* 0x000077731b087816 */ /* 0x000fe200000000ff */
[----:B------:R-:W-:-:S10]  /*10c800*/  ULDC UR4, c[0x0][0x228] ;  /* 0x00008a0000047ab9 */ /* 0x000fd40000000800 */
[----:B---3--:R0:W-:Y:S01]  /*10c810*/  @P0 STG.E.U8 desc[UR46][R22.64], R8 ;  /* 0x0000000816000986 */ /* 0x0081e2000c10112e */
[----:B------:R-:W-:Y:S01]  /*10c820*/  ISETP.LT.AND P0, PT, R16, UR4, !P5 ;  /* 0x0000000410007c0c */ /* 0x000fe2000ef01270 */
[----:B------:R-:W-:Y:S02]  /*10c830*/  ULDC UR4, c[0x0][0x228] ;  /* 0x00008a0000047ab9 */ /* 0x000fe40000000800 */
[----:B0-----:R-:W3:Y:S01]  /*10c840*/  LDL.LU.64 R22, [R1+0x1418] ;  /* 0x0014180001167983 */ /* 0x001ee20000300a00 */
[----:B------:R-:W-:-:S09]  /*10c850*/  PRMT R8, R26, 0x7770, RZ ;  /* 0x000077701a087816 */ /* 0x000fd200000000ff */
[----:B------:R0:W-:Y:S01]  /*10c860*/  @P0 STG.E.U8 desc[UR46][R14.64], R8 ;  /* 0x000000080e000986 */ /* 0x0001e2000c10112e */
[----:B------:R-:W-:Y:S02]  /*10c870*/  ISETP.LT.AND P0, PT, R17, UR4, !P5 ;  /* 0x0000000411007c0c */ /* 0x000fe4000ef01270 */
[----:B------:R-:W-:Y:S01]  /*10c880*/  LOP3.LUT P2, RZ, R7, 0x80000, RZ, 0xc0, !PT ;  /* 0x0008000007ff7812 */ /* 0x000fe2000784c0ff */
[----:B------:R-:W-:Y:S01]  /*10c890*/  ULDC UR4, c[0x0][0x228] ;  /* 0x00008a0000047ab9 */ /* 0x000fe20000000800 */
[----:B0-----:R-:W3:Y:S01]  /*10c8a0*/  LDL.LU.64 R14, [R1+0x1420] ;  /* 0x00142000010e7983 */ /* 0x001ee20000300a00 */
[----:B------:R-:W-:-:S08]  /*10c8b0*/  PRMT R8, R26, 0x7771, RZ ;  /* 0x000077711a087816 */ /* 0x000fd000000000ff */
[----:B------:R0:W-:Y:S01]  /*10c8c0*/  @P0 STG.E.U8 desc[UR46][R18.64], R8 ;  /* 0x0000000812000986 */ /* 0x0001e2000c10112e */
[----:B------:R-:W-:Y:S01]  /*10c8d0*/  ISETP.LT.AND P0, PT, R16, UR4, !P2 ;  /* 0x0000000410007c0c */ /* 0x000fe2000d701270 */
[----:B------:R-:W-:Y:S02]  /*10c8e0*/  ULDC UR4, c[0x0][0x228] ;  /* 0x00008a0000047ab9 */ /* 0x000fe40000000800 */
[----:B0-----:R-:W3:Y:S01]  /*10c8f0*/  LDL.LU.64 R18, [R1+0x1428] ;  /* 0x0014280001127983 */ /* 0x001ee20000300a00 */
[----:B------:R-:W-:-:S03]  /*10c900*/  PRMT R8, R26, 0x7772, RZ ;  /* 0x000077721a087816 */ /* 0x000fc600000000ff */
[----:B------:R-:W3:Y:S01]  /*10c910*/  LDL.LU R27, [R1+0x78] ;  /* 0x00007800011b7983 */ /* 0x000ee20000300800 */
[----:B------:R-:W-:-:S05]  /*10c920*/  LOP3.LUT P3, RZ, R7, 0x200000, RZ, 0xc0, !PT ;  /* 0x0020000007ff7812 */ /* 0x000fca000786c0ff */
[----:B------:R0:W-:Y:S01]  /*10c930*/  @P0 STG.E.U8 desc[UR46][R24.64], R8 ;  /* 0x0000000818000986 */ /* 0x0001e2000c10112e */
[----:B------:R-:W-:Y:S01]  /*10c940*/  ISETP.LT.AND P0, PT, R17, UR4, !P2 ;  /* 0x0000000411007c0c */ /* 0x000fe2000d701270 */
[----:B------:R-:W-:Y:S02]  /*10c950*/  ULDC UR4, c[0x0][0x228] ;  /* 0x00008a0000047ab9 */ /* 0x000fe40000000800 */
[----:B0-----:R-:W3:Y:S01]  /*10c960*/  LDL.LU.64 R24, [R1+0x1430] ;  /* 0x0014300001187983 */ /* 0x001ee20000300a00 */
[----:B------:R-:W-:-:S09]  /*10c970*/  PRMT R8, R26, 0x7773, RZ ;  /* 0x000077731a087816 */ /* 0x000fd200000000ff */
[----:B----4-:R0:W-:Y:S01]  /*10c980*/  @P0 STG.E.U8 desc[UR46][R20.64], R8 ;  /* 0x0000000814000986 */ /* 0x0101e2000c10112e */
[----:B------:R-:W-:Y:S01]  /*10c990*/  ISETP.LT.AND P0, PT, R16, UR4, !P3 ;  /* 0x0000000410007c0c */ /* 0x000fe2000df01270 */
[----:B------:R-:W-:Y:S02]  /*10c9a0*/  ULDC UR4, c[0x0][0x228] ;  /* 0x00008a0000047ab9 */ /* 0x000fe40000000800 */
[----:B0-----:R-:W4:Y:S01]  /*10c9b0*/  LDL.LU.64 R20, [R1+0x1438] ;  /* 0x0014380001147983 */ /* 0x001f220000300a00 */
[----:B------:R-:W-:-:S09]  /*10c9c0*/  PRMT R8, R13, 0x7770, RZ ;  /* 0x000077700d087816 */ /* 0x000fd200000000ff */
[----:B--2---:R0:W-:Y:S04]  /*10c9d0*/  @P0 STG.E.U8 desc[UR46][R28.64], R8 ;  /* 0x000000081c000986 */ /* 0x0041e8000c10112e */
[----:B0-----:R-:W2:Y:S01]  /*10c9e0*/  LDL.LU.64 R28, [R1+0x1440] ;  /* 0x00144000011c7983 */ /* 0x001ea20000300a00 */
[----:B------:R-:W-:Y:S02]  /*10c9f0*/  ISETP.LT.AND P0, PT, R17, UR4, !P3 ;  /* 0x0000000411007c0c */ /* 0x000fe4000df01270 */
[C---:B------:R-:W-:Y:S02]  /*10ca00*/  LOP3.LUT P4, RZ, R7.reuse, 0x800000, RZ, 0xc0, !PT ;  /* 0x0080000007ff7812 */ /* 0x040fe4000788c0ff */
[C---:B------:R-:W-:Y:S02]  /*10ca10*/  LOP3.LUT P5, RZ, R7.reuse, 0x2000000, RZ, 0xc0, !PT ;  /* 0x0200000007ff7812 */ /* 0x040fe400078ac0ff */
[----:B------:R-:W-:-:S02]  /*10ca20*/  LOP3.LUT P2, RZ, R7, 0x8000000, RZ, 0xc0, !PT ;  /* 0x0800000007ff7812 */ /* 0x000fc4000784c0ff */
[----:B------:R-:W-:Y:S02]  /*10ca30*/  LOP3.LUT P3, RZ, R7, 0x40000000, RZ, 0xc0, !PT ;  /* 0x4000000007ff7812 */ /* 0x000fe4000786c0ff */
[----:B------:R-:W-:Y:S01]  /*10ca40*/  PRMT R7, R13, 0x7771, RZ ;  /* 0x000077710d077816 */ /* 0x000fe200000000ff */
[----:B------:R-:W-:-:S04]  /*10ca50*/  ULDC UR4, c[0x0][0x228] ;  /* 0x00008a0000047ab9 */ /* 0x000fc80000000800 */
[----:B---3--:R0:W-:Y:S01]  /*10ca60*/  @P0 STG.E.U8 desc[UR46][R22.64], R7 ;  /* 0x0000000716000986 */ /* 0x0081e2000c10112e */
[----:B------:R-:W-:Y:S01]  /*10ca70*/  ISETP.LT.AND P0, PT, R16, UR4, !P4 ;  /* 0x0000000410007c0c */ /* 0x000fe2000e701270 */
[----:B------:R-:W-:Y:S02]  /*10ca80*/  ULDC UR4, c[0x0][0x228] ;  /* 0x00008a0000047ab9 */ /* 0x000fe40000000800 */
[----:B0-----:R-:W3:Y:S01]  /*10ca90*/  LDL.LU.64 R22, [R1+0x1448] ;  /* 0x0014480001167983 */ /* 0x001ee20000300a00 */
[----:B------:R-:W-:-:S03]  /*10caa0*/  PRMT R7, R13, 0x7772, RZ ;  /* 0x000077720d077816 */ /* 0x000fc600000000ff */
[----:B------:R-:W3:Y:S06]  /*10cab0*/  LDL.LU R26, [R1+0x7c] ;  /* 0x00007c00011a7983 */ /* 0x000eec0000300800 */
[----:B------:R0:W-:Y:S01]  /*10cac0*/  @P0 STG.E.U8 desc[UR46][R14.64], R7 ;  /* 0x000000070e000986 */ /* 0x0001e2000c10112e */
[----:B------:R-:W-:Y:S01]  /*10cad0*/  ISETP.LT.AND P0, PT, R17, UR4, !P4 ;  /* 0x0000000411007c0c */ /* 0x000fe2000e701270 */
[----:B------:R-:W-:Y:S02]  /*10cae0*/  ULDC UR4, c[0x0][0x228] ;  /* 0x00008a0000047ab9 */ /* 0x000fe40000000800 */
[----:B0-----:R-:W3:Y:S01]  /*10caf0*/  LDL.LU.64 R14, [R1+0x1450] ;  /* 0x00145000010e7983 */ /* 0x001ee20000300a00 */
[----:B------:R-:W-:-:S09]  /*10cb00*/  PRMT R7, R13, 0x7773, RZ ;  /* 0x000077730d077816 */ /* 0x000fd200000000ff */
        /* <DEDUP_REMOVED lines=52> */
[----:B------:R-:W-:Y:S02]  /*10ce50*/  PRMT R7, R13, 0x7771, RZ ;  /* 0x000077710d077816 */ /* 0x000fe400000000ff */
[----:B------:R-:W-:Y:S01]  /*10ce60*/  LOP3.LUT P2, RZ, R6, 0x20, RZ, 0xc0, !PT ;  /* 0x0000002006ff7812 */ /* 0x000fe2000784c0ff */
[----:B------:R-:W-:-:S08]  /*10ce70*/  ULDC UR4, c[0x0][0x228] ;  /* 0x00008a0000047ab9 */ /* 0x000fd00000000800 */
[----:B---3--:R0:W-:Y:S01]  /*10ce80*/  @P0 STG.E.U8 desc[UR46][R22.64], R7 ;  /* 0x0000000716000986 */ /* 0x0081e2000c10112e */
[----:B------:R-:W-:Y:S01]  /*10ce90*/  ISETP.LT.AND P0, PT, R16, UR4, !P2 ;  /* 0x0000000410007c0c */ /* 0x000fe2000d701270 */
[----:B------:R-:W-:Y:S02]  /*10cea0*/  ULDC UR4, c[0x0][0x228] ;  /* 0x00008a0000047ab9 */ /* 0x000fe40000000800 */
[----:B0-----:R-:W3:Y:S01]  /*10ceb0*/  LDL.LU.64 R22, [R1+0x14a8] ;  /* 0x0014a80001167983 */ /* 0x001ee20000300a00 */
[----:B------:R-:W-:-:S03]  /*10cec0*/  PRMT R7, R13, 0x7772, RZ ;  /* 0x000077720d077816 */ /* 0x000fc600000000ff */
[----:B------:R-:W3:Y:S06]  /*10ced0*/  LDL.LU R26, [R1+0x68] ;  /* 0x00006800011a7983 */ /* 0x000eec0000300800 */
        /* <DEDUP_REMOVED lines=10> */
[----:B------:R-:W-:Y:S02]  /*10cf80*/  PRMT R7, R27, 0x7770, RZ ;  /* 0x000077701b077816 */ /* 0x000fe400000000ff */
[----:B------:R-:W-:-:S07]  /*10cf90*/  LOP3.LUT P4, RZ, R6, 0x200, RZ, 0xc0, !PT ;  /* 0x0000020006ff7812 */ /* 0x000fce000788c0ff */
        /* <DEDUP_REMOVED lines=14> */
[----:B------:R-:W-:Y:S02]  /*10d080*/  PRMT R7, R27, 0x7773, RZ ;  /* 0x000077731b077816 */ /* 0x000fe400000000ff */
[----:B------:R-:W-:Y:S01]  /*10d090*/  LOP3.LUT P5, RZ, R6, 0x800, RZ, 0xc0, !PT ;  /* 0x0000080006ff7812 */ /* 0x000fe200078ac0ff */
[----:B------:R-:W-:-:S08]  /*10d0a0*/  ULDC UR4, c[0x0][0x228] ;  /* 0x00008a0000047ab9 */ /* 0x000fd00000000800 */
        /* <DEDUP_REMOVED lines=66> */
[C---:B------:R-:W-:Y:S02]  /*10d4d0*/  LOP3.LUT P3, RZ, R6.reuse, 0x1000000, RZ, 0xc0, !PT ;  /* 0x0100000006ff7812 */ /* 0x040fe4000786c0ff */
[C---:B------:R-:W-:Y:S02]  /*10d4e0*/  LOP3.LUT P4, RZ, R6.reuse, 0x8000000, RZ, 0xc0, !PT ;  /* 0x0800000006ff7812 */ /* 0x040fe4000788c0ff */
[C---:B------:R-:W-:Y:S02]  /*10d4f0*/  LOP3.LUT P5, RZ, R6.reuse, 0x20000000, RZ, 0xc0, !PT ;  /* 0x2000000006ff7812 */ /* 0x040fe400078ac0ff */
[----:B------:R-:W-:Y:S02]  /*10d500*/  LOP3.LUT P2, RZ, R6, 0x80000000, RZ, 0xc0, !PT ;  /* 0x8000000006ff7812 */ /* 0x000fe4000784c0ff */
[----:B------:R-:W-:Y:S01]  /*10d510*/  PRMT R6, R27, 0x7773, RZ ;  /* 0x000077731b067816 */ /* 0x000fe200000000ff */
[----:B------:R-:W-:-:S04]  /*10d520*/  ULDC UR4, c[0x0][0x228] ;  /* 0x00008a0000047ab9 */ /* 0x000fc80000000800 */
[----:B---3--:R0:W-:Y:S01]  /*10d530*/  @P0 STG.E.U8 desc[UR46][R22.64], R6 ;  /* 0x0000000616000986 */ /* 0x0081e2000c10112e */
        /* <DEDUP_REMOVED lines=28> */
[----:B------:R-:W-:Y:S01]  /*10d700*/  PRMT R6, R13, 0x7771, RZ ;  /* 0x000077710d067816 */ /* 0x000fe200000000ff */
[----:B------:R-:W-:-:S10]  /*10d710*/  ULDC UR4, c[0x0][0x228] ;  /* 0x00008a0000047ab9 */ /* 0x000fd40000000800 */
        /* <DEDUP_REMOVED lines=121> */
[C---:B------:R-:W-:Y:S02]  /*10deb0*/  LOP3.LUT P5, RZ, R5.reuse, 0x800000, RZ, 0xc0, !PT ;  /* 0x0080000005ff7812 */ /* 0x040fe400078ac0ff */
[C---:B------:R-:W-:Y:S02]  /*10dec0*/  LOP3.LUT P2, RZ, R5.reuse, 0x2000000, RZ, 0xc0, !PT ;  /* 0x0200000005ff7812 */ /* 0x040fe4000784c0ff */
[----:B------:R-:W-:Y:S01]  /*10ded0*/  LOP3.LUT P3, RZ, R5, 0x8000000, RZ, 0xc0, !PT ;  /* 0x0800000005ff7812 */ /* 0x000fe2000786c0ff */
[----:B------:R0:W-:Y:S01]  /*10dee0*/  @P0 STG.E.U8 desc[UR46][R24.64], R6 ;  /* 0x0000000618000986 */ /* 0x0001e2000c10112e */
[----:B------:R-:W-:Y:S02]  /*10def0*/  ISETP.LT.AND P0, PT, R17, UR4, !P4 ;  /* 0x0000000411007c0c */ /* 0x000fe4000e701270 */
[----:B------:R-:W-:Y:S02]  /*10df00*/  LOP3.LUT P4, RZ, R5, 0x20000000, RZ, 0xc0, !PT ;  /* 0x2000000005ff7812 */ /* 0x000fe4000788c0ff */
[----:B------:R-:W-:Y:S01]  /*10df10*/  PRMT R5, R26, 0x7773, RZ ;  /* 0x000077731a057816 */ /* 0x000fe200000000ff */
[----:B------:R-:W-:Y:S01]  /*10df20*/  ULDC UR4, c[0x0][0x228] ;  /* 0x00008a0000047ab9 */ /* 0x000fe20000000800 */
[----:B0-----:R-:W3:Y:S07]  /*10df30*/  LDL.LU.64 R24, [R1+0x1610] ;  /* 0x0016100001187983 */ /* 0x001eee0000300a00 */
[----:B----4-:R0:W-:Y:S01]  /*10df40*/  @P0 STG.E.U8 desc[UR46][R20.64], R5 ;  /* 0x0000000514000986 */ /* 0x0101e2000c10112e */
[----:B------:R-:W-:Y:S01]  /*10df50*/  ISETP.LT.AND P0, PT, R16, UR4, !P5 ;  /* 0x0000000410007c0c */ /* 0x000fe2000ef01270 */
[----:B------:R-:W-:-:S02]  /*10df60*/  ULDC UR4, c[0x0][0x228] ;  /* 0x00008a0000047ab9 */ /* 0x000fc40000000800 */
        /* <DEDUP_REMOVED lines=160> */
[C---:B------:R-:W-:Y:S02]  /*10e970*/  LOP3.LUT P4, RZ, R4.reuse, 0x2000000, RZ, 0xc0, !PT ;  /* 0x0200000004ff7812 */ /* 0x040fe4000788c0ff */
[C---:B------:R-:W-:Y:S02]  /*10e980*/  LOP3.LUT P5, RZ, R4.reuse, 0x4000000, RZ, 0xc0, !PT ;  /* 0x0400000004ff7812 */ /* 0x040fe400078ac0ff */
[----:B------:R-:W-:-:S03]  /*10e990*/  LOP3.LUT P2, RZ, R4, 0x20000000, RZ, 0xc0, !PT ;  /* 0x2000000004ff7812 */ /* 0x000fc6000784c0ff */
        /* <DEDUP_REMOVED lines=77> */
[----:B------:R-:W4:Y:S06]  /*10ee70*/  LDL.LU R13, [R1] ;  /* 0x00000000010d7983 */ /* 0x000f2c0000300800 */
        /* <DEDUP_REMOVED lines=120> */
[----:B------:R-:W-:-:S03]  /*10f600*/  PRMT R3, R13, 0x7773, RZ ;  /* 0x000077730d037816 */ /* 0x000fc600000000ff */
[----:B------:R-:W3:Y:S06]  /*10f610*/  LDL.LU.64 R12, [R1+0x1818] ;  /* 0x00181800010c7983 */ /* 0x000eec0000300a00 */
[----:B------:R0:W-:Y:S01]  /*10f620*/  @P0 STG.E.U8 desc[UR46][R18.64], R3 ;  /* 0x0000000312000986 */ /* 0x0001e2000c10112e */
[----:B------:R-:W-:Y:S01]  /*10f630*/  ISETP.LT.AND P0, PT, R16, UR4, !P6 ;  /* 0x0000000410007c0c */ /* 0x000fe2000f701270 */
[----:B------:R-:W-:Y:S01]  /*10f640*/  ULDC UR4, c[0x0][0x228] ;  /* 0x00008a0000047ab9 */ /* 0x000fe20000000800 */
[----:B0-----:R-:W-:Y:S02]  /*10f650*/  PRMT R3, R27, 0x7770, RZ ;  /* 0x000077701b037816 */ /* 0x001fe400000000ff */
[----:B------:R-:W-:-:S02]  /*10f660*/  LOP3.LUT P3, RZ, R2, 0x4, RZ, 0xc0, !PT ;  /* 0x0000000402ff7812 */ /* 0x000fc4000786c0ff */
[C---:B------:R-:W-:Y:S02]  /*10f670*/  LOP3.LUT P4, RZ, R2.reuse, 0x20, RZ, 0xc0, !PT ;  /* 0x0000002002ff7812 */ /* 0x040fe4000788c0ff */
[----:B------:R-:W-:-:S05]  /*10f680*/  LOP3.LUT P5, RZ, R2, 0x40, RZ, 0xc0, !PT ;  /* 0x0000004002ff7812 */ /* 0x000fca00078ac0ff */
[----:B------:R0:W-:Y:S01]  /*10f690*/  @P0 STG.E.U8 desc[UR46][R24.64], R3 ;  /* 0x0000000318000986 */ /* 0x0001e2000c10112e */
[----:B------:R-:W-:Y:S02]  /*10f6a0*/  ISETP.LT.AND P0, PT, R17, UR4, !P6 ;  /* 0x0000000411007c0c */ /* 0x000fe4000f701270 */
[----:B------:R-:W-:Y:S02]  /*10f6b0*/  LOP3.LUT P6, RZ, R2, 0x200, RZ, 0xc0, !PT ;  /* 0x0000020002ff7812 */ /* 0x000fe400078cc0ff */
[C---:B------:R-:W-:Y:S01]  /*10f6c0*/  PRMT R2, R27.reuse, 0x7771, RZ ;  /* 0x000077711b027816 */ /* 0x040fe200000000ff */
[----:B------:R-:W-:Y:S01]  /*10f6d0*/  ULDC UR4, c[0x0][0x228] ;  /* 0x00008a0000047ab9 */ /* 0x000fe20000000800 */
[----:B0-----:R-:W3:Y:S04]  /*10f6e0*/  LDL.LU.64 R24, [R1+0x1820] ;  /* 0x0018200001187983 */ /* 0x001ee80000300a00 */
[----:B------:R-:W3:Y:S04]  /*10f6f0*/  LDL.LU.64 R18, [R1+0x1828] ;  /* 0x0018280001127983 */ /* 0x000ee80000300a00 */
[----:B----4-:R0:W-:Y:S01]  /*10f700*/  @P0 STG.E.U8 desc[UR46][R20.64], R2 ;  /* 0x0000000214000986 */ /* 0x0101e2000c10112e */
[----:B------:R-:W-:Y:S01]  /*10f710*/  ISETP.LT.AND P0, PT, R16, UR4, !P2 ;  /* 0x0000000410007c0c */ /* 0x000fe2000d701270 */
[----:B------:R-:W-:Y:S01]  /*10f720*/  ULDC UR4, c[0x0][0x228] ;  /* 0x00008a0000047ab9 */ /* 0x000fe20000000800 */
[----:B0-----:R-:W-:Y:S01]  /*10f730*/  PRMT R2, R27, 0x7772, RZ ;  /* 0x000077721b027816 */ /* 0x001fe200000000ff */
[----:B------:R-:W4:Y:S10]  /*10f740*/  LDL.LU R20, [R1+0x368] ;  /* 0x0003680001147983 */ /* 0x000f340000300800 */
[----:B--2---:R0:W-:Y:S04]  /*10f750*/  @P0 STG.E.U8 desc[UR46][R28.64], R2 ;  /* 0x000000021c000986 */ /* 0x0041e8000c10112e */
[----:B0-----:R-:W2:Y:S01]  /*10f760*/  LDL.LU.64 R28, [R1+0x1830] ;  /* 0x00183000011c7983 */ /* 0x001ea20000300a00 */
[----:B------:R-:W-:-:S02]  /*10f770*/  ISETP.LT.AND P0, PT, R17, UR4, !P2 ;  /* 0x0000000411007c0c */ /* 0x000fc4000d701270 */
[----:B------:R-:W-:Y:S01]  /*10f780*/  PRMT R2, R27, 0x7773, RZ ;  /* 0x000077731b027816 */ /* 0x000fe200000000ff */
[----:B------:R-:W-:-:S10]  /*10f790*/  ULDC UR4, c[0x0][0x228] ;  /* 0x00008a0000047ab9 */ /* 0x000fd40000000800 */
[----:B---3--:R0:W-:Y:S01]  /*10f7a0*/  @P0 STG.E.U8 desc[UR46][R22.64], R2 ;  /* 0x0000000216000986 */ /* 0x0081e2000c10112e */
[----:B------:R-:W-:Y:S01]  /*10f7b0*/  ISETP.LT.AND P0, PT, R16, UR4, !P3 ;  /* 0x0000000410007c0c */ /* 0x000fe2000df01270 */
[----:B------:R-:W-:Y:S01]  /*10f7c0*/  ULDC UR4, c[0x0][0x228] ;  /* 0x00008a0000047ab9 */ /* 0x000fe20000000800 */
[C---:B0-----:R-:W-:Y:S01]  /*10f7d0*/  PRMT R2, R26.reuse, 0x7770, RZ ;  /* 0x000077701a027816 */ /* 0x041fe200000000ff */
[----:B------:R-:W3:Y:S10]  /*10f7e0*/  LDL.LU.64 R22, [R1+0x1838] ;  /* 0x0018380001167983 */ /* 0x000ef40000300a00 */
[----:B------:R0:W-:Y:S01]  /*10f7f0*/  @P0 STG.E.U8 desc[UR46][R14.64], R2 ;  /* 0x000000020e000986 */ /* 0x0001e2000c10112e */
[----:B------:R-:W-:Y:S01]  /*10f800*/  ISETP.LT.AND P0, PT, R17, UR4, !P3 ;  /* 0x0000000411007c0c */ /* 0x000fe2000df01270 */
[----:B------:R-:W-:Y:S01]  /*10f810*/  ULDC UR4, c[0x0][0x228] ;  /* 0x00008a0000047ab9 */ /* 0x000fe20000000800 */
[----:B0-----:R-:W-:Y:S01]  /*10f820*/  PRMT R2, R26, 0x7771, RZ ;  /* 0x000077711a027816 */ /* 0x001fe200000000ff */
[----:B------:R-:W3:Y:S10]  /*10f830*/  LDL.LU.64 R14, [R1+0x1840] ;  /* 0x00184000010e7983 */ /* 0x000ef40000300a00 */
[----:B------:R0:W-:Y:S01]  /*10f840*/  @P0 STG.E.U8 desc[UR46][R12.64], R2 ;  /* 0x000000020c000986 */ /* 0x0001e2000c10112e */
[----:B------:R-:W-:Y:S01]  /*10f850*/  ISETP.LT.AND P0, PT, R16, UR4, !P4 ;  /* 0x0000000410007c0c */ /* 0x000fe2000e701270 */
[----:B------:R-:W-:Y:S01]  /*10f860*/  ULDC UR4, c[0x0][0x228] ;  /* 0x00008a0000047ab9 */ /* 0x000fe20000000800 */
[----:B0-----:R-:W-:-:S11]  /*10f870*/  PRMT R2, R26, 0x7772, RZ ;  /* 0x000077721a027816 */ /* 0x001fd600000000ff */
        /* <DEDUP_REMOVED lines=10> */
[----:B----4-:R-:W-:-:S09]  /*10f920*/  PRMT R2, R20, 0x7770, RZ ;  /* 0x0000777014027816 */ /* 0x010fd200000000ff */
[----:B--2---:R0:W-:Y:S04]  /*10f930*/  @P0 STG.E.U8 desc[UR46][R28.64], R2 ;  /* 0x000000021c000986 */ /* 0x0041e8000c10112e */
[----:B0-----:R-:W2:Y:S01]  /*10f940*/  LDL.LU.64 R28, [R1+0x1858] ;  /* 0x00185800011c7983 */ /* 0x001ea20000300a00 */
[----:B------:R-:W-:Y:S02]  /*10f950*/  ISETP.LT.AND P0, PT, R17, UR4, !P5 ;  /* 0x0000000411007c0c */ /* 0x000fe4000ef01270 */
[----:B------:R-:W-:Y:S01]  /*10f960*/  PRMT R2, R20, 0x7771, RZ ;  /* 0x0000777114027816 */ /* 0x000fe200000000ff */
[----:B------:R-:W-:Y:S01]  /*10f970*/  ULDC UR4, c[0x0][0x228] ;  /* 0x00008a0000047ab9 */ /* 0x000fe20000000800 */
[----:B------:R-:W4:Y:S09]  /*10f980*/  LDL.LU R26, [R1+0xb8] ;  /* 0x0000b800011a7983 */ /* 0x000f320000300800 */
[----:B---3--:R0:W-:Y:S01]  /*10f990*/  @P0 STG.E.U8 desc[UR46][R22.64], R2 ;  /* 0x0000000216000986 */ /* 0x0081e2000c10112e */
[----:B------:R-:W-:Y:S01]  /*10f9a0*/  ISETP.LT.AND P0, PT, R16, UR4, !P6 ;  /* 0x0000000410007c0c */ /* 0x000fe2000f701270 */
[----:B------:R-:W-:Y:S01]  /*10f9b0*/  ULDC UR4, c[0x0][0x228] ;  /* 0x00008a0000047ab9 */ /* 0x000fe20000000800 */
[----:B0-----:R-:W-:Y:S01]  /*10f9c0*/  PRMT R2, R20, 0x7772, RZ ;  /* 0x0000777214027816 */ /* 0x001fe200000000ff */
[----:B------:R-:W3:Y:S01]  /*10f9d0*/  LDL.LU.64 R22, [R1+0x1860] ;  /* 0x0018600001167983 */ /* 0x000ee20000300a00 */
[----:B------:R-:W-:-:S03]  /*10f9e0*/  LOP3.LUT P5, RZ, R0, 0x80000000, RZ, 0xc0, !PT ;  /* 0x8000000000ff7812 */ /* 0x000fc600078ac0ff */
[----:B------:R-:W3:Y:S04]  /*10f9f0*/  LDL.LU.64 R8, [R1+0x1870] ;  /* 0x0018700001087983 */ /* 0x000ee80000300a00 */
[----:B------:R-:W3:Y:S04]  /*10fa00*/  LDL.LU.64 R12, [R1+0x1868] ;  /* 0x00186800010c7983 */ /* 0x000ee80000300a00 */
[----:B------:R-:W3:Y:S04]  /*10fa10*/  LDL.LU R21, [R1+0x3e0] ;  /* 0x0003e00001157983 */ /* 0x000ee80000300800 */
[----:B------:R-:W-:Y:S01]  /*10fa20*/  @P0 STG.E.U8 desc[UR46][R14.64], R2 ;  /* 0x000000020e000986 */ /* 0x000fe2000c10112e */
[----:B------:R-:W-:-:S02]  /*10fa30*/  ISETP.LT.AND P0, PT, R17, UR4, !P6 ;  /* 0x0000000411007c0c */ /* 0x000fc4000f701270 */
[----:B------:R-:W-:Y:S02]  /*10fa40*/  LOP3.LUT P6, RZ, R0, 0x40000000, RZ, 0xc0, !PT ;  /* 0x4000000000ff7812 */ /* 0x000fe400078cc0ff */
[----:B------:R-:W-:Y:S01]  /*10fa50*/  PRMT R0, R20, 0x7773, RZ ;  /* 0x0000777314007816 */ /* 0x000fe200000000ff */
[----:B------:R-:W-:-:S08]  /*10fa60*/  ULDC UR4, c[0x0][0x228] ;  /* 0x00008a0000047ab9 */ /* 0x000fd00000000800 */
[----:B------:R0:W-:Y:S01]  /*10fa70*/  @P0 STG.E.U8 desc[UR46][R24.64], R0 ;  /* 0x0000000018000986 */ /* 0x0001e2000c10112e */
[----:B------:R-:W-:Y:S01]  /*10fa80*/  ISETP.LT.AND P0, PT, R16, UR4, !P1 ;  /* 0x0000000410007c0c */ /* 0x000fe2000cf01270 */
[----:B------:R-:W-:Y:S02]  /*10fa90*/  ULDC UR4, c[0x0][0x228] ;  /* 0x00008a0000047ab9 */ /* 0x000fe40000000800 */
[----:B------:R-:W-:Y:S02]  /*10faa0*/  ISETP.LT.AND P1, PT, R17, UR4, !P1 ;  /* 0x0000000411007c0c */ /* 0x000fe4000cf21270 */
[----:B------:R-:W-:Y:S01]  /*10fab0*/  LOP3.LUT P2, RZ, R11, 0x4, RZ, 0xc0, !PT ;  /* 0x000000040bff7812 */ /* 0x000fe2000784c0ff */
[----:B------:R-:W-:Y:S01]  /*10fac0*/  ULDC UR4, c[0x0][0x228] ;  /* 0x00008a0000047ab9 */ /* 0x000fe20000000800 */
[----:B0-----:R-:W3:Y:S01]  /*10fad0*/  LDL.LU.64 R24, [R1+0x1878] ;  /* 0x0018780001187983 */ /* 0x001ee20000300a00 */
[----:B------:R-:W-:-:S05]  /*10fae0*/  PRMT R0, R27, 0x7770, RZ ;  /* 0x000077701b007816 */ /* 0x000fca00000000ff */
[----:B------:R0:W-:Y:S02]  /*10faf0*/  @P0 STG.E.U8 desc[UR46][R18.64], R0 ;  /* 0x0000000012000986 */ /* 0x0001e4000c10112e */
[----:B0-----:R-:W-:-:S05]  /*10fb00*/  PRMT R0, R27, 0x7771, RZ ;  /* 0x000077711b007816 */ /* 0x001fca00000000ff */
[----:B--2---:R0:W-:Y:S04]  /*10fb10*/  @P1 STG.E.U8 desc[UR46][R28.64], R0 ;  /* 0x000000001c001986 */ /* 0x0041e8000c10112e */
[----:B0-----:R-:W2:Y:S01]  /*10fb20*/  LDL.LU.64 R28, [R1+0x1880] ;  /* 0x00188000011c7983 */ /* 0x001ea20000300a00 */
[----:B------:R-:W-:Y:S02]  /*10fb30*/  ISETP.LT.AND P0, PT, R16, UR4, !P2 ;  /* 0x0000000410007c0c */ /* 0x000fe4000d701270 */
[----:B------:R-:W-:Y:S01]  /*10fb40*/  LOP3.LUT P3, RZ, R11, 0x2, RZ, 0xc0, !PT ;  /* 0x000000020bff7812 */ /* 0x000fe2000786c0ff */
[----:B------:R-:W-:Y:S01]  /*10fb50*/  ULDC UR4, c[0x0][0x228] ;  /* 0x00008a0000047ab9 */ /* 0x000fe20000000800 */
[----:B------:R-:W2:Y:S01]  /*10fb60*/  LDL.LU R20, [R1+0x3e4] ;  /* 0x0003e40001147983 */ /* 0x000ea20000300800 */
[----:B------:R-:W-:-:S02]  /*10fb70*/  ISETP.LT.AND P2, PT, R17, UR4, !P2 ;  /* 0x0000000411007c0c */ /* 0x000fc4000d741270 */
[----:B------:R-:W-:Y:S02]  /*10fb80*/  ISETP.LT.AND P1, PT, R16, UR6, !P3 ;  /* 0x0000000610007c0c */ /* 0x000fe4000df21270 */
[C---:B------:R-:W-:Y:S01]  /*10fb90*/  PRMT R2, R27.reuse, 0x7772, RZ ;  /* 0x000077721b027816 */ /* 0x040fe200000000ff */
[----:B------:R-:W2:Y:S04]  /*10fba0*/  LDL.LU.64 R14, [R1+0x1888] ;  /* 0x00188800010e7983 */ /* 0x000ea80000300a00 */
[----:B------:R-:W2:Y:S01]  /*10fbb0*/  LDL.LU.64 R18, [R1+0x1898] ;  /* 0x0018980001127983 */ /* 0x000ea20000300a00 */
[----:B------:R-:W-:Y:S01]  /*10fbc0*/  ULDC UR4, c[0x0][0x228] ;  /* 0x00008a0000047ab9 */ /* 0x000fe20000000800 */
[----:B------:R-:W-:Y:S02]  /*10fbd0*/  PRMT R3, R27, 0x7773, RZ ;  /* 0x000077731b037816 */ /* 0x000fe400000000ff */
[----:B------:R-:W-:-:S02]  /*10fbe0*/  ISETP.LT.AND P3, PT, R17, UR4, !P3 ;  /* 0x0000000411007c0c */ /* 0x000fc4000df61270 */
[----:B------:R-:W-:Y:S01]  /*10fbf0*/  LOP3.LUT P4, RZ, R11, 0x1, RZ, 0xc0, !PT ;  /* 0x000000010bff7812 */ /* 0x000fe2000788c0ff */
[----:B------:R-:W-:Y:S01]  /*10fc00*/  ULDC UR4, c[0x0][0x228] ;  /* 0x00008a0000047ab9 */ /* 0x000fe20000000800 */
[----:B----4-:R-:W-:Y:S01]  /*10fc10*/  VIADD R0, R26, 0x1ff ;  /* 0x000001ff1a007836 */ /* 0x010fe20000000000 */
[----:B------:R-:W-:Y:S01]  /*10fc20*/  ULDC UR6, c[0x0][0x228] ;  /* 0x00008a0000067ab9 */ /* 0x000fe20000000800 */
[----:B---3--:R0:W-:Y:S04]  /*10fc30*/  @P0 STG.E.U8 desc[UR46][R22.64], R2 ;  /* 0x0000000216000986 */ /* 0x0081e8000c10112e */
[----:B------:R-:W-:Y:S01]  /*10fc40*/  @P2 STG.E.U8 desc[UR46][R8.64], R3 ;  /* 0x0000000308002986 */ /* 0x000fe2000c10112e */
[----:B0-----:R-:W-:-:S03]  /*10fc50*/  PRMT R2, R21, 0x7770, RZ ;  /* 0x0000777015027816 */ /* 0x001fc600000000ff */
[----:B------:R-:W3:Y:S04]  /*10fc60*/  LDL.LU.64 R22, [R1+0x1890] ;  /* 0x0018900001167983 */ /* 0x000ee80000300a00 */
[----:B------:R0:W-:Y:S01]  /*10fc70*/  @P1 STG.E.U8 desc[UR46][R12.64], R2 ;  /* 0x000000020c001986 */ /* 0x0001e2000c10112e */
[----:B------:R-:W-:Y:S01]  /*10fc80*/  ISETP.LT.AND P2, PT, R16, UR4, !P4 ;  /* 0x0000000410007c0c */ /* 0x000fe2000e741270 */
[----:B------:R-:W-:Y:S01]  /*10fc90*/  ULDC UR4, c[0x0][0x228] ;  /* 0x00008a0000047ab9 */ /* 0x000fe20000000800 */
[----:B0-----:R-:W-:-:S05]  /*10fca0*/  PRMT R2, R21, 0x7771, RZ ;  /* 0x0000777115027816 */ /* 0x001fca00000000ff */
[----:B------:R0:W-:Y:S04]  /*10fcb0*/  @P3 STG.E.U8 desc[UR46][R24.64], R2 ;  /* 0x0000000218003986 */ /* 0x0001e8000c10112e */
[----:B0-----:R-:W4:Y:S01]  /*10fcc0*/  LDL.LU.64 R24, [R1+0x18a0] ;  /* 0x0018a00001187983 */ /* 0x001f220000300a00 */
[----:B------:R-:W-:-:S03]  /*10fcd0*/  PRMT R2, R21, 0x7772, RZ ;  /* 0x0000777215027816 */ /* 0x000fc600000000ff */
[----:B------:R-:W4:Y:S04]  /*10fce0*/  LDL.LU R27, [R1+0x3e8] ;  /* 0x0003e800011b7983 */ /* 0x000f280000300800 */
[----:B--2---:R0:W-:Y:S04]  /*10fcf0*/  @P2 STG.E.U8 desc[UR46][R28.64], R2 ;  /* 0x000000021c002986 */ /* 0x0041e8000c10112e */
[----:B0-----:R-:W2:Y:S01]  /*10fd00*/  LDL.LU.64 R28, [R1+0x18b0] ;  /* 0x0018b000011c7983 */ /* 0x001ea20000300a00 */
[----:B------:R-:W-:Y:S01]  /*10fd10*/  ISETP.LT.AND P4, PT, R17, UR4, !P4 ;  /* 0x0000000411007c0c */ /* 0x000fe2000e781270 */
[----:B------:R-:W-:Y:S01]  /*10fd20*/  ULDC UR4, c[0x0][0x228] ;  /* 0x00008a0000047ab9 */ /* 0x000fe20000000800 */
[----:B------:R-:W-:-:S02]  /*10fd30*/  ISETP.GE.AND P0, PT, R0, UR25, PT ;  /* 0x0000001900007c0c */ /* 0x000fc4000bf06270 */
[----:B------:R-:W-:Y:S01]  /*10fd40*/  ISETP.LT.AND P3, PT, R16, UR4, !P5 ;  /* 0x0000000410007c0c */ /* 0x000fe2000ef61270 */
[----:B------:R-:W-:Y:S01]  /*10fd50*/  VIADD R0, R26, 0x1f5 ;  /* 0x000001f51a007836 */ /* 0x000fe20000000000 */
[----:B------:R-:W-:Y:S02]  /*10fd60*/  PRMT R3, R21, 0x7773, RZ ;  /* 0x0000777315037816 */ /* 0x000fe400000000ff */
[----:B------:R-:W-:Y:S01]  /*10fd70*/  PRMT R2, R20, 0x7770, RZ ;  /* 0x0000777014027816 */ /* 0x000fe200000000ff */
[----:B------:R-:W2:Y:S01]  /*10fd80*/  LDL.LU.64 R12, [R1+0x18a8] ;  /* 0x0018a800010c7983 */ /* 0x000ea20000300a00 */
[----:B------:R-:W-:Y:S01]  /*10fd90*/  ULDC UR4, c[0x0][0x22c] ;  /* 0x00008b0000047ab9 */ /* 0x000fe20000000800 */
[----:B------:R-:W-:Y:S01]  /*10fda0*/  ISETP.GE.AND P1, PT, R0, UR23, PT ;  /* 0x0000001700007c0c */ /* 0x000fe2000bf26270 */
[----:B------:R-:W-:Y:S01]  /*10fdb0*/  VIADD R0, R26, 0x1ac ;  /* 0x000001ac1a007836 */ /* 0x000fe20000000000 */
[----:B------:R-:W-:Y:S01]  /*10fdc0*/  ISETP.LT.AND P5, PT, R17, UR6, !P5 ;  /* 0x0000000611007c0c */ /* 0x000fe2000efa1270 */
[----:B------:R-:W-:Y:S01]  /*10fdd0*/  ULDC UR6, c[0x0][0x228] ;  /* 0x00008a0000067ab9 */ /* 0x000fe20000000800 */
[----:B------:R-:W-:Y:S04]  /*10fde0*/  @P4 STG.E.U8 desc[UR46][R14.64], R3 ;  /* 0x000000030e004986 */ /* 0x000fe8000c10112e */
[----:B------:R0:W-:Y:S01]  /*10fdf0*/  @P3 STG.E.U8 desc[UR46][R18.64], R2 ;  /* 0x0000000212003986 */ /* 0x0001e2000c10112e */
[----:B------:R-:W-:Y:S01]  /*10fe00*/  ISETP.GE.AND P2, PT, R0, UR4, PT ;  /* 0x0000000400007c0c */ /* 0x000fe2000bf46270 */
[----:B------:R-:W-:Y:S01]  /*10fe10*/  ULDC UR4, c[0x0][0x228] ;  /* 0x00008a0000047ab9 */ /* 0x000fe20000000800 */
[----:B------:R-:W-:-:S02]  /*10fe20*/  PRMT R0, R20, 0x7771, RZ ;  /* 0x0000777114007816 */ /* 0x000fc400000000ff */
[----:B------:R-:W-:Y:S01]  /*10fe30*/  ISETP.LT.AND P3, PT, R16, UR4, !P6 ;  /* 0x0000000410007c0c */ /* 0x000fe2000f761270 */
[----:B0-----:R-:W2:Y:S04]  /*10fe40*/  LDL.LU.64 R18, [R1+0x18b8] ;  /* 0x0018b80001127983 */ /* 0x001ea80000300a00 */
[----:B---3--:R0:W-:Y:S01]  /*10fe50*/  @P5 STG.E.U8 desc[UR46][R22.64], R0 ;  /* 0x0000000016005986 */ /* 0x0081e2000c10112e */
[----:B------:R-:W-:Y:S02]  /*10fe60*/  PRMT R2, R20, 0x7772, RZ ;  /* 0x0000777214027816 */ /* 0x000fe400000000ff */
[----:B------:R-:W-:Y:S01]  /*10fe70*/  ISETP.LT.AND P6, PT, R17, UR6, !P6 ;  /* 0x0000000611007c0c */ /* 0x000fe2000f7c1270 */
[----:B------:R-:W-:Y:S01]  /*10fe80*/  ULDC UR4, c[0x0][0x22c] ;  /* 0x00008b0000047ab9 */ /* 0x000fe20000000800 */
[----:B0-----:R-:W3:Y:S04]  /*10fe90*/  LDL.LU.64 R22, [R1+0x18c0] ;  /* 0x0018c00001167983 */ /* 0x001ee80000300a00 */
[----:B------:R-:W3:Y:S04]  /*10fea0*/  LDL.LU R21, [R1+0x3ec] ;  /* 0x0003ec0001157983 */ /* 0x000ee80000300800 */
[----:B------:R-:W3:Y:S01]  /*10feb0*/  LDL.LU.64 R14, [R1+0x18c8] ;  /* 0x0018c800010e7983 */ /* 0x000ee20000300a00 */
[----:B------:R-:W-:Y:S01]  /*10fec0*/  VIADD R0, R26, 0x1ad ;  /* 0x000001ad1a007836 */ /* 0x000fe20000000000 */
[----:B------:R-:W-:Y:S01]  /*10fed0*/  ISETP.LT.AND P5, PT, R16, UR8, !P2 ;  /* 0x0000000810007c0c */ /* 0x000fe2000d7a1270 */
[----:B------:R-:W-:Y:S01]  /*10fee0*/  ULDC UR6, c[0x0][0x228] ;  /* 0x00008a0000067ab9 */ /* 0x000fe20000000800 */
[----:B------:R-:W-:Y:S01]  /*10fef0*/  ULDC UR8, c[0x0][0x228] ;  /* 0x00008a0000087ab9 */ /* 0x000fe20000000800 */
[----:B----4-:R0:W-:Y:S04]  /*10ff00*/  @P3 STG.E.U8 desc[UR46][R24.64], R2 ;  /* 0x0000000218003986 */ /* 0x0101e8000c10112e */
[----:B0-----:R-:W4:Y:S01]  /*10ff10*/  LDL.LU.64 R24, [R1+0x18d8] ;  /* 0x0018d80001187983 */ /* 0x001f220000300a00 */
[----:B------:R-:W-:-:S05]  /*10ff20*/  PRMT R2, R20, 0x7773, RZ ;  /* 0x0000777314027816 */ /* 0x000fca00000000ff */
[----:B--2---:R0:W-:Y:S04]  /*10ff30*/  @P6 STG.E.U8 desc[UR46][R28.64], R2 ;  /* 0x000000021c006986 */ /* 0x0041e8000c10112e */
[----:B0-----:R-:W2:Y:S01]  /*10ff40*/  LDL.LU.64 R28, [R1+0x18d0] ;  /* 0x0018d000011c7983 */ /* 0x001ea20000300a00 */
[----:B------:R-:W-:Y:S01]  /*10ff50*/  ISETP.GE.AND P4, PT, R0, UR4, PT ;  /* 0x0000000400007c0c */ /* 0x000fe2000bf86270 */
[----:B------:R-:W-:Y:S01]  /*10ff60*/  VIADD R0, R26, 0x1ae ;  /* 0x000001ae1a007836 */ /* 0x000fe20000000000 */
[----:B------:R-:W-:-:S04]  /*10ff70*/  ULDC UR4, c[0x0][0x22c] ;  /* 0x00008b0000047ab9 */ /* 0x000fc80000000800 */
[----:B------:R-:W-:Y:S01]  /*10ff80*/  ISETP.GE.AND P3, PT, R0, UR4, PT ;  /* 0x0000000400007c0c */ /* 0x000fe2000bf66270 */
[----:B------:R-:W-:Y:S02]  /*10ff90*/  ULDC UR4, c[0x0][0x228] ;  /* 0x00008a0000047ab9 */ /* 0x000fe40000000800 */
[----:B------:R-:W-:Y:S02]  /*10ffa0*/  ISETP.LT.AND P2, PT, R17, UR4, !P2 ;  /* 0x0000000411007c0c */ /* 0x000fe4000d741270 */
[C---:B------:R-:W-:Y:S02]  /*10ffb0*/  PRMT R0, R27.reuse, 0x7770, RZ ;  /* 0x000077701b007816 */ /* 0x040fe400000000ff */
[----:B------:R-:W-:Y:S02]  /*10ffc0*/  PRMT R2, R27, 0x7771, RZ ;  /* 0x000077711b027816 */ /* 0x000fe400000000ff */
[----:B------:R-:W-:Y:S01]  /*10ffd0*/  ISETP.LT.AND P6, PT, R16, UR6, !P4 ;  /* 0x0000000610007c0c */ /* 0x000fe2000e7c1270 */
[----:B------:R-:W-:Y:S01]  /*10ffe0*/  ULDC UR4, c[0x0][0x22c] ;  /* 0x00008b0000047ab9 */ /* 0x000fe20000000800 */
[----:B------:R-:W-:Y:S01]  /*10fff0*/  ULDC UR6, c[0x0][0x228] ;  /* 0x00008a0000067ab9 */ /* 0x000fe20000000800 */
[----:B------:R0:W-:Y:S01]  /*110000*/  @P5 STG.E.U8 desc[UR46][R12.64], R0 ;  /* 0x000000000c005986 */ /* 0x0001e2000c10112e */
[----:B------:R-:W-:-:S02]  /*110010*/  ISETP.LT.AND P4, PT, R17, UR6, !P4 ;  /* 0x0000000611007c0c */ /* 0x000fc4000e781270 */
[----:B------:R-:W-:Y:S01]  /*110020*/  PRMT R3, R27, 0x7773, RZ ;  /* 0x000077731b037816 */ /* 0x000fe200000000ff */
[----:B------:R-:W-:Y:S01]  /*110030*/  ULDC UR6, c[0x0][0x228] ;  /* 0x00008a0000067ab9 */ /* 0x000fe20000000800 */
[----:B------:R1:W-:Y:S01]  /*110040*/  @P2 STG.E.U8 desc[UR46][R18.64], R2 ;  /* 0x0000000212002986 */ /* 0x0003e2000c10112e */
[----:B0-----:R-:W-:-:S05]  /*110050*/  VIADD R0, R26, 0x1af ;  /* 0x000001af1a007836 */ /* 0x001fca0000000000 */
[----:B------:R-:W-:Y:S01]  /*110060*/  ISETP.GE.AND P5, PT, R0, UR4, PT ;  /* 0x0000000400007c0c */ /* 0x000fe2000bfa6270 */
[----:B------:R-:W-:Y:S01]  /*110070*/  ULDC UR4, c[0x0][0x228] ;  /* 0x00008a0000047ab9 */ /* 0x000fe20000000800 */
[----:B-1----:R-:W2:Y:S01]  /*110080*/  LDL.LU.64 R18, [R1+0x18e0] ;  /* 0x0018e00001127983 */ /* 0x002ea20000300a00 */
[----:B------:R-:W-:Y:S02]  /*110090*/  ISETP.LT.AND P2, PT, R16, UR4, !P3 ;  /* 0x0000000410007c0c */ /* 0x000fe4000df41270 */
[----:B------:R-:W-:Y:S01]  /*1100a0*/  PRMT R2, R27, 0x7772, RZ ;  /* 0x000077721b027816 */ /* 0x000fe200000000ff */
[----:B------:R-:W2:Y:S01]  /*1100b0*/  LDL.LU R20, [R1+0x3d0] ;  /* 0x0003d00001147983 */ /* 0x000ea20000300800 */
[----:B------:R-:W-:Y:S01]  /*1100c0*/  VIADD R0, R26, 0x1b0 ;  /* 0x000001b01a007836 */ /* 0x000fe20000000000 */
[----:B------:R-:W-:Y:S02]  /*1100d0*/  ULDC UR4, c[0x0][0x22c] ;  /* 0x00008b0000047ab9 */ /* 0x000fe40000000800 */
[----:B---3--:R0:W-:Y:S04]  /*1100e0*/  @P6 STG.E.U8 desc[UR46][R22.64], R2 ;  /* 0x0000000216006986 */ /* 0x0081e8000c10112e */
[----:B------:R-:W-:Y:S01]  /*1100f0*/  @P4 STG.E.U8 desc[UR46][R14.64], R3 ;  /* 0x000000030e004986 */ /* 0x000fe2000c10112e */
[----:B------:R-:W-:-:S03]  /*110100*/  ISETP.LT.AND P3, PT, R17, UR6, !P3 ;  /* 0x0000000611007c0c */ /* 0x000fc6000df61270 */
[----:B0-----:R-:W3:Y:S01]  /*110110*/  LDL.LU.64 R22, [R1+0x18f0] ;  /* 0x0018f00001167983 */ /* 0x001ee20000300a00 */
[----:B------:R-:W-:-:S03]  /*110120*/  PRMT R2, R21, 0x7770, RZ ;  /* 0x0000777015027816 */ /* 0x000fc600000000ff */
[----:B------:R-:W3:Y:S01]  /*110130*/  LDL.LU.64 R12, [R1+0x18e8] ;  /* 0x0018e800010c7983 */ /* 0x000ee20000300a00 */
[----:B------:R-:W-:Y:S02]  /*110140*/  ISETP.GE.AND P6, PT, R0, UR4, PT ;  /* 0x0000000400007c0c */ /* 0x000fe4000bfc6270 */
[C---:B------:R-:W-:Y:S01]  /*110150*/  PRMT R0, R21.reuse, 0x7771, RZ ;  /* 0x0000777115007816 */ /* 0x040fe200000000ff */
[----:B------:R-:W-:Y:S01]  /*110160*/  ULDC UR4, c[0x0][0x228] ;  /* 0x00008a0000047ab9 */ /* 0x000fe20000000800 */
[----:B------:R-:W-:Y:S01]  /*110170*/  ULDC UR6, c[0x0][0x228] ;  /* 0x00008a0000067ab9 */ /* 0x000fe20000000800 */
[----:B----4-:R0:W-:Y:S04]  /*110180*/  @P2 STG.E.U8 desc[UR46][R24.64], R2 ;  /* 0x0000000218002986 */ /* 0x0101e8000c10112e */
[----:B0-----:R-:W4:Y:S04]  /*110190*/  LDL.LU.64 R24, [R1+0x18f8] ;  /* 0x0018f80001187983 */ /* 0x001f280000300a00 */
[----:B--2---:R0:W-:Y:S04]  /*1101a0*/  @P3 STG.E.U8 desc[UR46][R28.64], R0 ;  /* 0x000000001c003986 */ /* 0x0041e8000c10112e */
[----:B0-----:R-:W2:Y:S01]  /*1101b0*/  LDL.LU.64 R28, [R1+0x1900] ;  /* 0x00190000011c7983 */ /* 0x001ea20000300a00 */
[----:B------:R-:W-:Y:S01]  /*1101c0*/  ISETP.LT.AND P2, PT, R16, UR4, !P5 ;  /* 0x0000000410007c0c */ /* 0x000fe2000ef41270 */
[----:B------:R-:W-:Y:S01]  /*1101d0*/  VIADD R0, R26, 0x1b1 ;  /* 0x000001b11a007836 */ /* 0x000fe20000000000 */
[----:B------:R-:W-:Y:S01]  /*1101e0*/  ULDC UR4, c[0x0][0x22c] ;  /* 0x00008b0000047ab9 */ /* 0x000fe20000000800 */
[----:B------:R-:W-:Y:S01]  /*1101f0*/  PRMT R2, R21, 0x7772, RZ ;  /* 0x0000777215027816 */ /* 0x000fe200000000ff */
[----:B------:R-:W2:Y:S01]  /*110200*/  LDL.LU R27, [R1+0x3d4] ;  /* 0x0003d400011b7983 */ /* 0x000ea20000300800 */
[----:B------:R-:W-:-:S02]  /*110210*/  ISETP.LT.AND P5, PT, R17, UR6, !P5 ;  /* 0x0000000611007c0c */ /* 0x000fc4000efa1270 */
[----:B------:R-:W-:Y:S01]  /*110220*/  ISETP.GE.AND P3, PT, R0, UR4, PT ;  /* 0x0000000400007c0c */ /* 0x000fe2000bf66270 */
[----:B------:R-:W-:Y:S01]  /*110230*/  VIADD R0, R26, 0x1b2 ;  /* 0x000001b21a007836 */ /* 0x000fe20000000000 */
[----:B------:R-:W-:Y:S01]  /*110240*/  ULDC UR4, c[0x0][0x22c] ;  /* 0x00008b0000047ab9 */ /* 0x000fe20000000800 */
[----:B------:R-:W2:Y:S01]  /*110250*/  LDL.LU.64 R14, [R1+0x1908] ;  /* 0x00190800010e7983 */ /* 0x000ea20000300a00 */
[----:B------:R-:W-:Y:S01]  /*110260*/  ISETP.LT.AND P4, PT, R16, UR8, !P6 ;  /* 0x0000000810007c0c */ /* 0x000fe2000f781270 */
[----:B------:R-:W-:Y:S01]  /*110270*/  ULDC UR6, c[0x0][0x228] ;  /* 0x00008a0000067ab9 */ /* 0x000fe20000000800 */
[----:B------:R-:W-:Y:S01]  /*110280*/  ULDC UR8, c[0x0][0x228] ;  /* 0x00008a0000087ab9 */ /* 0x000fe20000000800 */
[----:B------:R0:W-:Y:S01]  /*110290*/  @P2 STG.E.U8 desc[UR46][R18.64], R2 ;  /* 0x0000000212002986 */ /* 0x0001e2000c10112e */
[----:B------:R-:W-:Y:S01]  /*1102a0*/  ISETP.GE.AND P2, PT, R0, UR4, PT ;  /* 0x0000000400007c0c */ /* 0x000fe2000bf46270 */
[----:B------:R-:W-:Y:S02]  /*1102b0*/  ULDC UR4, c[0x0][0x228] ;  /* 0x00008a0000047ab9 */ /* 0x000fe40000000800 */
[----:B------:R-:W-:Y:S01]  /*1102c0*/  ISETP.LT.AND P6, PT, R17, UR4, !P6 ;  /* 0x0000000411007c0c */ /* 0x000fe2000f7c1270 */
[----:B0-----:R-:W2:Y:S01]  /*1102d0*/  LDL.LU.64 R18, [R1+0x1918] ;  /* 0x0019180001127983 */ /* 0x001ea20000300a00 */
[----:B------:R-:W-:-:S02]  /*1102e0*/  PRMT R2, R21, 0x7773, RZ ;  /* 0x0000777315027816 */ /* 0x000fc400000000ff */
[----:B------:R-:W-:Y:S01]  /*1102f0*/  PRMT R0, R20, 0x7770, RZ ;  /* 0x0000777014007816 */ /* 0x000fe200000000ff */
[----:B------:R-:W-:Y:S02]  /*110300*/  ULDC UR4, c[0x0][0x22c] ;  /* 0x00008b0000047ab9 */ /* 0x000fe40000000800 */
[----:B---3--:R0:W-:Y:S04]  /*110310*/  @P5 STG.E.U8 desc[UR46][R22.64], R2 ;  /* 0x0000000216005986 */ /* 0x0081e8000c10112e */
[----:B------:R-:W-:Y:S01]  /*110320*/  @P4 STG.E.U8 desc[UR46][R12.64], R0 ;  /* 0x000000000c004986 */ /* 0x000fe2000c10112e */
[----:B------:R-:W-:Y:S01]  /*110330*/  ISETP.LT.AND P5, PT, R16, UR6, !P3 ;  /* 0x0000000610007c0c */ /* 0x000fe2000dfa1270 */
[----:B------:R-:W-:Y:S02]  /*110340*/  ULDC UR6, c[0x0][0x228] ;  /* 0x00008a0000067ab9 */ /* 0x000fe40000000800 */
[----:B0-----:R-:W3:Y:S01]  /*110350*/  LDL.LU.64 R22, [R1+0x1910] ;  /* 0x0019100001167983 */ /* 0x001ee20000300a00 */
[----:B------:R-:W-:-:S05]  /*110360*/  PRMT R2, R20, 0x7771, RZ ;  /* 0x0000777114027816 */ /* 0x000fca00000000ff */
[----:B----4-:R0:W-:Y:S04]  /*110370*/  @P6 STG.E.U8 desc[UR46][R24.64], R2 ;  /* 0x0000000218006986 */ /* 0x0101e8000c10112e */
[----:B0-----:R-:W4:Y:S01]  /*110380*/  LDL.LU.64 R24, [R1+0x1920] ;  /* 0x0019200001187983 */ /* 0x001f220000300a00 */
[----:B------:R-:W-:-:S03]  /*110390*/  PRMT R2, R20, 0x7772, RZ ;  /* 0x0000777214027816 */ /* 0x000fc600000000ff */
[----:B------:R-:W4:Y:S04]  /*1103a0*/  LDL.LU R21, [R1+0x3d8] ;  /* 0x0003d80001157983 */ /* 0x000f280000300800 */
[----:B--2---:R0:W-:Y:S04]  /*1103b0*/  @P5 STG.E.U8 desc[UR46][R28.64], R2 ;  /* 0x000000021c005986 */ /* 0x0041e8000c10112e */
[----:B0-----:R-:W2:Y:S01]  /*1103c0*/  LDL.LU.64 R28, [R1+0x1930] ;  /* 0x00193000011c7983 */ /* 0x001ea20000300a00 */
[----:B------:R-:W-:Y:S01]  /*1103d0*/  VIADD R0, R26, 0x1b3 ;  /* 0x000001b31a007836 */ /* 0x000fe20000000000 */
[----:B------:R-:W-:-:S02]  /*1103e0*/  ISETP.LT.AND P3, PT, R17, UR6, !P3 ;  /* 0x0000000611007c0c */ /* 0x000fc4000df61270 */
[----:B------:R-:W-:Y:S01]  /*1103f0*/  PRMT R3, R20, 0x7773, RZ ;  /* 0x0000777314037816 */ /* 0x000fe200000000ff */
[----:B------:R-:W-:Y:S01]  /*110400*/  ULDC UR6, c[0x0][0x228] ;  /* 0x00008a0000067ab9 */ /* 0x000fe20000000800 */
[----:B------:R-:W-:Y:S02]  /*110410*/  PRMT R2, R27, 0x7770, RZ ;  /* 0x000077701b027816 */ /* 0x000fe400000000ff */
[----:B------:R-:W-:Y:S01]  /*110420*/  ISETP.GE.AND P4, PT, R0, UR4, PT ;  /* 0x0000000400007c0c */ /* 0x000fe2000bf86270 */
[----:B------:R-:W-:Y:S01]  /*110430*/  ULDC UR4, c[0x0][0x228] ;  /* 0x00008a0000047ab9 */ /* 0x000fe20000000800 */
[----:B------:R-:W2:Y:S01]  /*110440*/  LDL.LU.64 R12, [R1+0x1928] ;  /* 0x00192800010c7983 */ /* 0x000ea20000300a00 */
[----:B------:R-:W-:Y:S01]  /*110450*/  ISETP.LT.AND P6, PT, R16, UR4, !P2 ;  /* 0x0000000410007c0c */ /* 0x000fe2000d7c1270 */
[----:B------:R-:W-:Y:S01]  /*110460*/  VIADD R0, R26, 0x1b4 ;  /* 0x000001b41a007836 */ /* 0x000fe20000000000 */
[----:B------:R-:W-:Y:S01]  /*110470*/  ISETP.LT.AND P2, PT, R17, UR6, !P2 ;  /* 0x0000000611007c0c */ /* 0x000fe2000d741270 */
[----:B------:R-:W-:Y:S01]  /*110480*/  ULDC UR4, c[0x0][0x22c] ;  /* 0x00008b0000047ab9 */ /* 0x000fe20000000800 */
[----:B------:R-:W-:Y:S01]  /*110490*/  ULDC UR6, c[0x0][0x228] ;  /* 0x00008a0000067ab9 */ /* 0x000fe20000000800 */
[----:B------:R-:W-:Y:S01]  /*1104a0*/  @P3 STG.E.U8 desc[UR46][R14.64], R3 ;  /* 0x000000030e003986 */ /* 0x000fe2000c10112e */
[----:B------:R-:W-:Y:S01]  /*1104b0*/  ISETP.GE.AND P5, PT, R0, UR4, PT ;  /* 0x0000000400007c0c */ /* 0x000fe2000bfa6270 */
[----:B------:R-:W-:Y:S01]  /*1104c0*/  ULDC UR4, c[0x0][0x228] ;  /* 0x00008a0000047ab9 */ /* 0x000fe20000000800 */
[----:B------:R-:W-:-:S02]  /*1104d0*/  PRMT R0, R27, 0x7771, RZ ;  /* 0x000077711b007816 */ /* 0x000fc400000000ff */
[----:B------:R-:W-:-:S03]  /*1104e0*/  ISETP.LT.AND P3, PT, R16, UR4, !P4 ;  /* 0x0000000410007c0c */ /* 0x000fc6000e761270 */
[----:B------:R0:W-:Y:S01]  /*1104f0*/  @P6 STG.E.U8 desc[UR46][R18.64], R2 ;  /* 0x0000000212006986 */ /* 0x0001e2000c10112e */
[----:B------:R-:W-:-:S03]  /*110500*/  ULDC UR4, c[0x0][0x22c] ;  /* 0x00008b0000047ab9 */ /* 0x000fc60000000800 */
[----:B0-----:R-:W2:Y:S01]  /*110510*/  LDL.LU.64 R18, [R1+0x1938] ;  /* 0x0019380001127983 */ /* 0x001ea20000300a00 */
[----:B------:R-:W-:-:S03]  /*110520*/  PRMT R2, R27, 0x7772, RZ ;  /* 0x000077721b027816 */ /* 0x000fc600000000ff */
[----:B---3--:R0:W-:Y:S01]  /*110530*/  @P2 STG.E.U8 desc[UR46][R22.64], R0 ;  /* 0x0000000016002986 */ /* 0x0081e2000c10112e */
[----:B------:R-:W-:Y:S02]  /*110540*/  ISETP.LT.AND P4, PT, R17, UR6, !P4 ;  /* 0x0000000611007c0c */ /* 0x000fe4000e781270 */
[----:B------:R-:W-:Y:S01]  /*110550*/  ISETP.LT.AND P6, PT, R16, UR8, !P5 ;  /* 0x0000000810007c0c */ /* 0x000fe2000efc1270 */
[----:B------:R-:W-:Y:S01]  /*110560*/  ULDC UR6, c[0x0][0x228] ;  /* 0x00008a0000067ab9 */ /* 0x000fe20000000800 */
[----:B------:R-:W-:Y:S01]  /*110570*/  ULDC UR8, c[0x0][0x228] ;  /* 0x00008a0000087ab9 */ /* 0x000fe20000000800 */
[----:B0-----:R-:W3:Y:S04]  /*110580*/  LDL.LU.64 R22, [R1+0x1940] ;  /* 0x0019400001167983 */ /* 0x001ee80000300a00 */
[----:B------:R-:W3:Y:S04]  /*110590*/  LDL.LU R20, [R1+0x3dc] ;  /* 0x0003dc0001147983 */ /* 0x000ee80000300800 */
[----:B------:R-:W3:Y:S04]  /*1105a0*/  LDL.LU.64 R14, [R1+0x1948] ;  /* 0x00194800010e7983 */ /* 0x000ee80000300a00 */
[----:B----4-:R0:W-:Y:S04]  /*1105b0*/  @P3 STG.E.U8 desc[UR46][R24.64], R2 ;  /* 0x0000000218003986 */ /* 0x0101e8000c10112e */
[----:B0-----:R-:W4:Y:S01]  /*1105c0*/  LDL.LU.64 R24, [R1+0x1958] ;  /* 0x0019580001187983 */ /* 0x001f220000300a00 */
[----:B------:R-:W-:-:S05]  /*1105d0*/  PRMT R2, R27, 0x7773, RZ ;  /* 0x000077731b027816 */ /* 0x000fca00000000ff */
[----:B--2---:R0:W-:Y:S04]  /*1105e0*/  @P4 STG.E.U8 desc[UR46][R28.64], R2 ;  /* 0x000000021c004986 */ /* 0x0041e8000c10112e */
[----:B0-----:R-:W2:Y:S01]  /*1105f0*/  LDL.LU.64 R28, [R1+0x1950] ;  /* 0x00195000011c7983 */ /* 0x001ea20000300a00 */
[----:B------:R-:W-:-:S05]  /*110600*/  VIADD R0, R26, 0x1b5 ;  /* 0x000001b51a007836 */ /* 0x000fca0000000000 */
[----:B------:R-:W-:Y:S01]  /*110610*/  ISETP.GE.AND P2, PT, R0, UR4, PT ;  /* 0x0000000400007c0c */ /* 0x000fe2000bf46270 */
[----:B------:R-:W-:Y:S01]  /*110620*/  VIADD R0, R26, 0x1b6 ;  /* 0x000001b61a007836 */ /* 0x000fe20000000000 */
[----:B------:R-:W-:-:S04]  /*110630*/  ULDC UR4, c[0x0][0x22c] ;  /* 0x00008b0000047ab9 */ /* 0x000fc80000000800 */
[----:B------:R-:W-:Y:S01]  /*110640*/  ISETP.GE.AND P3, PT, R0, UR4, PT ;  /* 0x0000000400007c0c */ /* 0x000fe2000bf66270 */
[----:B------:R-:W-:Y:S02]  /*110650*/  ULDC UR4, c[0x0][0x228] ;  /* 0x00008a0000047ab9 */ /* 0x000fe40000000800 */
[----:B------:R-:W-:Y:S02]  /*110660*/  ISETP.LT.AND P5, PT, R17, UR4, !P5 ;  /* 0x0000000411007c0c */ /* 0x000fe4000efa1270 */
[C---:B------:R-:W-:Y:S02]  /*110670*/  PRMT R0, R21.reuse, 0x7770, RZ ;  /* 0x0000777015007816 */ /* 0x040fe400000000ff */
[----:B------:R-:W-:Y:S01]  /*110680*/  PRMT R2, R21, 0x7771, RZ ;  /* 0x0000777115027816 */ /* 0x000fe200000000ff */
[----:B------:R-:W-:Y:S02]  /*110690*/  ULDC UR4, c[0x0][0x22c] ;  /* 0x00008b0000047ab9 */ /* 0x000fe40000000800 */
[----:B------:R0:W-:Y:S01]  /*1106a0*/  @P6 STG.E.U8 desc[UR46][R12.64], R0 ;  /* 0x000000000c006986 */ /* 0x0001e2000c10112e */
[----:B------:R-:W-:Y:S01]  /*1106b0*/  ISETP.LT.AND P6, PT, R16, UR6, !P2 ;  /* 0x0000000610007c0c */ /* 0x000fe2000d7c1270 */
[----:B------:R-:W-:-:S02]  /*1106c0*/  ULDC UR6, c[0x0][0x228] ;  /* 0x00008a0000067ab9 */ /* 0x000fc40000000800 */
[----:B------:R-:W-:Y:S02]  /*1106d0*/  ISETP.LT.AND P2, PT, R17, UR6, !P2 ;  /* 0x0000000611007c0c */ /* 0x000fe4000d741270 */
        /* <DEDUP_REMOVED lines=19> */
[----:B------:R-:W-:Y:S01]  /*110810*/  PRMT R0, R20, 0x7771, RZ ;  /* 0x0000777114007816 */ /* 0x000fe200000000ff */
        /* <DEDUP_REMOVED lines=25> */
[C---:B------:R-:W-:Y:S01]  /*1109b0*/  PRMT R0, R27.reuse, 0x7770, RZ ;  /* 0x000077701b007816 */ /* 0x040fe200000000ff */
        /* <DEDUP_REMOVED lines=77> */
[----:B0-----:R-:W3:Y:S04]  /*110e90*/  LDL.LU.64 R22, [R1+0x1a08] ;  /* 0x001a080001167983 */ /* 0x001ee80000300a00 */
[----:B------:R-:W3:Y:S01]  /*110ea0*/  LDL.LU.64 R12, [R1+0x1a00] ;  /* 0x001a0000010c7983 */ /* 0x000ee20000300a00 */
[C---:B------:R-:W-:Y:S02]  /*110eb0*/  PRMT R2, R27.reuse, 0x7770, RZ ;  /* 0x000077701b027816 */ /* 0x040fe400000000ff */
        /* <DEDUP_REMOVED lines=16> */
[----:B------:R-:W-:Y:S01]  /*110fc0*/  ISETP.LT.AND P5, PT, R16, UR8, !P6 ;  /* 0x0000000810007c0c */ /* 0x000fe2000f7a1270 */
[----:B------:R-:W-:Y:S01]  /*110fd0*/  ULDC UR4, c[0x0][0x22c] ;  /* 0x00008b0000047ab9 */ /* 0x000fe20000000800 */
[----:B------:R-:W2:Y:S01]  /*110fe0*/  LDL.LU.64 R14, [R1+0x1a20] ;  /* 0x001a2000010e7983 */ /* 0x000ea20000300a00 */
[----:B------:R-:W-:Y:S01]  /*110ff0*/  ULDC UR6, c[0x0][0x228] ;  /* 0x00008a0000067ab9 */ /* 0x000fe20000000800 */
[----:B------:R-:W-:Y:S02]  /*111000*/  ULDC UR8, c[0x0][0x228] ;  /* 0x00008a0000087ab9 */ /* 0x000fe40000000800 */
[----:B------:R0:W-:Y:S01]  /*111010*/  @P2 STG.E.U8 desc[UR46][R18.64], R2 ;  /* 0x0000000212002986 */ /* 0x0001e2000c10112e */
[----:B------:R-:W-:Y:S01]  /*111020*/  ISETP.GE.AND P2, PT, R0, UR4, PT ;  /* 0x0000000400007c0c */ /* 0x000fe2000bf46270 */
[----:B------:R-:W-:Y:S01]  /*111030*/  ULDC UR4, c[0x0][0x228] ;  /* 0x00008a0000047ab9 */ /* 0x000fe20000000800 */
[----:B------:R-:W-:-:S02]  /*111040*/  PRMT R0, R27, 0x7773, RZ ;  /* 0x000077731b007816 */ /* 0x000fc400000000ff */
[----:B------:R-:W-:Y:S01]  /*111050*/  ISETP.LT.AND P6, PT, R17, UR4, !P6 ;  /* 0x0000000411007c0c */ /* 0x000fe2000f7c1270 */
[----:B------:R-:W-:Y:S01]  /*111060*/  ULDC UR4, c[0x0][0x22c] ;  /* 0x00008b0000047ab9 */ /* 0x000fe20000000800 */
[----:B0-----:R-:W2:Y:S01]  /*111070*/  LDL.LU.64 R18, [R1+0x1a30] ;  /* 0x001a300001127983 */ /* 0x001ea20000300a00 */
[----:B------:R-:W-:-:S03]  /*111080*/  PRMT R2, R21, 0x7770, RZ ;  /* 0x0000777015027816 */ /* 0x000fc600000000ff */
[----:B---3--:R0:W-:Y:S04]  /*111090*/  @P4 STG.E.U8 desc[UR46][R22.64], R0 ;  /* 0x0000000016004986 */ /* 0x0081e8000c10112e */
[----:B------:R1:W-:Y:S01]  /*1110a0*/  @P5 STG.E.U8 desc[UR46][R12.64], R2 ;  /* 0x000000020c005986 */ /* 0x0003e2000c10112e */
[----:B------:R-:W-:Y:S01]  /*1110b0*/  ISETP.LT.AND P5, PT, R16, UR6, !P3 ;  /* 0x0000000610007c0c */ /* 0x000fe2000dfa1270 */
[----:B------:R-:W-:Y:S02]  /*1110c0*/  ULDC UR6, c[0x0][0x228] ;  /* 0x00008a0000067ab9 */ /* 0x000fe40000000800 */
[----:B0-----:R-:W3:Y:S01]  /*1110d0*/  LDL.LU.64 R22, [R1+0x1a28] ;  /* 0x001a280001167983 */ /* 0x001ee20000300a00 */
[----:B-1----:R-:W-:-:S05]  /*1110e0*/  PRMT R2, R21, 0x7771, RZ ;  /* 0x0000777115027816 */ /* 0x002fca00000000ff */
        /* <DEDUP_REMOVED lines=10> */
[----:B------:R-:W2:Y:S01]  /*111190*/  LDL.LU.64 R12, [R1+0x1a40] ;  /* 0x001a4000010c7983 */ /* 0x000ea20000300a00 */
[----:B------:R-:W-:Y:S01]  /*1111a0*/  ISETP.GE.AND P4, PT, R0, UR4, PT ;  /* 0x0000000400007c0c */ /* 0x000fe2000bf86270 */
[----:B------:R-:W-:Y:S02]  /*1111b0*/  ULDC UR4, c[0x0][0x228] ;  /* 0x00008a0000047ab9 */ /* 0x000fe40000000800 */
[----:B------:R-:W-:Y:S01]  /*1111c0*/  ISETP.LT.AND P6, PT, R16, UR4, !P2 ;  /* 0x0000000410007c0c */ /* 0x000fe2000d7c1270 */
[----:B------:R-:W-:Y:S01]  /*1111d0*/  VIADD R0, R26, 0x1c4 ;  /* 0x000001c41a007836 */ /* 0x000fe20000000000 */
[----:B------:R-:W-:Y:S01]  /*1111e0*/  ULDC UR4, c[0x0][0x22c] ;  /* 0x00008b0000047ab9 */ /* 0x000fe20000000800 */
[----:B------:R-:W-:Y:S02]  /*1111f0*/  ISETP.LT.AND P2, PT, R17, UR6, !P2 ;  /* 0x0000000611007c0c */ /* 0x000fe4000d741270 */
[----:B------:R-:W-:Y:S01]  /*111200*/  PRMT R2, R20, 0x7771, RZ ;  /* 0x0000777114027816 */ /* 0x000fe200000000ff */
[----:B------:R-:W-:Y:S01]  /*111210*/  ULDC UR6, c[0x0][0x228] ;  /* 0x00008a0000067ab9 */ /* 0x000fe20000000800 */
[----:B------:R-:W-:-:S02]  /*111220*/  ISETP.GE.AND P5, PT, R0, UR4, PT ;  /* 0x0000000400007c0c */ /* 0x000fc4000bfa6270 */
[----:B------:R-:W-:Y:S01]  /*111230*/  PRMT R0, R20, 0x7770, RZ ;  /* 0x0000777014007816 */ /* 0x000fe200000000ff */
[----:B------:R-:W-:Y:S01]  /*111240*/  @P3 STG.E.U8 desc[UR46][R14.64], R3 ;  /* 0x000000030e003986 */ /* 0x000fe2000c10112e */
[----:B------:R-:W-:Y:S02]  /*111250*/  ULDC UR4, c[0x0][0x228] ;  /* 0x00008a0000047ab9 */ /* 0x000fe40000000800 */
[----:B------:R-:W-:Y:S01]  /*111260*/  ISETP.LT.AND P3, PT, R16, UR4, !P4 ;  /* 0x0000000410007c0c */ /* 0x000fe2000e761270 */
        /* <DEDUP_REMOVED lines=24> */
[----:B------:R-:W-:Y:S01]  /*1113f0*/  PRMT R2, R27, 0x7770, RZ ;  /* 0x000077701b027816 */ /* 0x000fe200000000ff */
[----:B------:R-:W-:Y:S01]  /*111400*/  VIADD R0, R26, 0x1c7 ;  /* 0x000001c71a007836 */ /* 0x000fe20000000000 */
[----:B------:R-:W-:-:S03]  /*111410*/  ULDC UR4, c[0x0][0x22c] ;  /* 0x00008b0000047ab9 */ /* 0x000fc60000000800 */
[----:B------:R0:W-:Y:S01]  /*111420*/  @P6 STG.E.U8 desc[UR46][R12.64], R2 ;  /* 0x000000020c006986 */ /* 0x0001e2000c10112e */
[----:B------:R-:W-:Y:S01]  /*111430*/  ISETP.LT.AND P6, PT, R16, UR6, !P2 ;  /* 0x0000000610007c0c */ /* 0x000fe2000d7c1270 */
[----:B------:R-:W-:Y:S01]  /*111440*/  ULDC UR6, c[0x0][0x228] ;  /* 0x00008a0000067ab9 */ /* 0x000fe20000000800 */
[----:B------:R-:W-:Y:S01]  /*111450*/  ISETP.GE.AND P4, PT, R0, UR4, PT ;  /* 0x0000000400007c0c */ /* 0x000fe2000bf86270 */
[----:B------:R-:W-:Y:S01]  /*111460*/  ULDC UR4, c[0x0][0x228] ;  /* 0x00008a0000047ab9 */ /* 0x000fe20000000800 */
[----:B0-----:R-:W-:Y:S02]  /*111470*/  PRMT R2, R27, 0x7771, RZ ;  /* 0x000077711b027816 */ /* 0x001fe400000000ff */
[----:B------:R-:W-:Y:S01]  /*111480*/  ISETP.LT.AND P2, PT, R17, UR6, !P2 ;  /* 0x0000000611007c0c */ /* 0x000fe2000d741270 */
[----:B------:R-:W-:Y:S01]  /*111490*/  VIADD R0, R26, 0x1c8 ;  /* 0x000001c81a007836 */ /* 0x000fe20000000000 */
[----:B------:R-:W-:Y:S01]  /*1114a0*/  PRMT R3, R27, 0x7773, RZ ;  /* 0x000077731b037816 */ /* 0x000fe200000000ff */
[----:B------:R-:W-:Y:S01]  /*1114b0*/  ULDC UR6, c[0x0][0x228] ;  /* 0x00008a0000067ab9 */ /* 0x000fe20000000800 */
[----:B------:R0:W-:Y:S01]  /*1114c0*/  @P5 STG.E.U8 desc[UR46][R18.64], R2 ;  /* 0x0000000212005986 */ /* 0x0001e2000c10112e */
[----:B------:R-:W-:Y:S01]  /*1114d0*/  ISETP.LT.AND P5, PT, R16, UR4, !P3 ;  /* 0x0000000410007c0c */ /* 0x000fe2000dfa1270 */
[----:B------:R-:W-:-:S02]  /*1114e0*/  ULDC UR4, c[0x0][0x22c] ;  /* 0x00008b0000047ab9 */ /* 0x000fc40000000800 */
[----:B0-----:R-:W2:Y:S01]  /*1114f0*/  LDL.LU.64 R18, [R1+0x1a80] ;  /* 0x001a800001127983 */ /* 0x001ea20000300a00 */
[----:B------:R-:W-:-:S03]  /*111500*/  PRMT R2, R27, 0x7772, RZ ;  /* 0x000077721b027816 */ /* 0x000fc600000000ff */
[----:B------:R-:W2:Y:S04]  /*111510*/  LDL.LU R20, [R1+0x3a0] ;  /* 0x0003a00001147983 */ /* 0x000ea80000300800 */
[----:B---3--:R0:W-:Y:S01]  /*111520*/  @P6 STG.E.U8 desc[UR46][R22.64], R2 ;  /* 0x0000000216006986 */ /* 0x0081e2000c10112e */
[----:B------:R-:W-:Y:S02]  /*111530*/  ISETP.GE.AND P6, PT, R0, UR4, PT ;  /* 0x0000000400007c0c */ /* 0x000fe4000bfc6270 */
[----:B------:R-:W-:Y:S01]  /*111540*/  PRMT R0, R21, 0x7770, RZ ;  /* 0x0000777015007816 */ /* 0x000fe200000000ff */
[----:B------:R-:W-:Y:S01]  /*111550*/  @P2 STG.E.U8 desc[UR46][R14.64], R3 ;  /* 0x000000030e002986 */ /* 0x000fe2000c10112e */
[----:B------:R-:W-:Y:S01]  /*111560*/  ISETP.LT.AND P3, PT, R17, UR6, !P3 ;  /* 0x0000000611007c0c */ /* 0x000fe2000df61270 */
[----:B------:R-:W-:Y:S01]  /*111570*/  ULDC UR4, c[0x0][0x228] ;  /* 0x00008a0000047ab9 */ /* 0x000fe20000000800 */
[----:B------:R-:W-:Y:S01]  /*111580*/  ULDC UR6, c[0x0][0x228] ;  /* 0x00008a0000067ab9 */ /* 0x000fe20000000800 */
[----:B0-----:R-:W3:Y:S04]  /*111590*/  LDL.LU.64 R22, [R1+0x1a90] ;  /* 0x001a900001167983 */ /* 0x001ee80000300a00 */
[----:B------:R-:W3:Y:S01]  /*1115a0*/  LDL.LU.64 R12, [R1+0x1a88] ;  /* 0x001a8800010c7983 */ /* 0x000ee20000300a00 */
[----:B------:R-:W-:-:S03]  /*1115b0*/  PRMT R2, R21, 0x7771, RZ ;  /* 0x0000777115027816 */ /* 0x000fc600000000ff */
        /* <DEDUP_REMOVED lines=19> */
[----:B------:R-:W-:-:S02]  /*1116f0*/  ULDC UR4, c[0x0][0x228] ;  /* 0x00008a0000047ab9 */ /* 0x000fc40000000800 */
[----:B------:R-:W-:Y:S02]  /*111700*/  ISETP.LT.AND P6, PT, R17, UR4, !P6 ;  /* 0x0000000411007c0c */ /* 0x000fe4000f7c1270 */
[----:B------:R-:W-:Y:S01]  /*111710*/  PRMT R2, R20, 0x7770, RZ ;  /* 0x0000777014027816 */ /* 0x000fe200000000ff */
[----:B------:R-:W-:Y:S01]  /*111720*/  ULDC UR4, c[0x0][0x22c] ;  /* 0x00008b0000047ab9 */ /* 0x000fe20000000800 */
[----:B0-----:R-:W2:Y:S01]  /*111730*/  LDL.LU.64 R18, [R1+0x1ac0] ;  /* 0x001ac00001127983 */ /* 0x001ea20000300a00 */
[----:B------:R-:W-:-:S05]  /*111740*/  PRMT R0, R21, 0x7773, RZ ;  /* 0x0000777315007816 */ /* 0x000fca00000000ff */
        /* <DEDUP_REMOVED lines=75> */
[C---:B------:R-:W-:Y:S01]  /*111c00*/  PRMT R0, R20.reuse, 0x7770, RZ ;  /* 0x0000777014007816 */ /* 0x040fe200000000ff */
        /* <DEDUP_REMOVED lines=230> */
[----:B------:R-:W-:-:S02]  /*112a70*/  PRMT R0, R21, 0x7772, RZ ;  /* 0x0000777215007816 */ /* 0x000fc400000000ff */
[----:B------:R-:W-:Y:S02]  /*112a80*/  ISETP.LT.AND P4, PT, R17, UR6, !P4 ;  /* 0x0000000611007c0c */ /* 0x000fe4000e781270 */
[----:B------:R-:W-:Y:S02]  /*112a90*/  ISETP.LT.AND P5, PT, R16, UR8, !P6 ;  /* 0x0000000810007c0c */ /* 0x000fe4000f7a1270 */
[----:B------:R-:W-:Y:S01]  /*112aa0*/  ISETP.GE.AND P3, PT, R2, UR4, PT ;  /* 0x0000000402007c0c */ /* 0x000fe2000bf66270 */
[----:B------:R-:W-:Y:S01]  /*112ab0*/  VIADD R2, R26, 0x1e2 ;  /* 0x000001e21a027836 */ /* 0x000fe20000000000 */
[----:B------:R-:W-:Y:S01]  /*112ac0*/  ULDC UR4, c[0x0][0x22c] ;  /* 0x00008b0000047ab9 */ /* 0x000fe20000000800 */
[----:B------:R-:W2:Y:S04]  /*112ad0*/  LDL.LU R27, [R1+0x374] ;  /* 0x00037400011b7983 */ /* 0x000ea80000300800 */
[----:B------:R-:W2:Y:S01]  /*112ae0*/  LDL.LU.64 R14, [R1+0x1cc0] ;  /* 0x001cc000010e7983 */ /* 0x000ea20000300a00 */
[----:B------:R-:W-:Y:S01]  /*112af0*/  ULDC UR6, c[0x0][0x228] ;  /* 0x00008a0000067ab9 */ /* 0x000fe20000000800 */
[----:B------:R-:W-:-:S02]  /*112b00*/  ULDC UR8, c[0x0][0x228] ;  /* 0x00008a0000087ab9 */ /* 0x000fc40000000800 */
[----:B------:R0:W-:Y:S01]  /*112b10*/  @P2 STG.E.U8 desc[UR46][R18.64], R0 ;  /* 0x0000000012002986 */ /* 0x0001e2000c10112e */
[----:B------:R-:W-:Y:S01]  /*112b20*/  ISETP.GE.AND P2, PT, R2, UR4, PT ;  /* 0x0000000402007c0c */ /* 0x000fe2000bf46270 */
[----:B------:R-:W-:Y:S02]  /*112b30*/  ULDC UR4, c[0x0][0x228] ;  /* 0x00008a0000047ab9 */ /* 0x000fe40000000800 */
[----:B------:R-:W-:Y:S02]  /*112b40*/  ISETP.LT.AND P6, PT, R17, UR4, !P6 ;  /* 0x0000000411007c0c */ /* 0x000fe4000f7c1270 */
[----:B------:R-:W-:Y:S01]  /*112b50*/  PRMT R2, R20, 0x7770, RZ ;  /* 0x0000777014027816 */ /* 0x000fe200000000ff */
[----:B------:R-:W-:Y:S01]  /*112b60*/  ULDC UR4, c[0x0][0x22c] ;  /* 0x00008b0000047ab9 */ /* 0x000fe20000000800 */
[----:B0-----:R-:W-:Y:S01]  /*112b70*/  PRMT R0, R21, 0x7773, RZ ;  /* 0x0000777315007816 */ /* 0x001fe200000000ff */
[----:B------:R-:W2:Y:S04]  /*112b80*/  LDL.LU.64 R18, [R1+0x1cd0] ;  /* 0x001cd00001127983 */ /* 0x000ea80000300a00 */
[----:B---3--:R0:W-:Y:S04]  /*112b90*/  @P4 STG.E.U8 desc[UR46][R22.64], R0 ;  /* 0x0000000016004986 */ /* 0x0081e8000c10112e */
[----:B------:R1:W-:Y:S01]  /*112ba0*/  @P5 STG.E.U8 desc[UR46][R12.64], R2 ;  /* 0x000000020c005986 */ /* 0x0003e2000c10112e */
[----:B------:R-:W-:Y:S01]  /*112bb0*/  ISETP.LT.AND P5, PT, R16, UR6, !P3 ;  /* 0x0000000610007c0c */ /* 0x000fe2000dfa1270 */
[----:B------:R-:W-:-:S02]  /*112bc0*/  ULDC UR6, c[0x0][0x228] ;  /* 0x00008a0000067ab9 */ /* 0x000fc40000000800 */
        /* <DEDUP_REMOVED lines=8> */
[----:B------:R-:W-:Y:S01]  /*112c50*/  ISETP.LT.AND P3, PT, R17, UR6, !P3 ;  /* 0x0000000611007c0c */ /* 0x000fe2000df61270 */
[----:B------:R-:W-:Y:S01]  /*112c60*/  VIADD R0, R26, 0x1e3 ;  /* 0x000001e31a007836 */ /* 0x000fe20000000000 */
[----:B------:R-:W-:Y:S01]  /*112c70*/  ULDC UR6, c[0x0][0x228] ;  /* 0x00008a0000067ab9 */ /* 0x000fe20000000800 */
[----:B------:R-:W-:Y:S01]  /*112c80*/  PRMT R3, R20, 0x7773, RZ ;  /* 0x0000777314037816 */ /* 0x000fe200000000ff */
[----:B------:R-:W2:Y:S02]  /*112c90*/  LDL.LU.64 R8, [R1+0x1cf0] ;  /* 0x001cf00001087983 */ /* 0x000ea40000300a00 */
[----:B------:R-:W-:Y:S01]  /*112ca0*/  ISETP.GE.AND P4, PT, R0, UR4, PT ;  /* 0x0000000400007c0c */ /* 0x000fe2000bf86270 */
[----:B------:R-:W-:Y:S01]  /*112cb0*/  ULDC UR4, c[0x0][0x228] ;  /* 0x00008a0000047ab9 */ /* 0x000fe20000000800 */
[----:B------:R-:W-:Y:S01]  /*112cc0*/  VIADD R0, R26, 0x1e4 ;  /* 0x000001e41a007836 */ /* 0x000fe20000000000 */
[----:B------:R-:W-:-:S02]  /*112cd0*/  ISETP.LT.AND P6, PT, R16, UR4, !P2 ;  /* 0x0000000410007c0c */ /* 0x000fc4000d7c1270 */
[----:B------:R-:W-:Y:S01]  /*112ce0*/  ISETP.LT.AND P2, PT, R17, UR6, !P2 ;  /* 0x0000000611007c0c */ /* 0x000fe2000d741270 */
[----:B------:R-:W-:Y:S01]  /*112cf0*/  ULDC UR4, c[0x0][0x22c] ;  /* 0x00008b0000047ab9 */ /* 0x000fe20000000800 */
[C---:B------:R-:W-:Y:S01]  /*112d00*/  PRMT R2, R27.reuse, 0x7771, RZ ;  /* 0x000077711b027816 */ /* 0x040fe200000000ff */
[----:B------:R0:W-:Y:S01]  /*112d10*/  @P3 STG.E.U8 desc[UR46][R14.64], R3 ;  /* 0x000000030e003986 */ /* 0x0001e2000c10112e */
[----:B------:R-:W-:Y:S01]  /*112d20*/  ISETP.GE.AND P5, PT, R0, UR4, PT ;  /* 0x0000000400007c0c */ /* 0x000fe2000bfa6270 */
[----:B------:R-:W-:Y:S01]  /*112d30*/  ULDC UR4, c[0x0][0x228] ;  /* 0x00008a0000047ab9 */ /* 0x000fe20000000800 */
[----:B------:R-:W-:Y:S02]  /*112d40*/  PRMT R0, R27, 0x7770, RZ ;  /* 0x000077701b007816 */ /* 0x000fe400000000ff */
[----:B------:R-:W-:Y:S01]  /*112d50*/  ISETP.LT.AND P3, PT, R16, UR4, !P4 ;  /* 0x0000000410007c0c */ /* 0x000fe2000e761270 */
[----:B------:R-:W-:Y:S01]  /*112d60*/  ULDC UR6, c[0x0][0x228] ;  /* 0x00008a0000067ab9 */ /* 0x000fe20000000800 */
[----:B------:R-:W-:Y:S01]  /*112d70*/  ULDC UR4, c[0x0][0x22c] ;  /* 0x00008b0000047ab9 */ /* 0x000fe20000000800 */
[----:B0-----:R-:W2:Y:S01]  /*112d80*/  LDL.LU.64 R14, [R1+0x1d00] ;  /* 0x001d0000010e7983 */ /* 0x001ea20000300a00 */
[----:B------:R-:W-:Y:S01]  /*112d90*/  ISETP.LT.AND P4, PT, R17, UR6, !P4 ;  /* 0x0000000611007c0c */ /* 0x000fe2000e781270 */
[----:B------:R-:W-:-:S02]  /*112da0*/  ULDC UR6, c[0x0][0x228] ;  /* 0x00008a0000067ab9 */ /* 0x000fc40000000800 */
[----:B------:R0:W-:Y:S02]  /*112db0*/  @P6 STG.E.U8 desc[UR46][R18.64], R0 ;  /* 0x0000000012006986 */ /* 0x0001e4000c10112e */
[C---:B0-----:R-:W-:Y:S02]  /*112dc0*/  PRMT R0, R27.reuse, 0x7772, RZ ;  /* 0x000077721b007816 */ /* 0x041fe400000000ff */
[----:B---3--:R0:W-:Y:S04]  /*112dd0*/  @P2 STG.E.U8 desc[UR46][R22.64], R2 ;  /* 0x0000000216002986 */ /* 0x0081e8000c10112e */
        /* <DEDUP_REMOVED lines=8> */
[----:B------:R-:W-:Y:S01]  /*112e60*/  VIADD R2, R26, 0x1e5 ;  /* 0x000001e51a027836 */ /* 0x000fe20000000000 */
[----:B------:R-:W-:Y:S01]  /*112e70*/  ISETP.LT.AND P6, PT, R16, UR8, !P5 ;  /* 0x0000000810007c0c */ /* 0x000fe2000efc1270 */
[----:B------:R-:W-:Y:S01]  /*112e80*/  VIADD R0, R26, 0x1e7 ;  /* 0x000001e71a007836 */ /* 0x000fe20000000000 */
[----:B------:R-:W-:Y:S01]  /*112e90*/  PRMT R3, R21, 0x7773, RZ ;  /* 0x0000777315037816 */ /* 0x000fe200000000ff */
[----:B------:R-:W-:Y:S01]  /*112ea0*/  ULDC UR8, c[0x0][0x228] ;  /* 0x00008a0000087ab9 */ /* 0x000fe20000000800 */
[----:B------:R-:W-:Y:S01]  /*112eb0*/  ISETP.GE.AND P2, PT, R2, UR4, PT ;  /* 0x0000000402007c0c */ /* 0x000fe2000bf46270 */
[----:B------:R-:W-:Y:S01]  /*112ec0*/  VIADD R2, R26, 0x1e6 ;  /* 0x000001e61a027836 */ /* 0x000fe20000000000 */
[----:B------:R-:W-:-:S04]  /*112ed0*/  ULDC UR4, c[0x0][0x22c] ;  /* 0x00008b0000047ab9 */ /* 0x000fc80000000800 */
[----:B------:R-:W-:Y:S01]  /*112ee0*/  ISETP.GE.AND P3, PT, R2, UR4, PT ;  /* 0x0000000402007c0c */ /* 0x000fe2000bf66270 */
[----:B------:R-:W-:Y:S02]  /*112ef0*/  ULDC UR4, c[0x0][0x228] ;  /* 0x00008a0000047ab9 */ /* 0x000fe40000000800 */
[----:B------:R-:W-:Y:S02]  /*112f00*/  ISETP.LT.AND P5, PT, R17, UR4, !P5 ;  /* 0x0000000411007c0c */ /* 0x000fe4000efa1270 */
[----:B------:R-:W-:Y:S01]  /*112f10*/  PRMT R2, R21, 0x7770, RZ ;  /* 0x0000777015027816 */ /* 0x000fe200000000ff */
[----:B------:R-:W-:-:S04]  /*112f20*/  ULDC UR4, c[0x0][0x22c] ;  /* 0x00008b0000047ab9 */ /* 0x000fc80000000800 */
        /* <DEDUP_REMOVED lines=8> */
[----:B------:R-:W-:Y:S01]  /*112fb0*/  ULDC UR6, c[0x0][0x228] ;  /* 0x00008a0000067ab9 */ /* 0x000fe20000000800 */
[----:B------:R0:W-:Y:S01]  /*112fc0*/  @P5 STG.E.U8 desc[UR46][R14.64], R2 ;  /* 0x000000020e005986 */ /* 0x0001e2000c10112e */
[----:B------:R-:W-:Y:S01]  /*112fd0*/  ISETP.LT.AND P5, PT, R16, UR4, !P3 ;  /* 0x0000000410007c0c */ /* 0x000fe2000dfa1270 */
[----:B------:R-:W-:-:S02]  /*112fe0*/  ULDC UR4, c[0x0][0x22c] ;  /* 0x00008b0000047ab9 */ /* 0x000fc40000000800 */
[----:B0-----:R-:W2:Y:S01]  /*112ff0*/  LDL.LU.64 R14, [R1+0x1d48] ;  /* 0x001d4800010e7983 */ /* 0x001ea20000300a00 */
[----:B------:R-:W-:-:S03]  /*113000*/  PRMT R2, R21, 0x7772, RZ ;  /* 0x0000777215027816 */ /* 0x000fc600000000ff */
[----:B------:R-:W2:Y:S04]  /*113010*/  LDL.LU R27, [R1+0x3f0] ;  /* 0x0003f000011b7983 */ /* 0x000ea80000300800 */
[----:B------:R-:W2:Y:S04]  /*113020*/  LDL.LU.64 R20, [R1+0x1d60] ;  /* 0x001d600001147983 */ /* 0x000ea80000300a00 */
[----:B---3--:R0:W-:Y:S01]  /*113030*/  @P6 STG.E.U8 desc[UR46][R22.64], R2 ;  /* 0x0000000216006986 */ /* 0x0081e2000c10112e */
[----:B------:R-:W-:Y:S02]  /*113040*/  ISETP.GE.AND P6, PT, R0, UR4, PT ;  /* 0x0000000400007c0c */ /* 0x000fe4000bfc6270 */
[----:B------:R-:W-:Y:S01]  /*113050*/  PRMT R0, R19, 0x7770, RZ ;  /* 0x0000777013007816 */ /* 0x000fe200000000ff */
[----:B------:R-:W-:Y:S01]  /*113060*/  @P2 STG.E.U8 desc[UR46][R12.64], R3 ;  /* 0x000000030c002986 */ /* 0x000fe2000c10112e */
[----:B------:R-:W-:Y:S01]  /*113070*/  ISETP.LT.AND P3, PT, R17, UR6, !P3 ;  /* 0x0000000611007c0c */ /* 0x000fe2000df61270 */
[----:B------:R-:W-:Y:S01]  /*113080*/  ULDC UR4, c[0x0][0x228] ;  /* 0x00008a0000047ab9 */ /* 0x000fe20000000800 */
[----:B------:R-:W-:Y:S01]  /*113090*/  ULDC UR6, c[0x0][0x228] ;  /* 0x00008a0000067ab9 */ /* 0x000fe20000000800 */
[----:B0-----:R-:W3:Y:S01]  /*1130a0*/  LDL.LU.64 R22, [R1+0x1d58] ;  /* 0x001d580001167983 */ /* 0x001ee20000300a00 */
        /* <DEDUP_REMOVED lines=26> */
[----:B------:R-:W-:Y:S04]  /*113250*/  @P4 STG.E.U8 desc[UR46][R20.64], R0 ;  /* 0x0000000014004986 */ /* 0x000fe8000c10112e */
[----:B---3--:R0:W-:Y:S01]  /*113260*/  @P5 STG.E.U8 desc[UR46][R22.64], R2 ;  /* 0x0000000216005986 */ /* 0x0081e2000c10112e */
[----:B------:R-:W-:Y:S01]  /*113270*/  ISETP.LT.AND P5, PT, R16, UR6, !P3 ;  /* 0x0000000610007c0c */ /* 0x000fe2000dfa1270 */
[----:B------:R-:W-:Y:S01]  /*113280*/  ULDC UR6, c[0x0][0x228] ;  /* 0x00008a0000067ab9 */ /* 0x000fe20000000800 */
[C---:B0-----:R-:W-:Y:S01]  /*113290*/  PRMT R2, R27.reuse, 0x7771, RZ ;  /* 0x000077711b027816 */ /* 0x041fe200000000ff */
[----:B------:R-:W3:Y:S04]  /*1132a0*/  LDL.LU.64 R22, [R1+0x1d80] ;  /* 0x001d800001167983 */ /* 0x000ee80000300a00 */
[----:B----4-:R0:W-:Y:S04]  /*1132b0*/  @P6 STG.E.U8 desc[UR46][R24.64], R2 ;  /* 0x0000000218006986 */ /* 0x0101e8000c10112e */
[----:B0-----:R-:W4:Y:S01]  /*1132c0*/  LDL.LU.64 R24, [R1+0x1db0] ;  /* 0x001db00001187983 */ /* 0x001f220000300a00 */
[----:B------:R-:W-:-:S03]  /*1132d0*/  PRMT R2, R27, 0x7772, RZ ;  /* 0x000077721b027816 */ /* 0x000fc600000000ff */
[----:B------:R-:W4:Y:S04]  /*1132e0*/  LDL.LU R18, [R1+0x3f8] ;  /* 0x0003f80001127983 */ /* 0x000f280000300800 */
[----:B------:R-:W4:Y:S04]  /*1132f0*/  LDL.LU.64 R20, [R1+0x1dc0] ;  /* 0x001dc00001147983 */ /* 0x000f280000300a00 */
[----:B--2---:R0:W-:Y:S04]  /*113300*/  @P5 STG.E.U8 desc[UR46][R28.64], R2 ;  /* 0x000000021c005986 */ /* 0x0041e8000c10112e */
[----:B0-----:R-:W2:Y:S01]  /*113310*/  LDL.LU.64 R28, [R1+0x1db8] ;  /* 0x001db800011c7983 */ /* 0x001ea20000300a00 */
[----:B------:R-:W-:Y:S01]  /*113320*/  VIADD R0, R26, 0x1eb ;  /* 0x000001eb1a007836 */ /* 0x000fe20000000000 */
[----:B------:R-:W-:Y:S01]  /*113330*/  ISETP.LT.AND P3, PT, R17, UR6, !P3 ;  /* 0x0000000611007c0c */ /* 0x000fe2000df61270 */
[----:B------:R-:W-:-:S03]  /*113340*/  ULDC UR6, c[0x0][0x228] ;  /* 0x00008a0000067ab9 */ /* 0x000fc60000000800 */
[----:B------:R-:W-:Y:S01]  /*113350*/  ISETP.GE.AND P4, PT, R0, UR4, PT ;  /* 0x0000000400007c0c */ /* 0x000fe2000bf86270 */
[----:B------:R-:W-:Y:S02]  /*113360*/  ULDC UR4, c[0x0][0x228] ;  /* 0x00008a0000047ab9 */ /* 0x000fe40000000800 */
[----:B------:R-:W-:Y:S01]  /*113370*/  ISETP.LT.AND P6, PT, R16, UR4, !P2 ;  /* 0x0000000410007c0c */ /* 0x000fe2000d7c1270 */
[----:B------:R-:W-:Y:S01]  /*113380*/  VIADD R0, R26, 0x1ec ;  /* 0x000001ec1a007836 */ /* 0x000fe20000000000 */
[----:B------:R-:W-:Y:S01]  /*113390*/  PRMT R3, R27, 0x7773, RZ ;  /* 0x000077731b037816 */ /* 0x000fe200000000ff */
[----:B------:R-:W-:Y:S01]  /*1133a0*/  ULDC UR4, c[0x0][0x22c] ;  /* 0x00008b0000047ab9 */ /* 0x000fe20000000800 */
[----:B------:R-:W-:Y:S01]  /*1133b0*/  ISETP.LT.AND P2, PT, R17, UR6, !P2 ;  /* 0x0000000611007c0c */ /* 0x000fe2000d741270 */
[----:B------:R-:W2:Y:S01]  /*1133c0*/  LDL.LU R27, [R1+0xb0] ;  /* 0x0000b000011b7983 */ /* 0x000ea20000300800 */
[----:B------:R-:W-:Y:S02]  /*1133d0*/  ISETP.GE.AND P5, PT, R0, UR4, PT ;  /* 0x0000000400007c0c */ /* 0x000fe4000bfa6270 */
[----:B------:R-:W-:Y:S01]  /*1133e0*/  PRMT R0, R13, 0x7770, RZ ;  /* 0x000077700d007816 */ /* 0x000fe200000000ff */
[----:B------:R-:W-:Y:S01]  /*1133f0*/  ULDC UR4, c[0x0][0x228] ;  /* 0x00008a0000047ab9 */ /* 0x000fe20000000800 */
[----:B------:R-:W-:Y:S01]  /*113400*/  @P3 STG.E.U8 desc[UR46][R8.64], R3 ;  /* 0x0000000308003986 */ /* 0x000fe2000c10112e */
[----:B------:R-:W-:-:S02]  /*113410*/  ISETP.LT.AND P3, PT, R16, UR4, !P4 ;  /* 0x0000000410007c0c */ /* 0x000fc4000e761270 */
[----:B------:R-:W-:Y:S01]  /*113420*/  PRMT R2, R13, 0x7771, RZ ;  /* 0x000077710d027816 */ /* 0x000fe200000000ff */
[----:B------:R-:W-:Y:S01]  /*113430*/  ULDC UR6, c[0x0][0x228] ;  /* 0x00008a0000067ab9 */ /* 0x000fe20000000800 */
[----:B------:R-:W-:Y:S01]  /*113440*/  ULDC UR4, c[0x0][0x22c] ;  /* 0x00008b0000047ab9 */ /* 0x000fe20000000800 */
[----:B------:R-:W-:Y:S01]  /*113450*/  ISETP.LT.AND P4, PT, R17, UR6, !P4 ;  /* 0x0000000611007c0c */ /* 0x000fe2000e781270 */
[----:B------:R-:W-:Y:S01]  /*113460*/  ULDC UR6, c[0x0][0x228] ;  /* 0x00008a0000067ab9 */ /* 0x000fe20000000800 */
[----:B------:R0:W-:Y:S01]  /*113470*/  @P6 STG.E.U8 desc[UR46][R14.64], R0 ;  /* 0x000000000e006986 */ /* 0x0001e2000c10112e */
[----:B------:R-:W-:-:S03]  /*113480*/  ISETP.LT.AND P6, PT, R16, UR8, !P5 ;  /* 0x0000000810007c0c */ /* 0x000fc6000efc1270 */
[----:B0-----:R-:W2:Y:S01]  /*113490*/  LDL.LU.64 R14, [R1+0x1d50] ;  /* 0x001d5000010e7983 */ /* 0x001ea20000300a00 */
[----:B------:R-:W-:-:S03]  /*1134a0*/  PRMT R0, R13, 0x7772, RZ ;  /* 0x000077720d007816 */ /* 0x000fc600000000ff */
[----:B---3--:R0:W-:Y:S04]  /*1134b0*/  @P2 STG.E.U8 desc[UR46][R22.64], R2 ;  /* 0x0000000216002986 */ /* 0x0081e8000c10112e */
[----:B0-----:R-:W3:Y:S01]  /*1134c0*/  LDL.LU.64 R22, [R1+0x1df0] ;  /* 0x001df00001167983 */ /* 0x001ee20000300a00 */
[----:B------:R-:W-:-:S05]  /*1134d0*/  VIADD R2, R26, 0x1ed ;  /* 0x000001ed1a027836 */ /* 0x000fca0000000000 */
[----:B------:R-:W-:Y:S01]  /*1134e0*/  ISETP.GE.AND P2, PT, R2, UR4, PT ;  /* 0x0000000402007c0c */ /* 0x000fe2000bf46270 */
[----:B------:R-:W-:Y:S01]  /*1134f0*/  VIADD R2, R26, 0x1ee ;  /* 0x000001ee1a027836 */ /* 0x000fe20000000000 */
[----:B------:R-:W-:Y:S01]  /*113500*/  ULDC UR4, c[0x0][0x22c] ;  /* 0x00008b0000047ab9 */ /* 0x000fe20000000800 */
[----:B----4-:R0:W-:Y:S03]  /*113510*/  @P3 STG.E.U8 desc[UR46][R24.64], R0 ;  /* 0x0000000018003986 */ /* 0x0101e6000c10112e */
[----:B------:R-:W-:Y:S02]  /*113520*/  ISETP.GE.AND P3, PT, R2, UR4, PT ;  /* 0x0000000402007c0c */ /* 0x000fe4000bf66270 */
[----:B------:R-:W-:Y:S01]  /*113530*/  PRMT R2, R18, 0x7770, RZ ;  /* 0x0000777012027816 */ /* 0x000fe200000000ff */
[----:B------:R-:W-:Y:S01]  /*113540*/  ULDC UR4, c[0x0][0x228] ;  /* 0x00008a0000047ab9 */ /* 0x000fe20000000800 */
[----:B0-----:R-:W4:Y:S04]  /*113550*/  LDL.LU.64 R24, [R1+0x1de8] ;  /* 0x001de80001187983 */ /* 0x001f280000300a00 */
[----:B------:R-:W4:Y:S01]  /*113560*/  LDL.LU R19, [R1+0x3fc] ;  /* 0x0003fc0001137983 */ /* 0x000f220000300800 */
[----:B------:R-:W-:-:S03]  /*113570*/  PRMT R0, R13, 0x7773, RZ ;  /* 0x000077730d007816 */ /* 0x000fc600000000ff */
[----:B------:R-:W4:Y:S04]  /*113580*/  LDL.LU.64 R12, [R1+0x1e08] ;  /* 0x001e0800010c7983 */ /* 0x000f280000300a00 */
[----:B------:R0:W-:Y:S04]  /*113590*/  @P4 STG.E.U8 desc[UR46][R20.64], R0 ;  /* 0x0000000014004986 */ /* 0x0001e8000c10112e */
[----:B0-----:R-:W4:Y:S04]  /*1135a0*/  LDL.LU.64 R20, [R1+0x1e20] ;  /* 0x001e200001147983 */ /* 0x001f280000300a00 */
[----:B--2---:R0:W-:Y:S04]  /*1135b0*/  @P6 STG.E.U8 desc[UR46][R28.64], R2 ;  /* 0x000000021c006986 */ /* 0x0041e8000c10112e */
[----:B0-----:R-:W2:Y:S01]  /*1135c0*/  LDL.LU.64 R28, [R1+0x1e18] ;  /* 0x001e1800011c7983 */ /* 0x001ea20000300a00 */
[----:B------:R-:W-:-:S02]  /*1135d0*/  ISETP.LT.AND P5, PT, R17, UR4, !P5 ;  /* 0x0000000411007c0c */ /* 0x000fc4000efa1270 */
[----:B------:R-:W-:Y:S02]  /*1135e0*/  ISETP.LT.AND P6, PT, R16, UR6, !P2 ;  /* 0x0000000610007c0c */ /* 0x000fe4000d7c1270 */
[----:B------:R-:W-:Y:S01]  /*1135f0*/  PRMT R2, R18, 0x7771, RZ ;  /* 0x0000777112027816 */ /* 0x000fe200000000ff */
[----:B------:R-:W-:Y:S01]  /*113600*/  ULDC UR6, c[0x0][0x228] ;  /* 0x00008a0000067ab9 */ /* 0x000fe20000000800 */
[----:B------:R-:W-:Y:S01]  /*113610*/  VIADD R0, R26, 0x1ef ;  /* 0x000001ef1a007836 */ /* 0x000fe20000000000 */
[----:B------:R-:W-:Y:S01]  /*113620*/  ISETP.LT.AND P2, PT, R17, UR6, !P2 ;  /* 0x0000000611007c0c */ /* 0x000fe2000d741270 */
[----:B------:R-:W-:Y:S01]  /*113630*/  ULDC UR4, c[0x0][0x22c] ;  /* 0x00008b0000047ab9 */ /* 0x000fe20000000800 */
[----:B------:R-:W-:Y:S01]  /*113640*/  ULDC UR6, c[0x0][0x228] ;  /* 0x00008a0000067ab9 */ /* 0x000fe20000000800 */
[----:B------:R-:W-:Y:S02]  /*113650*/  PRMT R3, R18, 0x7773, RZ ;  /* 0x0000777312037816 */ /* 0x000fe400000000ff */
[----:B------:R-:W-:Y:S01]  /*113660*/  ISETP.GE.AND P4, PT, R0, UR4, PT ;  /* 0x0000000400007c0c */ /* 0x000fe2000bf86270 */
[----:B------:R-:W-:Y:S01]  /*113670*/  VIADD R0, R26, 0x1f0 ;  /* 0x000001f01a007836 */ /* 0x000fe20000000000 */
[----:B------:R-:W-:Y:S01]  /*113680*/  ULDC UR4, c[0x0][0x22c] ;  /* 0x00008b0000047ab9 */ /* 0x000fe20000000800 */
[----:B------:R-:W0:Y:S04]  /*113690*/  LDS.128 R4, [R27] ;  /* 0x000000001b047984 */ /* 0x000e280000000c00 */
[----:B------:R-:W1:Y:S04]  /*1136a0*/  LDS.128 R8, [R27+0x400] ;  /* 0x000400001b087984 */ /* 0x000e680000000c00 */
[----:B------:R0:W-:Y:S01]  /*1136b0*/  @P5 STG.E.U8 desc[UR46][R14.64], R2 ;  /* 0x000000020e005986 */ /* 0x0001e2000c10112e */
[----:B------:R-:W-:Y:S01]  /*1136c0*/  ISETP.LT.AND P5, PT, R16, UR6, !P3 ;  /* 0x0000000610007c0c */ /* 0x000fe2000dfa1270 */
[----:B------:R-:W-:Y:S01]  /*1136d0*/  ULDC UR6, c[0x0][0x228] ;  /* 0x00008a0000067ab9 */ /* 0x000fe20000000800 */
[----:B0-----:R-:W-:Y:S01]  /*1136e0*/  PRMT R2, R18, 0x7772, RZ ;  /* 0x0000777212027816 */ /* 0x001fe200000000ff */
[----:B------:R-:W2:Y:S04]  /*1136f0*/  LDL.LU.64 R14, [R1+0x1e10] ;  /* 0x001e1000010e7983 */ /* 0x000ea80000300a00 */
[----:B---3--:R0:W-:Y:S01]  /*113700*/  @P6 STG.E.U8 desc[UR46][R22.64], R2 ;  /* 0x0000000216006986 */ /* 0x0081e2000c10112e */
[----:B------:R-:W-:Y:S01]  /*113710*/  ISETP.GE.AND P6, PT, R0, UR4, PT ;  /* 0x0000000400007c0c */ /* 0x000fe2000bfc6270 */
[----:B------:R-:W-:-:S02]  /*113720*/  ULDC UR4, c[0x0][0x228] ;  /* 0x00008a0000047ab9 */ /* 0x000fc40000000800 */
[----:B------:R-:W-:Y:S01]  /*113730*/  ISETP.LT.AND P3, PT, R17, UR4, !P3 ;  /* 0x0000000411007c0c */ /* 0x000fe2000df61270 */
[----:B------:R-:W-:Y:S01]  /*113740*/  ULDC UR4, c[0x0][0x22c] ;  /* 0x00008b0000047ab9 */ /* 0x000fe20000000800 */
[----:B0-----:R-:W3:Y:S01]  /*113750*/  LDL.LU.64 R22, [R1+0x1e48] ;  /* 0x001e480001167983 */ /* 0x001ee20000300a00 */
[----:B------:R-:W-:-:S03]  /*113760*/  VIADD R2, R26, 0x1f1 ;  /* 0x000001f11a027836 */ /* 0x000fc60000000000 */
[----:B----4-:R0:W-:Y:S01]  /*113770*/  @P2 STG.E.U8 desc[UR46][R24.64], R3 ;  /* 0x0000000318002986 */ /* 0x0101e2000c10112e */
[----:B------:R-:W-:Y:S02]  /*113780*/  PRMT R0, R19, 0x7770, RZ ;  /* 0x0000777013007816 */ /* 0x000fe400000000ff */
[----:B------:R-:W-:Y:S01]  /*113790*/  ISETP.LT.AND P2, PT, R16, UR6, !P4 ;  /* 0x0000000610007c0c */ /* 0x000fe2000e741270 */
[----:B------:R-:W-:Y:S02]  /*1137a0*/  ULDC UR6, c[0x0][0x228] ;  /* 0x00008a0000067ab9 */ /* 0x000fe40000000800 */
[----:B------:R4:W-:Y:S04]  /*1137b0*/  @P5 STG.E.U8 desc[UR46][R12.64], R0 ;  /* 0x000000000c005986 */ /* 0x0009e8000c10112e */
[----:B0-----:R-:W3:Y:S01]  /*1137c0*/  LDL.LU.64 R24, [R1+0x1e28] ;  /* 0x001e280001187983 */ /* 0x001ee20000300a00 */
[----:B------:R-:W-:-:S02]  /*1137d0*/  ISETP.GE.AND P5, PT, R2, UR4, PT ;  /* 0x0000000402007c0c */ /* 0x000fc4000bfa6270 */
[C---:B------:R-:W-:Y:S02]  /*1137e0*/  PRMT R2, R19.reuse, 0x7771, RZ ;  /* 0x0000777113027816 */ /* 0x040fe400000000ff */
[C---:B------:R-:W-:Y:S01]  /*1137f0*/  PRMT R3, R19.reuse, 0x7773, RZ ;  /* 0x0000777313037816 */ /* 0x040fe200000000ff */
[----:B------:R-:W-:Y:S01]  /*113800*/  ULDC UR4, c[0x0][0x228] ;  /* 0x00008a0000047ab9 */ /* 0x000fe20000000800 */
[----:B----4-:R-:W-:Y:S02]  /*113810*/  PRMT R0, R19, 0x7772, RZ ;  /* 0x0000777213007816 */ /* 0x010fe400000000ff */
[----:B------:R-:W4:Y:S04]  /*113820*/  LDL.LU.64 R18, [R1+0x1e50] ;  /* 0x001e500001127983 */ /* 0x000f280000300a00 */
[----:B------:R0:W-:Y:S04]  /*113830*/  @P3 STG.E.U8 desc[UR46][R20.64], R2 ;  /* 0x0000000214003986 */ /* 0x0001e8000c10112e */
[----:B0-----:R-:W4:Y:S04]  /*113840*/  LDL.LU.64 R20, [R1+0x1e58] ;  /* 0x001e580001147983 */ /* 0x001f280000300a00 */
[----:B--2---:R0:W-:Y:S04]  /*113850*/  @P2 STG.E.U8 desc[UR46][R28.64], R0 ;  /* 0x000000001c002986 */ /* 0x0041e8000c10112e */
[----:B0-----:R-:W2:Y:S01]  /*113860*/  LDL.LU.64 R28, [R1+0x1e40] ;  /* 0x001e4000011c7983 */ /* 0x001ea20000300a00 */
[----:B------:R-:W-:Y:S01]  /*113870*/  ISETP.LT.AND P4, PT, R17, UR4, !P4 ;  /* 0x0000000411007c0c */ /* 0x000fe2000e781270 */
[----:B------:R-:W-:-:S02]  /*113880*/  ULDC UR4, c[0x0][0x228] ;  /* 0x00008a0000047ab9 */ /* 0x000fc40000000800 */
[----:B------:R-:W-:Y:S01]  /*113890*/  ISETP.LT.AND P2, PT, R16, UR4, !P6 ;  /* 0x0000000410007c0c */ /* 0x000fe2000f741270 */
[----:B------:R-:W-:Y:S01]  /*1138a0*/  VIADD R0, R26, 0x1f2 ;  /* 0x000001f21a007836 */ /* 0x000fe20000000000 */
[----:B------:R-:W-:Y:S01]  /*1138b0*/  ISETP.LT.AND P6, PT, R17, UR6, !P6 ;  /* 0x0000000611007c0c */ /* 0x000fe2000f7c1270 */
[----:B------:R-:W-:Y:S01]  /*1138c0*/  ULDC UR4, c[0x0][0x22c] ;  /* 0x00008b0000047ab9 */ /* 0x000fe20000000800 */
[----:B------:R-:W-:Y:S01]  /*1138d0*/  PRMT R2, R4, 0x7770, RZ ;  /* 0x0000777004027816 */ /* 0x000fe200000000ff */
[----:B------:R-:W-:Y:S01]  /*1138e0*/  ULDC UR6, c[0x0][0x228] ;  /* 0x00008a0000067ab9 */ /* 0x000fe20000000800 */
[----:B------:R-:W-:Y:S01]  /*1138f0*/  ISETP.GE.AND P3, PT, R0, UR4, PT ;  /* 0x0000000400007c0c */ /* 0x000fe2000bf66270 */
[----:B------:R-:W-:Y:S01]  /*113900*/  VIADD R0, R26, 0x1f3 ;  /* 0x000001f31a007836 */ /* 0x000fe20000000000 */
[----:B------:R-:W-:Y:S02]  /*113910*/  ULDC UR4, c[0x0][0x22c] ;  /* 0x00008b0000047ab9 */ /* 0x000fe40000000800 */
[----:B------:R0:W-:Y:S01]  /*113920*/  @P4 STG.E.U8 desc[UR46][R14.64], R3 ;  /* 0x000000030e004986 */ /* 0x0001e2000c10112e */
[----:B------:R-:W-:Y:S01]  /*113930*/  ISETP.LT.AND P4, PT, R16, UR6, !P5 ;  /* 0x0000000610007c0c */ /* 0x000fe2000ef81270 */
[----:B------:R-:W-:Y:S01]  /*113940*/  ULDC UR6, c[0x0][0x228] ;  /* 0x00008a0000067ab9 */ /* 0x000fe20000000800 */
[----:B0-----:R-:W-:Y:S01]  /*113950*/  PRMT R3, R4, 0x7771, RZ ;  /* 0x0000777104037816 */ /* 0x001fe200000000ff */
[----:B---3--:R0:W-:Y:S01]  /*113960*/  @P2 STG.E.U8 desc[UR46][R22.64], R2 ;  /* 0x0000000216002986 */ /* 0x0081e2000c10112e */
[----:B------:R-:W-:Y:S01]  /*113970*/  ISETP.GE.AND P2, PT, R0, UR4, PT ;  /* 0x0000000400007c0c */ /* 0x000fe2000bf46270 */
[----:B------:R-:W-:-:S02]  /*113980*/  ULDC UR4, c[0x0][0x228] ;  /* 0x00008a0000047ab9 */ /* 0x000fc40000000800 */
[----:B------:R-:W-:Y:S02]  /*113990*/  ISETP.LT.AND P5, PT, R17, UR4, !P5 ;  /* 0x0000000411007c0c */ /* 0x000fe4000efa1270 */
[C---:B------:R-:W-:Y:S02]  /*1139a0*/  PRMT R0, R4.reuse, 0x7772, RZ ;  /* 0x0000777204007816 */ /* 0x040fe400000000ff */
[----:B------:R-:W-:Y:S01]  /*1139b0*/  PRMT R4, R4, 0x7773, RZ ;  /* 0x0000777304047816 */ /* 0x000fe200000000ff */
[----:B------:R-:W-:Y:S01]  /*1139c0*/  ULDC UR4, c[0x0][0x22c] ;  /* 0x00008b0000047ab9 */ /* 0x000fe20000000800 */
[----:B0-----:R-:W3:Y:S04]  /*1139d0*/  LDL.LU.64 R22, [R1+0x1e68] ;  /* 0x001e680001167983 */ /* 0x001ee80000300a00 */
[----:B------:R0:W-:Y:S01]  /*1139e0*/  @P6 STG.E.U8 desc[UR46][R24.64], R3 ;  /* 0x0000000318006986 */ /* 0x0001e2000c10112e */
[----:B------:R-:W-:Y:S01]  /*1139f0*/  ISETP.LT.AND P6, PT, R16, UR6, !P3 ;  /* 0x0000000610007c0c */ /* 0x000fe2000dfc1270 */
[----:B------:R-:W-:Y:S01]  /*113a00*/  VIADD R2, R26, 0x1f4 ;  /* 0x000001f41a027836 */ /* 0x000fe20000000000 */
[----:B------:R-:W-:Y:S01]  /*113a10*/  ULDC UR6, c[0x0][0x228] ;  /* 0x00008a0000067ab9 */ /* 0x000fe20000000800 */
[----:B----4-:R4:W-:Y:S04]  /*113a20*/  @P4 STG.E.U8 desc[UR46][R18.64], R0 ;  /* 0x0000000012004986 */ /* 0x0109e8000c10112e */
[----:B0-----:R-:W3:Y:S04]  /*113a30*/  LDL.LU.64 R24, [R1+0x1e80] ;  /* 0x001e800001187983 */ /* 0x001ee80000300a00 */
[----:B------:R-:W3:Y:S04]  /*113a40*/  LDL.LU.64 R12, [R1+0x1e88] ;  /* 0x001e8800010c7983 */ /* 0x000ee80000300a00 */
[----:B------:R-:W3:Y:S01]  /*113a50*/  LDL.LU.64 R14, [R1+0x1e60] ;  /* 0x001e6000010e7983 */ /* 0x000ee20000300a00 */
[----:B----4-:R-:W-:-:S03]  /*113a60*/  PRMT R0, R5, 0x7770, RZ ;  /* 0x0000777005007816 */ /* 0x010fc600000000ff */
[----:B------:R-:W-:Y:S04]  /*113a70*/  @P5 STG.E.U8 desc[UR46][R20.64], R4 ;  /* 0x0000000414005986 */ /* 0x000fe8000c10112e */
[----:B--2---:R0:W-:Y:S04]  /*113a80*/  @P6 STG.E.U8 desc[UR46][R28.64], R0 ;  /* 0x000000001c006986 */ /* 0x0041e8000c10112e */
[----:B0-----:R-:W2:Y:S01]  /*113a90*/  LDL.LU.64 R28, [R1+0x1ea0] ;  /* 0x001ea000011c7983 */ /* 0x001ea20000300a00 */
[----:B------:R-:W-:Y:S01]  /*113aa0*/  ISETP.GE.AND P4, PT, R2, UR4, PT ;  /* 0x0000000402007c0c */ /* 0x000fe2000bf86270 */
[----:B------:R-:W-:Y:S01]  /*113ab0*/  ULDC UR4, c[0x0][0x228] ;  /* 0x00008a0000047ab9 */ /* 0x000fe20000000800 */
[----:B------:R-:W-:-:S02]  /*113ac0*/  ISETP.LT.AND P5, PT, R16, UR6, !P2 ;  /* 0x0000000610007c0c */ /* 0x000fc4000d7a1270 */
[----:B------:R-:W-:Y:S01]  /*113ad0*/  ISETP.LT.AND P3, PT, R17, UR4, !P3 ;  /* 0x0000000411007c0c */ /* 0x000fe2000df61270 */
[----:B------:R-:W-:Y:S01]  /*113ae0*/  ULDC UR4, c[0x0][0x228] ;  /* 0x00008a0000047ab9 */ /* 0x000fe20000000800 */
[----:B------:R-:W-:Y:S01]  /*113af0*/  PRMT R2, R5, 0x7771, RZ ;  /* 0x0000777105027816 */ /* 0x000fe200000000ff */
[----:B------:R-:W4:Y:S01]  /*113b00*/  LDL.LU.64 R18, [R1+0x1ec8] ;  /* 0x001ec80001127983 */ /* 0x000f220000300a00 */
[----:B------:R-:W-:Y:S01]  /*113b10*/  ULDC UR6, c[0x0][0x228] ;  /* 0x00008a0000067ab9 */ /* 0x000fe20000000800 */
[C---:B------:R-:W-:Y:S02]  /*113b20*/  ISETP.LT.AND P2, PT, R17.reuse, UR4, !P2 ;  /* 0x0000000411007c0c */ /* 0x040fe4000d741270 */
[----:B------:R-:W4:Y:S01]  /*113b30*/  LDL.LU.64 R20, [R1+0x1eb8] ;  /* 0x001eb80001147983 */ /* 0x000f220000300a00 */
[----:B------:R-:W-:Y:S01]  /*113b40*/  ULDC UR4, c[0x0][0x228] ;  /* 0x00008a0000047ab9 */ /* 0x000fe20000000800 */
[----:B------:R-:W-:Y:S02]  /*113b50*/  ISETP.LT.AND P6, PT, R16, UR6, !P4 ;  /* 0x0000000610007c0c */ /* 0x000fe4000e7c1270 */
[----:B------:R-:W-:Y:S01]  /*113b60*/  ISETP.LT.AND P4, PT, R17, UR4, !P4 ;  /* 0x0000000411007c0c */ /* 0x000fe2000e781270 */
[----:B------:R-:W-:Y:S01]  /*113b70*/  VIADD R0, R26, 0x1f6 ;  /* 0x000001f61a007836 */ /* 0x000fe20000000000 */
[----:B------:R-:W-:-:S02]  /*113b80*/  PRMT R3, R5, 0x7772, RZ ;  /* 0x0000777205037816 */ /* 0x000fc400000000ff */
[----:B------:R-:W-:Y:S01]  /*113b90*/  PRMT R5, R5, 0x7773, RZ ;  /* 0x0000777305057816 */ /* 0x000fe200000000ff */
[----:B------:R-:W-:Y:S01]  /*113ba0*/  ULDC UR4, c[0x0][0x228] ;  /* 0x00008a0000047ab9 */ /* 0x000fe20000000800 */
[----:B------:R-:W-:Y:S01]  /*113bb0*/  ULDC UR6, c[0x0][0x228] ;  /* 0x00008a0000067ab9 */ /* 0x000fe20000000800 */
[----:B---3--:R0:W-:Y:S01]  /*113bc0*/  @P3 STG.E.U8 desc[UR46][R22.64], R2 ;  /* 0x0000000216003986 */ /* 0x0081e2000c10112e */
[----:B------:R-:W-:Y:S02]  /*113bd0*/  ISETP.GE.AND P3, PT, R0, UR21, PT ;  /* 0x0000001500007c0c */ /* 0x000fe4000bf66270 */
[----:B------:R-:W-:Y:S01]  /*113be0*/  PRMT R0, R6, 0x7770, RZ ;  /* 0x0000777006007816 */ /* 0x000fe200000000ff */
[----:B0-----:R-:W-:Y:S01]  /*113bf0*/  VIADD R2, R26, 0x1f7 ;  /* 0x000001f71a027836 */ /* 0x001fe20000000000 */
[----:B------:R-:W3:Y:S04]  /*113c00*/  LDL.LU.64 R22, [R1+0x1ed0] ;  /* 0x001ed00001167983 */ /* 0x000ee80000300a00 */
[----:B------:R0:W-:Y:S01]  /*113c10*/  @P5 STG.E.U8 desc[UR46][R24.64], R3 ;  /* 0x0000000318005986 */ /* 0x0001e2000c10112e */
[----:B------:R-:W-:-:S02]  /*113c20*/  ISETP.GE.AND P5, PT, R2, UR19, PT ;  /* 0x0000001302007c0c */ /* 0x000fc4000bfa6270 */
[----:B------:R-:W-:Y:S01]  /*113c30*/  PRMT R2, R6, 0x7771, RZ ;  /* 0x0000777106027816 */ /* 0x000fe200000000ff */
[----:B------:R1:W-:Y:S04]  /*113c40*/  @P2 STG.E.U8 desc[UR46][R12.64], R5 ;  /* 0x000000050c002986 */ /* 0x0003e8000c10112e */
[----:B------:R-:W-:Y:S04]  /*113c50*/  @P6 STG.E.U8 desc[UR46][R14.64], R0 ;  /* 0x000000000e006986 */ /* 0x000fe8000c10112e */
[----:B0-----:R-:W3:Y:S04]  /*113c60*/  LDL.LU.64 R24, [R1+0x1ec0] ;  /* 0x001ec00001187983 */ /* 0x001ee80000300a00 */
[----:B-1----:R-:W3:Y:S04]  /*113c70*/  LDL.LU.64 R12, [R1+0x1ef0] ;  /* 0x001ef000010c7983 */ /* 0x002ee80000300a00 */
[----:B--2---:R0:W-:Y:S04]  /*113c80*/  @P4 STG.E.U8 desc[UR46][R28.64], R2 ;  /* 0x000000021c004986 */ /* 0x0041e8000c10112e */
[----:B0-----:R-:W2:Y:S01]  /*113c90*/  LDL.LU.64 R28, [R1+0x1f00] ;  /* 0x001f0000011c7983 */ /* 0x001ea20000300a00 */
[----:B------:R-:W-:-:S02]  /*113ca0*/  ISETP.LT.AND P6, PT, R16, UR4, !P1 ;  /* 0x0000000410007c0c */ /* 0x000fc4000cfc1270 */
[C---:B------:R-:W-:Y:S01]  /*113cb0*/  ISETP.LT.AND P1, PT, R17.reuse, UR6, !P1 ;  /* 0x0000000611007c0c */ /* 0x040fe2000cf21270 */
[----:B------:R-:W-:Y:S01]  /*113cc0*/  VIADD R0, R26, 0x1f8 ;  /* 0x000001f81a007836 */ /* 0x000fe20000000000 */
[----:B------:R-:W-:Y:S01]  /*113cd0*/  ULDC UR4, c[0x0][0x228] ;  /* 0x00008a0000047ab9 */ /* 0x000fe20000000800 */
[C---:B------:R-:W-:Y:S01]  /*113ce0*/  PRMT R2, R6.reuse, 0x7772, RZ ;  /* 0x0000777206027816 */ /* 0x040fe200000000ff */
[----:B------:R-:W-:Y:S01]  /*113cf0*/  ULDC UR6, c[0x0][0x228] ;  /* 0x00008a0000067ab9 */ /* 0x000fe20000000800 */
[----:B------:R-:W-:Y:S02]  /*113d00*/  PRMT R6, R6, 0x7773, RZ ;  /* 0x0000777306067816 */ /* 0x000fe400000000ff */
[----:B------:R-:W-:Y:S02]  /*113d10*/  ISETP.LT.AND P4, PT, R16, UR4, !P3 ;  /* 0x0000000410007c0c */ /* 0x000fe4000df81270 */
[----:B------:R-:W-:Y:S02]  /*113d20*/  ISETP.GE.AND P2, PT, R0, UR17, PT ;  /* 0x0000001100007c0c */ /* 0x000fe4000bf46270 */
[----:B------:R-:W-:Y:S01]  /*113d30*/  ISETP.LT.AND P3, PT, R17, UR6, !P3 ;  /* 0x0000000611007c0c */ /* 0x000fe2000df61270 */
[----:B------:R-:W-:Y:S01]  /*113d40*/  VIADD R0, R26, 0x1f9 ;  /* 0x000001f91a007836 */ /* 0x000fe20000000000 */
[----:B------:R-:W-:Y:S01]  /*113d50*/  ULDC UR4, c[0x0][0x228] ;  /* 0x00008a0000047ab9 */ /* 0x000fe20000000800 */
[----:B------:R-:W2:Y:S04]  /*113d60*/  LDL.LU.64 R14, [R1+0x1ef8] ;  /* 0x001ef800010e7983 */ /* 0x000ea80000300a00 */
[----:B----4-:R0:W-:Y:S04]  /*113d70*/  @P6 STG.E.U8 desc[UR46][R18.64], R2 ;  /* 0x0000000212006986 */ /* 0x0101e8000c10112e */
[----:B------:R1:W-:Y:S01]  /*113d80*/  @P1 STG.E.U8 desc[UR46][R20.64], R6 ;  /* 0x0000000614001986 */ /* 0x0003e2000c10112e */
[----:B------:R-:W-:Y:S01]  /*113d90*/  ISETP.LT.AND P1, PT, R16, UR4, !P5 ;  /* 0x0000000410007c0c */ /* 0x000fe2000ef21270 */
[----:B------:R-:W-:Y:S01]  /*113da0*/  ULDC UR4, c[0x0][0x228] ;  /* 0x00008a0000047ab9 */ /* 0x000fe20000000800 */
[----:B------:R-:W-:-:S02]  /*113db0*/  ISETP.GE.AND P6, PT, R0, UR15, PT ;  /* 0x0000000f00007c0c */ /* 0x000fc4000bfc6270 */
[----:B------:R-:W-:Y:S02]  /*113dc0*/  PRMT R0, R7, 0x7770, RZ ;  /* 0x0000777007007816 */ /* 0x000fe400000000ff */
[----:B------:R-:W-:Y:S01]  /*113dd0*/  ISETP.LT.AND P5, PT, R17, UR4, !P5 ;  /* 0x0000000411007c0c */ /* 0x000fe2000efa1270 */
[----:B------:R-:W-:Y:S01]  /*113de0*/  ULDC UR6, c[0x0][0x228] ;  /* 0x00008a0000067ab9 */ /* 0x000fe20000000800 */
[----:B------:R-:W-:Y:S01]  /*113df0*/  ULDC UR4, c[0x0][0x228] ;  /* 0x00008a0000047ab9 */ /* 0x000fe20000000800 */
[C---:B0-----:R-:W-:Y:S01]  /*113e00*/  PRMT R2, R7.reuse, 0x7771, RZ ;  /* 0x0000777107027816 */ /* 0x041fe200000000ff */
[----:B------:R-:W4:Y:S04]  /*113e10*/  LDL.LU.64 R18, [R1+0x1f10] ;  /* 0x001f100001127983 */ /* 0x000f280000300a00 */
[----:B-1----:R-:W4:Y:S04]  /*113e20*/  LDL.LU.64 R20, [R1+0x1f30] ;  /* 0x001f300001147983 */ /* 0x002f280000300a00 */
[----:B---3--:R0:W-:Y:S04]  /*113e30*/  @P4 STG.E.U8 desc[UR46][R22.64], R0 ;  /* 0x0000000016004986 */ /* 0x0081e8000c10112e */
[----:B0-----:R-:W3:Y:S04]  /*113e40*/  LDL.LU.64 R22, [R1+0x1f28] ;  /* 0x001f280001167983 */ /* 0x001ee80000300a00 */
[----:B------:R0:W-:Y:S02]  /*113e50*/  @P3 STG.E.U8 desc[UR46][R24.64], R2 ;  /* 0x0000000218003986 */ /* 0x0001e4000c10112e */
[----:B0-----:R-:W-:-:S02]  /*113e60*/  PRMT R2, R7, 0x7772, RZ ;  /* 0x0000777207027816 */ /* 0x001fc400000000ff */
[----:B------:R-:W-:Y:S01]  /*113e70*/  PRMT R7, R7, 0x7773, RZ ;  /* 0x0000777307077816 */ /* 0x000fe200000000ff */
[----:B------:R-:W3:Y:S04]  /*113e80*/  LDL.LU.64 R24, [R1+0x1f20] ;  /* 0x001f200001187983 */ /* 0x000ee80000300a00 */
[----:B------:R-:W-:Y:S04]  /*113e90*/  @P1 STG.E.U8 desc[UR46][R12.64], R2 ;  /* 0x000000020c001986 */ /* 0x000fe8000c10112e */
[----:B--2---:R0:W-:Y:S04]  /*113ea0*/  @P5 STG.E.U8 desc[UR46][R28.64], R7 ;  /* 0x000000071c005986 */ /* 0x0041e8000c10112e */
[----:B0-----:R-:W2:Y:S01]  /*113eb0*/  LDL.LU.64 R28, [R1+0x1f48] ;  /* 0x001f4800011c7983 */ /* 0x001ea20000300a00 */
[----:B------:R-:W-:Y:S01]  /*113ec0*/  ISETP.LT.AND P4, PT, R16, UR6, !P2 ;  /* 0x0000000610007c0c */ /* 0x000fe2000d781270 */
[----:B------:R-:W-:Y:S01]  /*113ed0*/  VIADD R0, R26, 0x1fa ;  /* 0x000001fa1a007836 */ /* 0x000fe20000000000 */
[----:B------:R-:W-:Y:S01]  /*113ee0*/  ISETP.LT.AND P2, PT, R17, UR4, !P2 ;  /* 0x0000000411007c0c */ /* 0x000fe2000d741270 */
[----:B------:R-:W-:Y:S01]  /*113ef0*/  ULDC UR6, c[0x0][0x228] ;  /* 0x00008a0000067ab9 */ /* 0x000fe20000000800 */
[----:B------:R-:W-:Y:S01]  /*113f00*/  ULDC UR4, c[0x0][0x228] ;  /* 0x00008a0000047ab9 */ /* 0x000fe20000000800 */
[----:B------:R-:W2:Y:S01]  /*113f10*/  LDL.LU.64 R4, [R1+0x1ee8] ;  /* 0x001ee80001047983 */ /* 0x000ea20000300a00 */
[----:B------:R-:W-:-:S02]  /*113f20*/  ISETP.GE.AND P3, PT, R0, UR13, PT ;  /* 0x0000000d00007c0c */ /* 0x000fc4000bf66270 */
[----:B------:R-:W-:Y:S02]  /*113f30*/  PRMT R0, R8, 0x7770, RZ ;  /* 0x0000777008007816 */ /* 0x000fe400000000ff */
[----:B------:R-:W-:Y:S01]  /*113f40*/  ISETP.LT.AND P5, PT, R16, UR6, !P6 ;  /* 0x0000000610007c0c */ /* 0x000fe2000f7a1270 */
[----:B------:R-:W-:Y:S01]  /*113f50*/  ULDC UR6, c[0x0][0x228] ;  /* 0x00008a0000067ab9 */ /* 0x000fe20000000800 */
[----:B------:R-:W2:Y:S04]  /*113f60*/  LDL.LU.64 R12, [R1+0x1c80] ;  /* 0x001c8000010c7983 */ /* 0x000ea80000300a00 */
[----:B------:R0:W-:Y:S01]  /*113f70*/  @P4 STG.E.U8 desc[UR46][R14.64], R0 ;  /* 0x000000000e004986 */ /* 0x0001e2000c10112e */
[C---:B------:R-:W-:Y:S01]  /*113f80*/  ISETP.LT.AND P6, PT, R17.reuse, UR4, !P6 ;  /* 0x0000000411007c0c */ /* 0x040fe2000f7c1270 */
[----:B------:R-:W-:Y:S01]  /*113f90*/  VIADD R3, R26, 0x1fb ;  /* 0x000001fb1a037836 */ /* 0x000fe20000000000 */
[----:B------:R-:W-:Y:S01]  /*113fa0*/  ISETP.LT.AND P4, PT, R16, UR6, !P3 ;  /* 0x0000000610007c0c */ /* 0x000fe2000df81270 */
[----:B------:R-:W-:Y:S01]  /*113fb0*/  ULDC UR4, c[0x0][0x228] ;  /* 0x00008a0000047ab9 */ /* 0x000fe20000000800 */
[----:B------:R-:W-:Y:S01]  /*113fc0*/  VIADD R2, R26, 0x1fc ;  /* 0x000001fc1a027836 */ /* 0x000fe20000000000 */
[----:B------:R-:W-:Y:S01]  /*113fd0*/  ISETP.LT.AND P3, PT, R17, UR4, !P3 ;  /* 0x0000000411007c0c */ /* 0x000fe2000df61270 */
[----:B0-----:R-:W2:Y:S01]  /*113fe0*/  LDL.LU.64 R14, [R1+0x1bb0] ;  /* 0x001bb000010e7983 */ /* 0x001ea20000300a00 */
[----:B------:R-:W-:-:S02]  /*113ff0*/  PRMT R0, R8, 0x7771, RZ ;  /* 0x0000777108007816 */ /* 0x000fc400000000ff */
[----:B------:R-:W-:Y:S02]  /*114000*/  ISETP.GE.AND P1, PT, R3, UR11, PT ;  /* 0x0000000b03007c0c */ /* 0x000fe4000bf26270 */
[C---:B------:R-:W-:Y:S02]  /*114010*/  PRMT R3, R8.reuse, 0x7772, RZ ;  /* 0x0000777208037816 */ /* 0x040fe400000000ff */
[----:B------:R-:W-:Y:S01]  /*114020*/  PRMT R8, R8, 0x7773, RZ ;  /* 0x0000777308087816 */ /* 0x000fe200000000ff */
[----:B------:R-:W-:Y:S01]  /*114030*/  ULDC UR4, c[0x0][0x228] ;  /* 0x00008a0000047ab9 */ /* 0x000fe20000000800 */
[----:B----4-:R0:W-:Y:S01]  /*114040*/  @P2 STG.E.U8 desc[UR46][R18.64], R0 ;  /* 0x0000000012002986 */ /* 0x0101e2000c10112e */
[----:B------:R-:W-:-:S03]  /*114050*/  ISETP.GE.AND P2, PT, R2, UR9, PT ;  /* 0x0000000902007c0c */ /* 0x000fc6000bf46270 */
[----:B------:R1:W-:Y:S01]  /*114060*/  @P5 STG.E.U8 desc[UR46][R20.64], R3 ;  /* 0x0000000314005986 */ /* 0x0003e2000c10112e */
[C---:B------:R-:W-:Y:S01]  /*114070*/  PRMT R2, R9.reuse, 0x7771, RZ ;  /* 0x0000777109027816 */ /* 0x040fe200000000ff */
[----:B------:R-:W-:Y:S01]  /*114080*/  ULDC UR6, c[0x0][0x228] ;  /* 0x00008a0000067ab9 */ /* 0x000fe20000000800 */
[----:B0-----:R-:W-:Y:S01]  /*114090*/  PRMT R0, R9, 0x7770, RZ ;  /* 0x0000777009007816 */ /* 0x001fe200000000ff */
[----:B------:R-:W4:Y:S04]  /*1140a0*/  LDL.LU.64 R18, [R1+0x1b28] ;  /* 0x001b280001127983 */ /* 0x000f280000300a00 */
[----:B-1----:R-:W4:Y:S01]  /*1140b0*/  LDL.LU.64 R20, [R1+0x1ae0] ;  /* 0x001ae00001147983 */ /* 0x002f220000300a00 */
[----:B------:R-:W-:-:S03]  /*1140c0*/  VIADD R3, R26, 0x1fe ;  /* 0x000001fe1a037836 */ /* 0x000fc60000000000 */
[----:B---3--:R0:W-:Y:S04]  /*1140d0*/  @P6 STG.E.U8 desc[UR46][R22.64], R8 ;  /* 0x0000000816006986 */ /* 0x0081e8000c10112e */
[----:B0-----:R-:W3:Y:S04]  /*1140e0*/  LDL.LU.64 R22, [R1+0x1a98] ;  /* 0x001a980001167983 */ /* 0x001ee80000300a00 */
[----:B------:R0:W-:Y:S02]  /*1140f0*/  @P4 STG.E.U8 desc[UR46][R24.64], R0 ;  /* 0x0000000018004986 */ /* 0x0001e4000c10112e */
[----:B0-----:R-:W-:-:S02]  /*114100*/  VIADD R0, R26, 0x1fd ;  /* 0x000001fd1a007836 */ /* 0x001fc40000000000 */
[----:B------:R-:W3:Y:S04]  /*114110*/  LDL.LU.64 R26, [R1+0x1a50] ;  /* 0x001a5000011a7983 */ /* 0x000ee80000300a00 */
[----:B------:R-:W3:Y:S04]  /*114120*/  LDL.LU.64 R24, [R1+0x1960] ;  /* 0x0019600001187983 */ /* 0x000ee80000300a00 */
[----:B--2---:R0:W-:Y:S04]  /*114130*/  @P3 STG.E.U8 desc[UR46][R28.64], R2 ;  /* 0x000000021c003986 */ /* 0x0041e8000c10112e */
[----:B0-----:R-:W2:Y:S01]  /*114140*/  LDL.LU.64 R28, [R1+0x19f8] ;  /* 0x0019f800011c7983 */ /* 0x001ea20000300a00 */
[C---:B------:R-:W-:Y:S01]  /*114150*/  ISETP.LT.AND P5, PT, R16.reuse, UR4, !P1 ;  /* 0x0000000410007c0c */ /* 0x040fe2000cfa1270 */
[----:B------:R-:W-:Y:S01]  /*114160*/  ULDC UR4, c[0x0][0x228] ;  /* 0x00008a0000047ab9 */ /* 0x000fe20000000800 */
[----:B------:R-:W-:-:S02]  /*114170*/  ISETP.LT.AND P6, PT, R16, UR6, !P2 ;  /* 0x0000000610007c0c */ /* 0x000fc4000d7c1270 */
[----:B------:R-:W-:Y:S02]  /*114180*/  ISETP.LT.AND P4, PT, R17, UR4, !P1 ;  /* 0x0000000411007c0c */ /* 0x000fe4000cf81270 */
[----:B------:R-:W-:Y:S02]  /*114190*/  ISETP.GE.AND P1, PT, R0, UR7, PT ;  /* 0x0000000700007c0c */ /* 0x000fe4000bf26270 */
[----:B------:R-:W-:Y:S02]  /*1141a0*/  PRMT R0, R9, 0x7772, RZ ;  /* 0x0000777209007816 */ /* 0x000fe400000000ff */
[----:B------:R-:W-:Y:S02]  /*1141b0*/  ISETP.GE.AND P3, PT, R3, UR5, PT ;  /* 0x0000000503007c0c */ /* 0x000fe4000bf66270 */
[----:B------:R-:W-:Y:S02]  /*1141c0*/  PRMT R9, R9, 0x7773, RZ ;  /* 0x0000777309097816 */ /* 0x000fe400000000ff */
[----:B------:R-:W-:Y:S01]  /*1141d0*/  PRMT R3, R10, 0x7770, RZ ;  /* 0x000077700a037816 */ /* 0x000fe200000000ff */
[----:B------:R-:W-:Y:S01]  /*1141e0*/  ULDC UR4, c[0x0][0x228] ;  /* 0x00008a0000047ab9 */ /* 0x000fe20000000800 */
[----:B------:R-:W-:Y:S01]  /*1141f0*/  ULDC UR5, c[0x0][0x228] ;  /* 0x00008a0000057ab9 */ /* 0x000fe20000000800 */
[C---:B------:R-:W-:Y:S01]  /*114200*/  ISETP.LT.AND P2, PT, R17.reuse, UR4, !P2 ;  /* 0x0000000411007c0c */ /* 0x040fe2000d741270 */
[----:B------:R-:W-:Y:S01]  /*114210*/  ULDC UR4, c[0x0][0x228] ;  /* 0x00008a0000047ab9 */ /* 0x000fe20000000800 */
[----:B------:R0:W-:Y:S04]  /*114220*/  @P5 STG.E.U8 desc[UR46][R4.64], R0 ;  /* 0x0000000004005986 */ /* 0x0001e8000c10112e */
[----:B------:R-:W-:Y:S04]  /*114230*/  @P4 STG.E.U8 desc[UR46][R12.64], R9 ;  /* 0x000000090c004986 */ /* 0x000fe8000c10112e */
[----:B------:R1:W-:Y:S01]  /*114240*/  @P6 STG.E.U8 desc[UR46][R14.64], R3 ;  /* 0x000000030e006986 */ /* 0x0003e2000c10112e */
[----:B------:R-:W-:Y:S01]  /*114250*/  ULDC UR6, c[0x0][0x228] ;  /* 0x00008a0000067ab9 */ /* 0x000fe20000000800 */
[C---:B------:R-:W-:Y:S01]  /*114260*/  ISETP.LT.AND P6, PT, R16.reuse, UR5, !P1 ;  /* 0x0000000510007c0c */ /* 0x040fe2000cfc1270 */
[----:B------:R-:W-:Y:S01]  /*114270*/  ULDC UR5, c[0x0][0x228] ;  /* 0x00008a0000057ab9 */ /* 0x000fe20000000800 */
[----:B------:R-:W-:Y:S01]  /*114280*/  ISETP.LT.AND P1, PT, R17, UR4, !P1 ;  /* 0x0000000411007c0c */ /* 0x000fe2000cf21270 */
[----:B------:R-:W-:Y:S01]  /*114290*/  ULDC UR7, c[0x0][0x228] ;  /* 0x00008a0000077ab9 */ /* 0x000fe20000000800 */
[----:B------:R-:W-:-:S02]  /*1142a0*/  ISETP.LT.AND P5, PT, R16, UR6, !P3 ;  /* 0x0000000610007c0c */ /* 0x000fc4000dfa1270 */
[----:B------:R-:W-:Y:S02]  /*1142b0*/  ISETP.LT.AND P3, PT, R17, UR5, !P3 ;  /* 0x0000000511007c0c */ /* 0x000fe4000df61270 */
[----:B------:R-:W-:Y:S02]  /*1142c0*/  ISETP.LT.AND P4, PT, R16, UR7, !P0 ;  /* 0x0000000710007c0c */ /* 0x000fe4000c781270 */
[C---:B------:R-:W-:Y:S02]  /*1142d0*/  PRMT R2, R10.reuse, 0x7772, RZ ;  /* 0x000077720a027816 */ /* 0x040fe400000000ff */
[C---:B0-----:R-:W-:Y:S02]  /*1142e0*/  PRMT R0, R10.reuse, 0x7771, RZ ;  /* 0x000077710a007816 */ /* 0x041fe400000000ff */
[----:B------:R-:W-:Y:S02]  /*1142f0*/  PRMT R10, R10, 0x7773, RZ ;  /* 0x000077730a0a7816 */ /* 0x000fe400000000ff */
[----:B-1----:R-:W-:-:S02]  /*114300*/  PRMT R3, R11, 0x7770, RZ ;  /* 0x000077700b037816 */ /* 0x002fc400000000ff */
[C---:B------:R-:W-:Y:S02]  /*114310*/  PRMT R4, R11.reuse, 0x7771, RZ ;  /* 0x000077710b047816 */ /* 0x040fe400000000ff */
[----:B------:R-:W-:Y:S01]  /*114320*/  PRMT R5, R11, 0x7772, RZ ;  /* 0x000077720b057816 */ /* 0x000fe200000000ff */
[----:B----4-:R0:W-:Y:S04]  /*114330*/  @P2 STG.E.U8 desc[UR46][R18.64], R0 ;  /* 0x0000000012002986 */ /* 0x0101e8000c10112e */
[----:B------:R0:W-:Y:S01]  /*114340*/  @P6 STG.E.U8 desc[UR46][R20.64], R2 ;  /* 0x0000000214006986 */ /* 0x0001e2000c10112e */
[----:B------:R-:W-:Y:S02]  /*114350*/  ISETP.LT.AND P0, PT, R17, UR7, !P0 ;  /* 0x0000000711007c0c */ /* 0x000fe4000c701270 */
[----:B------:R-:W-:Y:S01]  /*114360*/  PRMT R11, R11, 0x7773, RZ ;  /* 0x000077730b0b7816 */ /* 0x000fe200000000ff */
[----:B---3--:R0:W-:Y:S04]  /*114370*/  @P1 STG.E.U8 desc[UR46][R22.64], R10 ;  /* 0x0000000a16001986 */ /* 0x0081e8000c10112e */
[----:B------:R0:W-:Y:S04]  /*114380*/  @P5 STG.E.U8 desc[UR46][R26.64], R3 ;  /* 0x000000031a005986 */ /* 0x0001e8000c10112e */
[----:B------:R0:W-:Y:S04]  /*114390*/  @P3 STG.E.U8 desc[UR46][R24.64], R4 ;  /* 0x0000000418003986 */ /* 0x0001e8000c10112e */
[----:B--2---:R0:W-:Y:S01]  /*1143a0*/  @P4 STG.E.U8 desc[UR46][R28.64], R5 ;  /* 0x000000051c004986 */ /* 0x0041e2000c10112e */
[----:B------:R-:W-:Y:S05]  /*1143b0*/  @!P0 EXIT ;  /* 0x000000000000894d */ /* 0x000fea0003800000 */
[----:B0-----:R-:W2:Y:S04]  /*1143c0*/  LDL.LU.64 R28, [R1+0x19b0] ;  /* 0x0019b000011c7983 */ /* 0x001ea80000300a00 */
[----:B--2---:R-:W-:Y:S01]  /*1143d0*/  STG.E.U8 desc[UR46][R28.64], R11 ;  /* 0x0000000b1c007986 */ /* 0x004fe2000c10112e */
[----:B------:R-:W-:Y:S05]  /*1143e0*/  EXIT ;  /* 0x000000000000794d */ /* 0x000fea0003800000 */
.L_x_3:
[----:B------:R-:W-:-:S00]  /*1143f0*/  BRA `(.L_x_3) ;  /* 0xfffffffc00fc7947 */ /* 0x000fc0000383ffff */
[----:B------:R-:W-:-:S00]  /*114400*/  NOP ;  /* 0x0000000000007918 */ /* 0x000fc00000000000 */
[----:B------:R-:W-:-:S00]  /*114410*/  NOP ;  /* 0x0000000000007918 */ /* 0x000fc00000000000 */
[----:B------:R-:W-:-:S00]  /*114420*/  NOP ;  /* 0x0000000000007918 */ /* 0x000fc00000000000 */
[----:B------:R-:W-:-:S00]  /*114430*/  NOP ;  /* 0x0000000000007918 */ /* 0x000fc00000000000 */
[----:B------:R-:W-:-:S00]  /*114440*/  NOP ;  /* 0x0000000000007918 */ /* 0x000fc00000000000 */
[----:B------:R-:W-:-:S00]  /*114450*/  NOP ;  /* 0x0000000000007918 */ /* 0x000fc00000000000 */
[----:B------:R-:W-:-:S00]  /*114460*/  NOP ;  /* 0x0000000000007918 */ /* 0x000fc00000000000 */
[----:B------:R-:W-:-:S00]  /*114470*/  NOP ;  /* 0x0000000000007918 */ /* 0x000fc00000000000 */
.L_x_4:


//--------------------- .nv.shared.matmul_kernel  --------------------------
	.section	.nv.shared.matmul_kernel,"aw",@nobits
	.sectionflags	@""
	.align	16
	.zero		1024


//--------------------- .nv.shared.reserved.0     --------------------------
	.section	.nv.shared.reserved.0,"aw",@nobits
	.weak		__nv_reservedSMEM_offset_0_alias
	.size		__nv_reservedSMEM_offset_0_alias, 0, 0
	.other		__nv_reservedSMEM_offset_0_alias,@"STO_CUDA_RESERVED_SHARED STV_DEFAULT"
__nv_reservedSMEM_offset_0_alias:
	.zero		0


//--------------------- .nv.constant0.matmul_kernel --------------------------
	.section	.nv.constant0.matmul_kernel,"a",@progbits
	.sectionflags	@""
	.align	4
.nv.constant0.matmul_kernel:
	.zero		608


//--------------------- SYMBOLS --------------------------

	.type		.nv.reservedSmem.offset0,@object
	.size		.nv.reservedSmem.offset0,0x4
